def matmul_kernel(
    a_ptr,
    b_ptr,
    c_ptr,
    M,
    N,
    K,
    stride_am,
    stride_ak,
    stride_bk,
    stride_bn,
    stride_cm,
    stride_cn,
    BLOCK_M: tl.constexpr,
    BLOCK_N: tl.constexpr,
    BLOCK_K: tl.constexpr,
    GROUP_M: tl.constexpr,
):
    pid = tl.program_id(axis=0)
    num_pid_m = tl.cdiv(M, BLOCK_M)
    num_pid_n = tl.cdiv(N, BLOCK_N)
    num_pid_in_group = GROUP_M * num_pid_n
    group_id = pid // num_pid_in_group
    first_pid_m = group_id * GROUP_M
    group_size_m = min(num_pid_m - first_pid_m, GROUP_M)
    pid_m = first_pid_m + ((pid % num_pid_in_group) % group_size_m)
    pid_n = (pid % num_pid_in_group) // group_size_m

    offs_am = (pid_m * BLOCK_M + tl.arange(0, BLOCK_M)) % M
    offs_bn = (pid_n * BLOCK_N + tl.arange(0, BLOCK_N)) % N
    offs_k = tl.arange(0, BLOCK_K)
    a_ptrs = a_ptr + offs_am[:, None] * stride_am + offs_k[None, :] * stride_ak
    b_ptrs = b_ptr + offs_k[:, None] * stride_bk + offs_bn[None, :] * stride_bn

    acc = tl.zeros((BLOCK_M, BLOCK_N), dtype=tl.float32)
    for kk in range(0, tl.cdiv(K, BLOCK_K)):
        a = tl.load(a_ptrs, mask=offs_k[None, :] < K - kk * BLOCK_K, other=0.0)
        b = tl.load(b_ptrs, mask=offs_k[:, None] < K - kk * BLOCK_K, other=0.0)
        acc = tl.dot(a, b, acc)
        a_ptrs += BLOCK_K * stride_ak
        b_ptrs += BLOCK_K * stride_bk

    c = acc.to(c_ptr.dtype.element_ty)
    offs_cm = pid_m * BLOCK_M + tl.arange(0, BLOCK_M)
    offs_cn = pid_n * BLOCK_N + tl.arange(0, BLOCK_N)
    c_ptrs = c_ptr + offs_cm[:, None] * stride_cm + offs_cn[None, :] * stride_cn
    mask = (offs_cm[:, None] < M) & (offs_cn[None, :] < N)
    tl.store(c_ptrs, c, mask=mask)

# config = {"BLOCK_K": 64, "BLOCK_M": 128, "BLOCK_N": 256, "GROUP_M": 4, "arch": "sm_90", "dtype": "bf16", "num_ctas": 1, "num_stages": 3, "num_warps": 4}
# arch = sm_90


// ===== COMPILED SASS (sm_90a) =====

	.target	sm_90a

	.elftype	@"ET_EXEC"


//--------------------- .note.nv.tkinfo           --------------------------
	.section	.note.nv.tkinfo,"",@"SHT_NOTE"
	.sectionflags	@"SHF_NOTE_NV_TKINFO"
	.tkinfo
        /*0018*/ 	.word	0x00000002
        /*0030*/ 	.string	""
        /*0030*/ 	.string	"ptxas"
        /*0030*/ 	.string	"Cuda compilation tools, release 13.0, V13.0.88"
        /*0030*/ 	.string	"Build cuda_13.0.r13.0/compiler.36424714_0"
        /*0030*/ 	.string	"-v  -suppress-debug-info  -lineinfo  -arch sm_90a "



//--------------------- .note.nv.cuinfo           --------------------------
	.section	.note.nv.cuinfo,"",@"SHT_NOTE"
	.sectionflags	@"SHF_NOTE_NV_CUINFO"
        /*0018*/ 	.short	0x0002
        /*001a*/ 	.short	0x005a
        /*001c*/ 	.short	0x0082
	.zero		2


//--------------------- .nv.info                  --------------------------
	.section	.nv.info,"",@"SHT_CUDA_INFO"
	.align	4


	//----- nvinfo : EIATTR_REGCOUNT
	.align		4
        /*0000*/ 	.byte	0x04, 0x2f
        /*0002*/ 	.short	(.L_1 - .L_0)
	.align		4
.L_0:
        /*0004*/ 	.word	index@(matmul_kernel)
        /*0008*/ 	.word	0x000000ff


	//----- nvinfo : EIATTR_FRAME_SIZE
	.align		4
.L_1:
        /*000c*/ 	.byte	0x04, 0x11
        /*000e*/ 	.short	(.L_3 - .L_2)
	.align		4
.L_2:
        /*0010*/ 	.word	index@(matmul_kernel)
        /*0014*/ 	.word	0x00000af0


	//----- nvinfo : EIATTR_MIN_STACK_SIZE
	.align		4
.L_3:
        /*0018*/ 	.byte	0x04, 0x12
        /*001a*/ 	.short	(.L_5 - .L_4)
	.align		4
.L_4:
        /*001c*/ 	.word	index@(matmul_kernel)
        /*0020*/ 	.word	0x00000af0
.L_5:


//--------------------- .nv.compat                --------------------------
	.section	.nv.compat,"",@"SHT_CUDA_COMPAT_INFO"
	.align	4
        /*0000*/ 	.byte	0x02, 0x09, 0x01, 0x00, 0x02, 0x02, 0x04, 0x00, 0x02, 0x05, 0x05, 0x00, 0x03, 0x07, 0x01, 0x01
        /*0010*/ 	.byte	0x02, 0x03, 0x00, 0x00, 0x02, 0x06, 0x01, 0x00, 0x04, 0x0b, 0x08, 0x00, 0x00, 0x00, 0x00, 0x00
        /*0020*/ 	.byte	0x00, 0x00, 0x00, 0x00


//--------------------- .nv.info.matmul_kernel    --------------------------
	.section	.nv.info.matmul_kernel,"",@"SHT_CUDA_INFO"
	.sectionflags	@""
	.align	4


	//----- nvinfo : EIATTR_CUDA_API_VERSION
	.align		4
        /*0000*/ 	.byte	0x04, 0x37
        /*0002*/ 	.short	(.L_7 - .L_6)
.L_6:
        /*0004*/ 	.word	0x00000082


	//----- nvinfo : EIATTR_KPARAM_INFO
	.align		4
.L_7:
        /*0008*/ 	.byte	0x04, 0x17
        /*000a*/ 	.short	(.L_9 - .L_8)
.L_8:
        /*000c*/ 	.word	0x00000000
        /*0010*/ 	.short	0x000d
        /*0012*/ 	.short	0x0048
        /*0014*/ 	.byte	0x00, 0xf4, 0x21, 0x00


	//----- nvinfo : EIATTR_KPARAM_INFO
	.align		4
.L_9:
        /*0018*/ 	.byte	0x04, 0x17
        /*001a*/ 	.short	(.L_11 - .L_10)
.L_10:
        /*001c*/ 	.word	0x00000000
        /*0020*/ 	.short	0x000c
        /*0022*/ 	.short	0x0040
        /*0024*/ 	.byte	0x00, 0xf4, 0x21, 0x00


	//----- nvinfo : EIATTR_KPARAM_INFO
	.align		4
.L_11:
        /*0028*/ 	.byte	0x04, 0x17
        /*002a*/ 	.short	(.L_13 - .L_12)
.L_12:
        /*002c*/ 	.word	0x00000000
        /*0030*/ 	.short	0x000b
        /*0032*/ 	.short	0x0038
        /*0034*/ 	.byte	0x00, 0xf0, 0x11, 0x00


	//----- nvinfo : EIATTR_KPARAM_INFO
	.align		4
.L_13:
        /*0038*/ 	.byte	0x04, 0x17
        /*003a*/ 	.short	(.L_15 - .L_14)
.L_14:
        /*003c*/ 	.word	0x00000000
        /*0040*/ 	.short	0x000a
        /*0042*/ 	.short	0x0034
        /*0044*/ 	.byte	0x00, 0xf0, 0x11, 0x00


	//----- nvinfo : EIATTR_KPARAM_INFO
	.align		4
.L_15:
        /*0048*/ 	.byte	0x04, 0x17
        /*004a*/ 	.short	(.L_17 - .L_16)
.L_16:
        /*004c*/ 	.word	0x00000000
        /*0050*/ 	.short	0x0009
        /*0052*/ 	.short	0x0030
        /*0054*/ 	.byte	0x00, 0xf0, 0x11, 0x00


	//----- nvinfo : EIATTR_KPARAM_INFO
	.align		4
.L_17:
        /*0058*/ 	.byte	0x04, 0x17
        /*005a*/ 	.short	(.L_19 - .L_18)
.L_18:
        /*005c*/ 	.word	0x00000000
        /*0060*/ 	.short	0x0008
        /*0062*/ 	.short	0x002c
        /*0064*/ 	.byte	0x00, 0xf0, 0x11, 0x00


	//----- nvinfo : EIATTR_KPARAM_INFO
	.align		4
.L_19:
        /*0068*/ 	.byte	0x04, 0x17
        /*006a*/ 	.short	(.L_21 - .L_20)
.L_20:
        /*006c*/ 	.word	0x00000000
        /*0070*/ 	.short	0x0007
        /*0072*/ 	.short	0x0028
        /*0074*/ 	.byte	0x00, 0xf0, 0x11, 0x00


	//----- nvinfo : EIATTR_KPARAM_INFO
	.align		4
.L_21:
        /*0078*/ 	.byte	0x04, 0x17
        /*007a*/ 	.short	(.L_23 - .L_22)
.L_22:
        /*007c*/ 	.word	0x00000000
        /*0080*/ 	.short	0x0006
        /*0082*/ 	.short	0x0024
        /*0084*/ 	.byte	0x00, 0xf0, 0x11, 0x00


	//----- nvinfo : EIATTR_KPARAM_INFO
	.align		4
.L_23:
        /*0088*/ 	.byte	0x04, 0x17
        /*008a*/ 	.short	(.L_25 - .L_24)
.L_24:
        /*008c*/ 	.word	0x00000000
        /*0090*/ 	.short	0x0005
        /*0092*/ 	.short	0x0020
        /*0094*/ 	.byte	0x00, 0xf0, 0x11, 0x00


	//----- nvinfo : EIATTR_KPARAM_INFO
	.align		4
.L_25:
        /*0098*/ 	.byte	0x04, 0x17
        /*009a*/ 	.short	(.L_27 - .L_26)
.L_26:
        /*009c*/ 	.word	0x00000000
        /*00a0*/ 	.short	0x0004
        /*00a2*/ 	.short	0x001c
        /*00a4*/ 	.byte	0x00, 0xf0, 0x11, 0x00


	//----- nvinfo : EIATTR_KPARAM_INFO
	.align		4
.L_27:
        /*00a8*/ 	.byte	0x04, 0x17
        /*00aa*/ 	.short	(.L_29 - .L_28)
.L_28:
        /*00ac*/ 	.word	0x00000000
        /*00b0*/ 	.short	0x0003
        /*00b2*/ 	.short	0x0018
        /*00b4*/ 	.byte	0x00, 0xf0, 0x11, 0x00


	//----- nvinfo : EIATTR_KPARAM_INFO
	.align		4
.L_29:
        /*00b8*/ 	.byte	0x04, 0x17
        /*00ba*/ 	.short	(.L_31 - .L_30)
.L_30:
        /*00bc*/ 	.word	0x00000000
        /*00c0*/ 	.short	0x0002
        /*00c2*/ 	.short	0x0010
        /*00c4*/ 	.byte	0x00, 0xf4, 0x21, 0x00


	//----- nvinfo : EIATTR_KPARAM_INFO
	.align		4
.L_31:
        /*00c8*/ 	.byte	0x04, 0x17
        /*00ca*/ 	.short	(.L_33 - .L_32)
.L_32:
        /*00cc*/ 	.word	0x00000000
        /*00d0*/ 	.short	0x0001
        /*00d2*/ 	.short	0x0008
        /*00d4*/ 	.byte	0x00, 0xf4, 0x21, 0x00


	//----- nvinfo : EIATTR_KPARAM_INFO
	.align		4
.L_33:
        /*00d8*/ 	.byte	0x04, 0x17
        /*00da*/ 	.short	(.L_35 - .L_34)
.L_34:
        /*00dc*/ 	.word	0x00000000
        /*00e0*/ 	.short	0x0000
        /*00e2*/ 	.short	0x0000
        /*00e4*/ 	.byte	0x00, 0xf4, 0x21, 0x00


	//----- nvinfo : EIATTR_SPARSE_MMA_MASK
	.align		4
.L_35:
        /*00e8*/ 	.byte	0x03, 0x50
        /*00ea*/ 	.short	0x0000


	//----- nvinfo : EIATTR_MAXREG_COUNT
	.align		4
        /*00ec*/ 	.byte	0x03, 0x1b
        /*00ee*/ 	.short	0x00ff


	//----- nvinfo : EIATTR_NUM_BARRIERS
	.align		4
        /*00f0*/ 	.byte	0x02, 0x4c
        /*00f2*/ 	.byte	0x01
	.zero		1


	//----- nvinfo : EIATTR_ANNOTATIONS
	.align		4
        /*00f4*/ 	.byte	0x04, 0x55
        /*00f6*/ 	.short	(.L_37 - .L_36)


	//   ....[0]....
.L_36:
        /*00f8*/ 	.word	0x00000001
        /*00fc*/ 	.byte	0x00, 0x09, 0x00, 0x00, 0x01, 0x00, 0x00, 0x00, 0x60, 0x76, 0x00, 0x00, 0x01, 0x00, 0x00, 0x00
        /* <DEDUP_REMOVED lines=991> */
        /*3efc*/ 	.byte	0xe0, 0x7f, 0x01, 0x00, 0x01, 0x00, 0x00, 0x00, 0x90, 0x87, 0x01, 0x00


	//----- nvinfo : EIATTR_MERCURY_ISA_VERSION
	.align		4
.L_37:
        /*3f08*/ 	.byte	0x03, 0x5f
        /*3f0a*/ 	.short	0x0101


	//----- nvinfo : EIATTR_EXIT_INSTR_OFFSETS
	.align		4
        /*3f0c*/ 	.byte	0x04, 0x1c
        /*3f0e*/ 	.short	(.L_39 - .L_38)


	//   ....[0]....
.L_38:
        /*3f10*/ 	.word	0x00021880


	//   ....[1]....
        /*3f14*/ 	.word	0x000218b0


	//----- nvinfo : EIATTR_REQNTID
	.align		4
.L_39:
        /*3f18*/ 	.byte	0x04, 0x10
        /*3f1a*/ 	.short	(.L_41 - .L_40)
.L_40:
        /*3f1c*/ 	.word	0x00000080
        /*3f20*/ 	.word	0x00000001
        /*3f24*/ 	.word	0x00000001


	//----- nvinfo : EIATTR_CBANK_PARAM_SIZE
	.align		4
.L_41:
        /*3f28*/ 	.byte	0x03, 0x19
        /*3f2a*/ 	.short	0x0050


	//----- nvinfo : EIATTR_PARAM_CBANK
	.align		4
        /*3f2c*/ 	.byte	0x04, 0x0a
        /*3f2e*/ 	.short	(.L_43 - .L_42)
	.align		4
.L_42:
        /*3f30*/ 	.word	index@(.nv.constant0.matmul_kernel)
        /*3f34*/ 	.short	0x0210
        /*3f36*/ 	.short	0x0050


	//----- nvinfo : EIATTR_SW_WAR
	.align		4
.L_43:
        /*3f38*/ 	.byte	0x04, 0x36
        /*3f3a*/ 	.short	(.L_45 - .L_44)
.L_44:
        /*3f3c*/ 	.word	0x00000008
.L_45:


//--------------------- .nv.callgraph             --------------------------
	.section	.nv.callgraph,"",@"SHT_CUDA_CALLGRAPH"
	.align	4
	.sectionentsize	8
	.align		4
        /*0000*/ 	.word	0x00000000
	.align		4
        /*0004*/ 	.word	0xffffffff
	.align		4
        /*0008*/ 	.word	0x00000000
	.align		4
        /*000c*/ 	.word	0xfffffffe
	.align		4
        /*0010*/ 	.word	0x00000000
	.align		4
        /*0014*/ 	.word	0xfffffffd
	.align		4
        /*0018*/ 	.word	0x00000000
	.align		4
        /*001c*/ 	.word	0xfffffffc


//--------------------- .text.matmul_kernel       --------------------------
	.section	.text.matmul_kernel,"ax",@progbits
	.align	128
        .global         matmul_kernel
        .type           matmul_kernel,@function
        .size           matmul_kernel,(.L_x_3 - matmul_kernel)
        .other          matmul_kernel,@"STO_CUDA_ENTRY STV_DEFAULT"
matmul_kernel:
.text.matmul_kernel:
[----:B------:R-:W0:Y:S08]  /*0000*/  LDC R1, c[0x0][0x28] ;  /* 0x00000a00ff017b82 */ /* 0x000e300000000800 */
[----:B------:R-:W1:Y:S01]  /*0010*/  LDC.64 R152, c[0x0][0x228] ;  /* 0x00008a00ff987b82 */ /* 0x000e620000000a00 */
[----:B------:R-:W2:Y:S01]  /*0020*/  S2R R5, SR_CTAID.X ;  /* 0x0000000000057919 */ /* 0x000ea20000002500 */
[----:B0-----:R-:W-:Y:S01]  /*0030*/  VIADD R1, R1, 0xfffff510 ;  /* 0xfffff51001017836 */ /* 0x001fe20000000000 */
[----:B------:R-:W-:Y:S01]  /*0040*/  UMOV UR8, 0x400 ;  /* 0x0000040000087882 */ /* 0x000fe20000000000 */
[----:B------:R-:W-:Y:S01]  /*0050*/  ULDC.64 UR16, c[0x0][0x208] ;  /* 0x0000820000107ab9 */ /* 0x000fe20000000a00 */
[----:B------:R-:W-:-:S02]  /*0060*/  CS2R R24, SRZ ;  /* 0x0000000000187805 */ /* 0x000fc4000001ff00 */
[----:B------:R-:W-:Y:S02]  /*0070*/  CS2R R26, SRZ ;  /* 0x00000000001a7805 */ /* 0x000fe4000001ff00 */
[----:B------:R-:W-:Y:S01]  /*0080*/  CS2R R28, SRZ ;  /* 0x00000000001c7805 */ /* 0x000fe2000001ff00 */
[----:B------:R-:W0:Y:S01]  /*0090*/  S2UR UR4, SR_CgaCtaId ;  /* 0x00000000000479c3 */ /* 0x000e220000008800 */
[----:B------:R-:W-:Y:S02]  /*00a0*/  CS2R R30, SRZ ;  /* 0x00000000001e7805 */ /* 0x000fe4000001ff00 */
[----:B------:R-:W-:Y:S02]  /*00b0*/  CS2R R32, SRZ ;  /* 0x0000000000207805 */ /* 0x000fe4000001ff00 */
[----:B------:R-:W-:Y:S02]  /*00c0*/  CS2R R34, SRZ ;  /* 0x0000000000227805 */ /* 0x000fe4000001ff00 */
[----:B------:R-:W-:-:S02]  /*00d0*/  CS2R R36, SRZ ;  /* 0x0000000000247805 */ /* 0x000fc4000001ff00 */
[----:B------:R-:W-:Y:S02]  /*00e0*/  CS2R R38, SRZ ;  /* 0x0000000000267805 */ /* 0x000fe4000001ff00 */
[----:B------:R-:W-:Y:S02]  /*00f0*/  CS2R R40, SRZ ;  /* 0x0000000000287805 */ /* 0x000fe4000001ff00 */
        /* <DEDUP_REMOVED lines=8> */
[----:B------:R-:W-:Y:S01]  /*0180*/  CS2R R58, SRZ ;  /* 0x00000000003a7805 */ /* 0x000fe2000001ff00 */
[----:B-1----:R-:W-:Y:S01]  /*0190*/  VIADD R0, R153, 0xff ;  /* 0x000000ff99007836 */ /* 0x002fe20000000000 */
[----:B------:R-:W-:-:S02]  /*01a0*/  CS2R R60, SRZ ;  /* 0x00000000003c7805 */ /* 0x000fc4000001ff00 */
[----:B------:R-:W-:Y:S02]  /*01b0*/  CS2R R62, SRZ ;  /* 0x00000000003e7805 */ /* 0x000fe4000001ff00 */
[----:B------:R-:W-:Y:S02]  /*01c0*/  CS2R R64, SRZ ;  /* 0x0000000000407805 */ /* 0x000fe4000001ff00 */
[----:B------:R-:W-:Y:S02]  /*01d0*/  CS2R R66, SRZ ;  /* 0x0000000000427805 */ /* 0x000fe4000001ff00 */
[----:B------:R-:W-:Y:S02]  /*01e0*/  SHF.R.S32.HI R3, RZ, 0x1f, R0 ;  /* 0x0000001fff037819 */ /* 0x000fe40000011400 */
[----:B------:R-:W-:Y:S02]  /*01f0*/  CS2R R68, SRZ ;  /* 0x0000000000447805 */ /* 0x000fe4000001ff00 */
[----:B------:R-:W-:Y:S01]  /*0200*/  CS2R R70, SRZ ;  /* 0x0000000000467805 */ /* 0x000fe2000001ff00 */
[----:B0-----:R-:W-:Y:S01]  /*0210*/  ULEA UR8, UR4, UR8, 0x18 ;  /* 0x0000000804087291 */ /* 0x001fe2000f8ec03f */
[----:B------:R-:W-:-:S02]  /*0220*/  LEA.HI R3, R3, R0, RZ, 0x8 ;  /* 0x0000000003037211 */ /* 0x000fc400078f40ff */
[----:B------:R-:W-:Y:S02]  /*0230*/  CS2R R72, SRZ ;  /* 0x0000000000487805 */ /* 0x000fe4000001ff00 */
[----:B--2---:R-:W-:Y:S02]  /*0240*/  IABS R8, R5 ;  /* 0x0000000500087213 */ /* 0x004fe40000000000 */
[----:B------:R-:W-:Y:S02]  /*0250*/  CS2R R74, SRZ ;  /* 0x00000000004a7805 */ /* 0x000fe4000001ff00 */
[----:B------:R-:W-:Y:S02]  /*0260*/  SHF.R.S32.HI R3, RZ, 0x8, R3 ;  /* 0x00000008ff037819 */ /* 0x000fe40000011403 */
[----:B------:R-:W-:Y:S02]  /*0270*/  CS2R R76, SRZ ;  /* 0x00000000004c7805 */ /* 0x000fe4000001ff00 */
[----:B------:R-:W-:-:S02]  /*0280*/  CS2R R78, SRZ ;  /* 0x00000000004e7805 */ /* 0x000fc4000001ff00 */
[----:B------:R-:W-:Y:S02]  /*0290*/  CS2R R80, SRZ ;  /* 0x0000000000507805 */ /* 0x000fe4000001ff00 */
[----:B------:R-:W-:Y:S01]  /*02a0*/  CS2R R82, SRZ ;  /* 0x0000000000527805 */ /* 0x000fe2000001ff00 */
[----:B------:R-:W-:Y:S01]  /*02b0*/  IMAD.SHL.U32 R4, R3, 0x4, RZ ;  /* 0x0000000403047824 */ /* 0x000fe200078e00ff */
[----:B------:R-:W-:Y:S02]  /*02c0*/  CS2R R84, SRZ ;  /* 0x0000000000547805 */ /* 0x000fe4000001ff00 */
[----:B------:R-:W-:Y:S02]  /*02d0*/  CS2R R86, SRZ ;  /* 0x0000000000567805 */ /* 0x000fe4000001ff00 */
[----:B------:R-:W-:Y:S02]  /*02e0*/  CS2R R88, SRZ ;  /* 0x0000000000587805 */ /* 0x000fe4000001ff00 */
[----:B------:R-:W-:-:S02]  /*02f0*/  CS2R R90, SRZ ;  /* 0x00000000005a7805 */ /* 0x000fc4000001ff00 */
[-C--:B------:R-:W-:Y:S02]  /*0300*/  IABS R7, R4.reuse ;  /* 0x0000000400077213 */ /* 0x080fe40000000000 */
[----:B------:R-:W-:Y:S02]  /*0310*/  CS2R R92, SRZ ;  /* 0x00000000005c7805 */ /* 0x000fe4000001ff00 */
[----:B------:R-:W-:Y:S02]  /*0320*/  IABS R10, R4 ;  /* 0x00000004000a7213 */ /* 0x000fe40000000000 */
[----:B------:R-:W-:Y:S01]  /*0330*/  CS2R R94, SRZ ;  /* 0x00000000005e7805 */ /* 0x000fe2000001ff00 */
[----:B------:R-:W0:Y:S01]  /*0340*/  I2F.RP R0, R7 ;  /* 0x0000000700007306 */ /* 0x000e220000209400 */
        /* <DEDUP_REMOVED lines=13> */
[----:B------:R-:W-:Y:S01]  /*0420*/  CS2R R122, SRZ ;  /* 0x00000000007a7805 */ /* 0x000fe2000001ff00 */
[----:B0-----:R-:W0:Y:S01]  /*0430*/  MUFU.RCP R0, R0 ;  /* 0x0000000000007308 */ /* 0x001e220000001000 */
        /* <DEDUP_REMOVED lines=13> */
[----:B------:R-:W-:Y:S01]  /*0510*/  CS2R R150, SRZ ;  /* 0x0000000000967805 */ /* 0x000fe2000001ff00 */
[----:B0-----:R-:W-:Y:S02]  /*0520*/  VIADD R2, R0, 0xffffffe ;  /* 0x0ffffffe00027836 */ /* 0x001fe40000000000 */
[----:B------:R-:W-:Y:S02]  /*0530*/  IMAD.MOV R0, RZ, RZ, -R10 ;  /* 0x000000ffff007224 */ /* 0x000fe400078e0a0a */
[----:B------:R0:W1:Y:S02]  /*0540*/  F2I.FTZ.U32.TRUNC.NTZ R3, R2 ;  /* 0x0000000200037305 */ /* 0x000064000021f000 */
[----:B0-----:R-:W-:Y:S02]  /*0550*/  IMAD.MOV.U32 R2, RZ, RZ, RZ ;  /* 0x000000ffff027224 */ /* 0x001fe400078e00ff */
[----:B-1----:R-:W-:-:S04]  /*0560*/  IMAD.MOV R6, RZ, RZ, -R3 ;  /* 0x000000ffff067224 */ /* 0x002fc800078e0a03 */
[----:B------:R-:W-:Y:S02]  /*0570*/  IMAD R9, R6, R7, RZ ;  /* 0x0000000706097224 */ /* 0x000fe400078e02ff */
[----:B------:R-:W-:Y:S02]  /*0580*/  IMAD.MOV.U32 R6, RZ, RZ, R8 ;  /* 0x000000ffff067224 */ /* 0x000fe400078e0008 */
[----:B------:R-:W-:-:S06]  /*0590*/  IMAD.HI.U32 R3, R3, R9, R2 ;  /* 0x0000000903037227 */ /* 0x000fcc00078e0002 */
[----:B------:R-:W-:-:S04]  /*05a0*/  IMAD.HI.U32 R3, R3, R6, RZ ;  /* 0x0000000603037227 */ /* 0x000fc800078e00ff */
[----:B------:R-:W-:-:S05]  /*05b0*/  IMAD R0, R3, R0, R6 ;  /* 0x0000000003007224 */ /* 0x000fca00078e0206 */
[----:B------:R-:W-:-:S13]  /*05c0*/  ISETP.GT.U32.AND P1, PT, R7, R0, PT ;  /* 0x000000000700720c */ /* 0x000fda0003f24070 */
[----:B------:R-:W-:Y:S02]  /*05d0*/  @!P1 IMAD.IADD R0, R0, 0x1, -R7 ;  /* 0x0000000100009824 */ /* 0x000fe400078e0a07 */
[----:B------:R-:W-:Y:S01]  /*05e0*/  @!P1 VIADD R3, R3, 0x1 ;  /* 0x0000000103039836 */ /* 0x000fe20000000000 */
[----:B------:R-:W-:Y:S02]  /*05f0*/  ISETP.NE.AND P1, PT, R4, RZ, PT ;  /* 0x000000ff0400720c */ /* 0x000fe40003f25270 */
[----:B------:R-:W-:Y:S02]  /*0600*/  ISETP.GE.U32.AND P0, PT, R0, R7, PT ;  /* 0x000000070000720c */ /* 0x000fe40003f06070 */
[----:B------:R-:W-:-:S04]  /*0610*/  LOP3.LUT R0, R5, R4, RZ, 0x3c, !PT ;  /* 0x0000000405007212 */ /* 0x000fc800078e3cff */
[----:B------:R-:W-:Y:S01]  /*0620*/  ISETP.GE.AND P2, PT, R0, RZ, PT ;  /* 0x000000ff0000720c */ /* 0x000fe20003f46270 */
[----:B------:R-:W-:-:S06]  /*0630*/  VIADD R0, R152, 0x7f ;  /* 0x0000007f98007836 */ /* 0x000fcc0000000000 */
[----:B------:R-:W-:-:S04]  /*0640*/  @P0 VIADD R3, R3, 0x1 ;  /* 0x0000000103030836 */ /* 0x000fc80000000000 */
[----:B------:R-:W-:Y:S01]  /*0650*/  IMAD.MOV.U32 R2, RZ, RZ, R3 ;  /* 0x000000ffff027224 */ /* 0x000fe200078e0003 */
[----:B------:R-:W-:-:S03]  /*0660*/  SHF.R.S32.HI R3, RZ, 0x1f, R0 ;  /* 0x0000001fff037819 */ /* 0x000fc60000011400 */
[----:B------:R-:W-:Y:S01]  /*0670*/  @!P2 IMAD.MOV R2, RZ, RZ, -R2 ;  /* 0x000000ffff02a224 */ /* 0x000fe200078e0a02 */
[----:B------:R-:W-:Y:S02]  /*0680*/  @!P1 LOP3.LUT R2, RZ, R4, RZ, 0x33, !PT ;  /* 0x00000004ff029212 */ /* 0x000fe400078e33ff */
[----:B------:R-:W-:-:S03]  /*0690*/  LEA.HI R3, R3, R0, RZ, 0x7 ;  /* 0x0000000003037211 */ /* 0x000fc600078f38ff */
[----:B------:R-:W-:Y:S02]  /*06a0*/  IMAD.SHL.U32 R6, R2, 0x4, RZ ;  /* 0x0000000402067824 */ /* 0x000fe400078e00ff */
[----:B------:R-:W-:-:S03]  /*06b0*/  IMAD.MOV R2, RZ, RZ, -R2 ;  /* 0x000000ffff027224 */ /* 0x000fc600078e0a02 */
[----:B------:R-:W-:Y:S01]  /*06c0*/  LEA.HI.SX32 R3, R3, -R6, 0x19 ;  /* 0x8000000603037211 */ /* 0x000fe200078fcaff */
[----:B------:R-:W-:-:S03]  /*06d0*/  IMAD R11, R4, R2, R5 ;  /* 0x00000002040b7224 */ /* 0x000fc600078e0205 */
[----:B------:R-:W-:-:S04]  /*06e0*/  VIMNMX R8, R3, 0x4, PT ;  /* 0x0000000403087848 */ /* 0x000fc80003fe0100 */
[-C--:B------:R-:W-:Y:S02]  /*06f0*/  IABS R7, R8.reuse ;  /* 0x0000000800077213 */ /* 0x080fe40000000000 */
[----:B------:R-:W-:Y:S02]  /*0700*/  IABS R4, R8 ;  /* 0x0000000800047213 */ /* 0x000fe40000000000 */
[----:B------:R-:W0:Y:S08]  /*0710*/  I2F.RP R0, R7 ;  /* 0x0000000700007306 */ /* 0x000e300000209400 */
[----:B0-----:R-:W0:Y:S02]  /*0720*/  MUFU.RCP R0, R0 ;  /* 0x0000000000007308 */ /* 0x001e240000001000 */
[----:B0-----:R-:W-:-:S02]  /*0730*/  VIADD R3, R0, 0xffffffe ;  /* 0x0ffffffe00037836 */ /* 0x001fc40000000000 */
[----:B------:R-:W-:-:S04]  /*0740*/  IMAD.MOV R0, RZ, RZ, -R4 ;  /* 0x000000ffff007224 */ /* 0x000fc800078e0a04 */
[----:B------:R-:W0:Y:S02]  /*0750*/  F2I.FTZ.U32.TRUNC.NTZ R3, R3 ;  /* 0x0000000300037305 */ /* 0x000e24000021f000 */
[----:B0-----:R-:W-:-:S04]  /*0760*/  IMAD.MOV R9, RZ, RZ, -R3 ;  /* 0x000000ffff097224 */ /* 0x001fc800078e0a03 */
[----:B------:R-:W-:Y:S01]  /*0770*/  IMAD.MOV.U32 R2, RZ, RZ, R9 ;  /* 0x000000ffff027224 */ /* 0x000fe200078e0009 */
[----:B------:R-:W-:-:S03]  /*0780*/  IABS R9, R11 ;  /* 0x0000000b00097213 */ /* 0x000fc60000000000 */
[----:B------:R-:W-:Y:S02]  /*0790*/  IMAD R5, R2, R7, RZ ;  /* 0x0000000702057224 */ /* 0x000fe400078e02ff */
[----:B------:R-:W-:-:S04]  /*07a0*/  IMAD.MOV.U32 R2, RZ, RZ, RZ ;  /* 0x000000ffff027224 */ /* 0x000fc800078e00ff */
[----:B------:R-:W-:Y:S01]  /*07b0*/  IMAD.HI.U32 R2, R3, R5, R2 ;  /* 0x0000000503027227 */ /* 0x000fe200078e0002 */
[----:B------:R-:W-:-:S04]  /*07c0*/  LOP3.LUT R3, R11, R8, RZ, 0x3c, !PT ;  /* 0x000000080b037212 */ /* 0x000fc800078e3cff */
[----:B------:R-:W-:Y:S01]  /*07d0*/  ISETP.GE.AND P2, PT, R3, RZ, PT ;  /* 0x000000ff0300720c */ /* 0x000fe20003f46270 */
[----:B------:R-:W-:-:S04]  /*07e0*/  IMAD.HI.U32 R2, R2, R9, RZ ;  /* 0x0000000902027227 */ /* 0x000fc800078e00ff */
[----:B------:R-:W-:-:S05]  /*07f0*/  IMAD R0, R2, R0, R9 ;  /* 0x0000000002007224 */ /* 0x000fca00078e0209 */
[----:B------:R-:W-:-:S13]  /*0800*/  ISETP.GT.U32.AND P1, PT, R7, R0, PT ;  /* 0x000000000700720c */ /* 0x000fda0003f24070 */
[----:B------:R-:W-:Y:S02]  /*0810*/  @!P1 IMAD.IADD R0, R0, 0x1, -R7 ;  /* 0x0000000100009824 */ /* 0x000fe400078e0a07 */
[----:B------:R-:W-:Y:S01]  /*0820*/  @!P1 VIADD R2, R2, 0x1 ;  /* 0x0000000102029836 */ /* 0x000fe20000000000 */
[----:B------:R-:W-:Y:S02]  /*0830*/  ISETP.NE.AND P1, PT, R8, RZ, PT ;  /* 0x000000ff0800720c */ /* 0x000fe40003f25270 */
[----:B------:R-:W-:Y:S02]  /*0840*/  ISETP.GE.U32.AND P0, PT, R0, R7, PT ;  /* 0x000000070000720c */ /* 0x000fe40003f06070 */
[----:B------:R-:W0:Y:S11]  /*0850*/  S2R R0, SR_TID.X ;  /* 0x0000000000007919 */ /* 0x000e360000002100 */
[----:B------:R-:W-:-:S04]  /*0860*/  @P0 VIADD R2, R2, 0x1 ;  /* 0x0000000102020836 */ /* 0x000fc80000000000 */
[----:B------:R-:W-:Y:S01]  /*0870*/  @!P2 IMAD.MOV R2, RZ, RZ, -R2 ;  /* 0x000000ffff02a224 */ /* 0x000fe200078e0a02 */
[----:B------:R-:W-:-:S05]  /*0880*/  @!P1 LOP3.LUT R2, RZ, R8, RZ, 0x33, !PT ;  /* 0x00000008ff029212 */ /* 0x000fca00078e33ff */
[----:B------:R-:W-:-:S04]  /*0890*/  IMAD.MOV R3, RZ, RZ, -R2 ;  /* 0x000000ffff037224 */ /* 0x000fc800078e0a02 */
[----:B------:R-:W-:Y:S02]  /*08a0*/  IMAD R3, R8, R3, R11 ;  /* 0x0000000308037224 */ /* 0x000fe400078e020b */
[----:B------:R-:W1:Y:S02]  /*08b0*/  LDC R8, c[0x0][0x230] ;  /* 0x00008c00ff087b82 */ /* 0x000e640000000800 */
[----:B------:R-:W-:Y:S01]  /*08c0*/  IMAD.IADD R3, R6, 0x1, R3 ;  /* 0x0000000106037824 */ /* 0x000fe200078e0203 */
[----:B0-----:R-:W-:-:S05]  /*08d0*/  LOP3.LUT R4, R0, 0x7f, RZ, 0xc0, !PT ;  /* 0x0000007f00047812 */ /* 0x001fca00078ec0ff */
[----:B------:R-:W-:Y:S02]  /*08e0*/  IMAD R18, R3, 0x80, R4 ;  /* 0x0000008003127824 */ /* 0x000fe400078e0204 */
[----:B------:R-:W-:-:S03]  /*08f0*/  IMAD.SHL.U32 R4, R2, 0x100, RZ ;  /* 0x0000010002047824 */ /* 0x000fc600078e00ff */
[----:B------:R0:W-:Y:S01]  /*0900*/  STL [R1+0x7f0], R18 ;  /* 0x0007f01201007387 */ /* 0x0001e20000100800 */
[----:B-1----:R-:W-:-:S05]  /*0910*/  VIADD R8, R8, 0x3f ;  /* 0x0000003f08087836 */ /* 0x002fca0000000000 */
[----:B------:R-:W-:-:S13]  /*0920*/  ISETP.GE.AND P0, PT, R8, 0x40, PT ;  /* 0x000000400800780c */ /* 0x000fda0003f06270 */
[----:B0-----:R-:W-:Y:S05]  /*0930*/  @!P0 BRA `(.L_x_0) ;  /* 0x0000017c00948947 */ /* 0x001fea0003800000 */
[----:B------:R-:W-:Y:S01]  /*0940*/  IABS R11, R152 ;  /* 0x00000098000b7213 */ /* 0x000fe20000000000 */
[----:B------:R-:W-:Y:S01]  /*0950*/  ULDC UR7, c[0x0][0x23c] ;  /* 0x00008f0000077ab9 */ /* 0x000fe20000000800 */
[----:B------:R-:W-:Y:S01]  /*0960*/  IABS R5, R153 ;  /* 0x0000009900057213 */ /* 0x000fe20000000000 */
[----:B------:R-:W-:Y:S01]  /*0970*/  ULDC.64 UR4, c[0x0][0x218] ;  /* 0x0000860000047ab9 */ /* 0x000fe20000000a00 */
[----:B------:R-:W0:Y:S01]  /*0980*/  I2F.RP R9, R11 ;  /* 0x0000000b00097306 */ /* 0x000e220000209400 */
[----:B------:R-:W-:Y:S01]  /*0990*/  SHF.R.S32.HI R123, RZ, 0x1f, R8 ;  /* 0x0000001fff7b7819 */ /* 0x000fe20000011408 */
[----:B------:R-:W-:Y:S01]  /*09a0*/  ULDC.64 UR10, c[0x0][0x210] ;  /* 0x00008400000a7ab9 */ /* 0x000fe20000000a00 */
[----:B------:R-:W-:Y:S01]  /*09b0*/  ISETP.NE.AND P1, PT, R152, RZ, PT ;  /* 0x000000ff9800720c */ /* 0x000fe20003f25270 */
[----:B------:R-:W-:Y:S01]  /*09c0*/  UIADD3 UR6, UR8, 0x8000, URZ ;  /* 0x0000800008067890 */ /* 0x000fe2000fffe03f */
[----:B------:R-:W-:Y:S01]  /*09d0*/  LEA.HI R123, R123, R8, RZ, 0x6 ;  /* 0x000000087b7b7211 */ /* 0x000fe200078f30ff */
[----:B------:R-:W-:Y:S01]  /*09e0*/  USHF.R.U32.HI UR14, URZ, 0x4, UR8 ;  /* 0x000000043f0e7899 */ /* 0x000fe20008011608 */
[----:B------:R-:W-:Y:S01]  /*09f0*/  LOP3.LUT R56, R0, 0x3f, RZ, 0xc0, !PT ;  /* 0x0000003f00387812 */ /* 0x000fe200078ec0ff */
[----:B------:R-:W1:Y:S01]  /*0a00*/  I2F.RP R10, R5 ;  /* 0x00000005000a7306 */ /* 0x000e620000209400 */
[----:B------:R-:W-:Y:S01]  /*0a10*/  SHF.R.S32.HI R123, RZ, 0x6, R123 ;  /* 0x00000006ff7b7819 */ /* 0x000fe2000001147b */
[----:B------:R-:W-:-:S02]  /*0a20*/  USHF.R.U32.HI UR6, URZ, 0x4, UR6 ;  /* 0x000000043f067899 */ /* 0x000fc40008011606 */
[----:B------:R-:W-:Y:S02]  /*0a30*/  USGXT.U32 UR14, UR14, 0xe ;  /* 0x0000000e0e0e789a */ /* 0x000fe40008000000 */
[----:B------:R-:W-:Y:S02]  /*0a40*/  USGXT.U32 UR12, UR6, 0xe ;  /* 0x0000000e060c789a */ /* 0x000fe40008000000 */
[----:B0-----:R-:W0:Y:S01]  /*0a50*/  MUFU.RCP R9, R9 ;  /* 0x0000000900097308 */ /* 0x001e220000001000 */
[----:B------:R-:W-:-:S07]  /*0a60*/  UMOV UR15, 0x40000040 ;  /* 0x40000040000f7882 */ /* 0x000fce0000000000 */
[----:B-1----:R-:W1:Y:S01]  /*0a70*/  MUFU.RCP R10, R10 ;  /* 0x0000000a000a7308 */ /* 0x002e620000001000 */
[----:B0-----:R-:W-:Y:S01]  /*0a80*/  VIADD R2, R9, 0xffffffe ;  /* 0x0ffffffe09027836 */ /* 0x001fe20000000000 */
[----:B------:R-:W-:-:S06]  /*0a90*/  SHF.R.U32.HI R9, RZ, 0x6, R0 ;  /* 0x00000006ff097819 */ /* 0x000fcc0000011600 */
[----:B------:R0:W2:Y:S01]  /*0aa0*/  F2I.FTZ.U32.TRUNC.NTZ R3, R2 ;  /* 0x0000000200037305 */ /* 0x0000a2000021f000 */
[----:B------:R-:W-:Y:S01]  /*0ab0*/  SGXT.U32 R9, R9, 0x1 ;  /* 0x000000010909781a */ /* 0x000fe20000000000 */
[----:B-1----:R-:W-:-:S06]  /*0ac0*/  VIADD R6, R10, 0xffffffe ;  /* 0x0ffffffe0a067836 */ /* 0x002fcc0000000000 */
[----:B------:R-:W1:Y:S01]  /*0ad0*/  F2I.FTZ.U32.TRUNC.NTZ R7, R6 ;  /* 0x0000000600077305 */ /* 0x000e62000021f000 */
[----:B0-----:R-:W-:Y:S02]  /*0ae0*/  IMAD.MOV.U32 R2, RZ, RZ, RZ ;  /* 0x000000ffff027224 */ /* 0x001fe400078e00ff */
[----:B--2---:R-:W-:-:S04]  /*0af0*/  IMAD.MOV R12, RZ, RZ, -R3 ;  /* 0x000000ffff0c7224 */ /* 0x004fc800078e0a03 */
[----:B------:R-:W-:Y:S01]  /*0b00*/  IMAD R13, R12, R11, RZ ;  /* 0x0000000b0c0d7224 */ /* 0x000fe200078e02ff */
[----:B------:R-:W-:-:S03]  /*0b10*/  IABS R12, R18 ;  /* 0x00000012000c7213 */ /* 0x000fc60000000000 */
[----:B------:R-:W-:Y:S01]  /*0b20*/  IMAD.HI.U32 R3, R3, R13, R2 ;  /* 0x0000000d03037227 */ /* 0x000fe200078e0002 */
[----:B------:R-:W-:-:S03]  /*0b30*/  LOP3.LUT R2, R4, R9, RZ, 0xfc, !PT ;  /* 0x0000000904027212 */ /* 0x000fc600078efcff */
[----:B-1----:R-:W-:Y:S01]  /*0b40*/  IMAD.MOV R6, RZ, RZ, -R7 ;  /* 0x000000ffff067224 */ /* 0x002fe200078e0a07 */
[C---:B------:R-:W-:Y:S01]  /*0b50*/  LOP3.LUT R15, R2.reuse, 0xfe, RZ, 0xfc, !PT ;  /* 0x000000fe020f7812 */ /* 0x040fe200078efcff */
[----:B------:R-:W-:Y:S01]  /*0b60*/  IMAD.HI.U32 R3, R3, R12, RZ ;  /* 0x0000000c03037227 */ /* 0x000fe200078e00ff */
[----:B------:R-:W-:Y:S02]  /*0b70*/  LOP3.LUT R17, R2, 0xfa, RZ, 0xfc, !PT ;  /* 0x000000fa02117812 */ /* 0x000fe400078efcff */
[----:B------:R-:W-:Y:S01]  /*0b80*/  IABS R10, R15 ;  /* 0x0000000f000a7213 */ /* 0x000fe20000000000 */
[----:B------:R-:W-:Y:S01]  /*0b90*/  IMAD R13, R6, R5, RZ ;  /* 0x00000005060d7224 */ /* 0x000fe200078e02ff */
[----:B------:R-:W-:Y:S01]  /*0ba0*/  IABS R16, R2 ;  /* 0x0000000200107213 */ /* 0x000fe20000000000 */
[----:B------:R-:W-:Y:S01]  /*0bb0*/  IMAD.MOV.U32 R6, RZ, RZ, RZ ;  /* 0x000000ffff067224 */ /* 0x000fe200078e00ff */
[----:B------:R-:W-:Y:S01]  /*0bc0*/  ISETP.GE.AND P6, PT, R15, RZ, PT ;  /* 0x000000ff0f00720c */ /* 0x000fe20003fc6270 */
[----:B------:R-:W-:Y:S01]  /*0bd0*/  IMAD.MOV R9, RZ, RZ, -R3 ;  /* 0x000000ffff097224 */ /* 0x000fe200078e0a03 */
[C---:B------:R-:W-:Y:S01]  /*0be0*/  LOP3.LUT R15, R2.reuse, 0xca, RZ, 0xfc, !PT ;  /* 0x000000ca020f7812 */ /* 0x040fe200078efcff */
[----:B------:R-:W-:Y:S01]  /*0bf0*/  IMAD.HI.U32 R3, R7, R13, R6 ;  /* 0x0000000d07037227 */ /* 0x000fe200078e0006 */
[----:B------:R-:W-:-:S02]  /*0c00*/  LOP3.LUT R13, R2, 0xfc, RZ, 0xfc, !PT ;  /* 0x000000fc020d7812 */ /* 0x000fc400078efcff */
[C---:B------:R-:W-:Y:S01]  /*0c10*/  LOP3.LUT R19, R2.reuse, 0x26, RZ, 0xfc, !PT ;  /* 0x0000002602137812 */ /* 0x040fe200078efcff */
[----:B------:R-:W-:Y:S01]  /*0c20*/  IMAD R12, R11, R9, R12 ;  /* 0x000000090b0c7224 */ /* 0x000fe200078e020c */
[----:B------:R-:W-:Y:S01]  /*0c30*/  IABS R9, R17 ;  /* 0x0000001100097213 */ /* 0x000fe20000000000 */
[----:B------:R-:W-:Y:S01]  /*0c40*/  IMAD.HI.U32 R6, R3, R10, RZ ;  /* 0x0000000a03067227 */ /* 0x000fe200078e00ff */
[----:B------:R-:W-:Y:S02]  /*0c50*/  IABS R14, R13 ;  /* 0x0000000d000e7213 */ /* 0x000fe40000000000 */
[----:B------:R-:W-:Y:S01]  /*0c60*/  ISETP.GT.U32.AND P0, PT, R11, R12, PT ;  /* 0x0000000c0b00720c */ /* 0x000fe20003f04070 */
[----:B------:R-:W-:Y:S01]  /*0c70*/  IMAD.MOV R6, RZ, RZ, -R6 ;  /* 0x000000ffff067224 */ /* 0x000fe200078e0a06 */
[----:B------:R-:W-:Y:S01]  /*0c80*/  ISETP.GE.AND P2, PT, R13, RZ, PT ;  /* 0x000000ff0d00720c */ /* 0x000fe20003f46270 */
[----:B------:R-:W-:Y:S01]  /*0c90*/  IMAD.MOV.U32 R8, RZ, RZ, R9 ;  /* 0x000000ffff087224 */ /* 0x000fe200078e0009 */
[C---:B------:R-:W-:Y:S01]  /*0ca0*/  LOP3.LUT R9, R2.reuse, 0xf8, RZ, 0xfc, !PT ;  /* 0x000000f802097812 */ /* 0x040fe200078efcff */
[----:B------:R-:W-:Y:S01]  /*0cb0*/  IMAD R29, R5, R6, R10 ;  /* 0x00000006051d7224 */ /* 0x000fe200078e020a */
[----:B------:R-:W-:Y:S01]  /*0cc0*/  LOP3.LUT R13, R2, 0xee, RZ, 0xfc, !PT ;  /* 0x000000ee020d7812 */ /* 0x000fe200078efcff */
[----:B------:R-:W-:Y:S01]  /*0cd0*/  IMAD.HI.U32 R7, R3, R16, RZ ;  /* 0x0000001003077227 */ /* 0x000fe200078e00ff */
[----:B------:R-:W-:-:S02]  /*0ce0*/  IABS R10, R9 ;  /* 0x00000009000a7213 */ /* 0x000fc40000000000 */
[----:B------:R-:W-:Y:S01]  /*0cf0*/  ISETP.GT.U32.AND P4, PT, R5, R29, PT ;  /* 0x0000001d0500720c */ /* 0x000fe20003f84070 */
[----:B------:R-:W-:Y:S01]  /*0d00*/  IMAD.HI.U32 R6, R3, R14, RZ ;  /* 0x0000000e03067227 */ /* 0x000fe200078e00ff */
[C---:B------:R-:W-:Y:S02]  /*0d10*/  LOP3.LUT R36, R2.reuse, 0x16, RZ, 0xfc, !PT ;  /* 0x0000001602247812 */ /* 0x040fe400078efcff */
[----:B------:R-:W-:Y:S01]  /*0d20*/  LOP3.LUT R38, R2, 0x14, RZ, 0xfc, !PT ;  /* 0x0000001402267812 */ /* 0x000fe200078efcff */
[----:B------:R-:W-:Y:S01]  /*0d30*/  @!P0 IMAD.IADD R12, R12, 0x1, -R11 ;  /* 0x000000010c0c8824 */ /* 0x000fe200078e0a0b */
[----:B------:R-:W-:Y:S01]  /*0d40*/  ISETP.GE.AND P0, PT, R18, RZ, PT ;  /* 0x000000ff1200720c */ /* 0x000fe20003f06270 */
[----:B------:R-:W-:Y:S01]  /*0d50*/  IMAD.MOV R7, RZ, RZ, -R7 ;  /* 0x000000ffff077224 */ /* 0x000fe200078e0a07 */
[----:B------:R-:W-:Y:S01]  /*0d60*/  IABS R20, R36 ;  /* 0x0000002400147213 */ /* 0x000fe20000000000 */
[----:B------:R-:W-:Y:S01]  /*0d70*/  IMAD.MOV R6, RZ, RZ, -R6 ;  /* 0x000000ffff067224 */ /* 0x000fe200078e0a06 */
[----:B------:R-:W-:Y:S01]  /*0d80*/  ISETP.GT.U32.AND P3, PT, R11, R12, PT ;  /* 0x0000000c0b00720c */ /* 0x000fe20003f64070 */
[----:B------:R-:W-:Y:S01]  /*0d90*/  IMAD R27, R5, R7, R16 ;  /* 0x00000007051b7224 */ /* 0x000fe200078e0210 */
[C---:B------:R-:W-:Y:S01]  /*0da0*/  LOP3.LUT R40, R2.reuse, 0x12, RZ, 0xfc, !PT ;  /* 0x0000001202287812 */ /* 0x040fe200078efcff */
[----:B------:R-:W-:Y:S01]  /*0db0*/  @!P4 IMAD.IADD R29, R29, 0x1, -R5 ;  /* 0x000000011d1dc824 */ /* 0x000fe200078e0a05 */
[----:B------:R-:W-:Y:S01]  /*0dc0*/  LOP3.LUT R42, R2, 0x10, RZ, 0xfc, !PT ;  /* 0x00000010022a7812 */ /* 0x000fe200078efcff */
[C---:B------:R-:W-:Y:S01]  /*0dd0*/  IMAD R31, R5.reuse, R6, R14 ;  /* 0x00000006051f7224 */ /* 0x040fe200078e020e */
[----:B------:R-:W-:Y:S01]  /*0de0*/  ISETP.GT.U32.AND P5, PT, R5, R27, PT ;  /* 0x0000001b0500720c */ /* 0x000fe20003fa4070 */
[----:B------:R-:W-:Y:S01]  /*0df0*/  IMAD.HI.U32 R6, R3, R10, RZ ;  /* 0x0000000a03067227 */ /* 0x000fe200078e00ff */
[----:B------:R-:W-:-:S02]  /*0e00*/  ISETP.GT.U32.AND P4, PT, R5, R29, PT ;  /* 0x0000001d0500720c */ /* 0x000fc40003f84070 */
[C---:B------:R-:W-:Y:S01]  /*0e10*/  LOP3.LUT R44, R2.reuse, 0xe, RZ, 0xfc, !PT ;  /* 0x0000000e022c7812 */ /* 0x040fe200078efcff */
[----:B------:R-:W-:Y:S01]  /*0e20*/  IMAD.HI.U32 R7, R3, R8, RZ ;  /* 0x0000000803077227 */ /* 0x000fe200078e00ff */
[C---:B------:R-:W-:Y:S02]  /*0e30*/  LOP3.LUT R46, R2.reuse, 0xc, RZ, 0xfc, !PT ;  /* 0x0000000c022e7812 */ /* 0x040fe400078efcff */
[C---:B------:R-:W-:Y:S01]  /*0e40*/  LOP3.LUT R48, R2.reuse, 0xa, RZ, 0xfc, !PT ;  /* 0x0000000a02307812 */ /* 0x040fe200078efcff */
[----:B------:R-:W-:Y:S01]  /*0e50*/  IMAD.MOV R6, RZ, RZ, -R6 ;  /* 0x000000ffff067224 */ /* 0x000fe200078e0a06 */
[----:B------:R-:W-:Y:S01]  /*0e60*/  IABS R22, R46 ;  /* 0x0000002e00167213 */ /* 0x000fe20000000000 */
[----:B------:R-:W-:Y:S01]  /*0e70*/  IMAD.MOV R7, RZ, RZ, -R7 ;  /* 0x000000ffff077224 */ /* 0x000fe200078e0a07 */
[----:B------:R-:W-:Y:S01]  /*0e80*/  LOP3.LUT R50, R2, 0x8, RZ, 0xfc, !PT ;  /* 0x0000000802327812 */ /* 0x000fe200078efcff */
[----:B------:R-:W-:Y:S01]  /*0e90*/  @!P3 IMAD.IADD R12, R12, 0x1, -R11 ;  /* 0x000000010c0cb824 */ /* 0x000fe200078e0a0b */
[C---:B------:R-:W-:Y:S01]  /*0ea0*/  LOP3.LUT R11, R2.reuse, 0xf4, RZ, 0xfc, !PT ;  /* 0x000000f4020b7812 */ /* 0x040fe200078efcff */
[C---:B------:R-:W-:Y:S01]  /*0eb0*/  IMAD R35, R5.reuse, R6, R10 ;  /* 0x0000000605237224 */ /* 0x040fe200078e020a */
[C---:B------:R-:W-:Y:S01]  /*0ec0*/  LOP3.LUT R52, R2.reuse, 0x6, RZ, 0xfc, !PT ;  /* 0x0000000602347812 */ /* 0x040fe200078efcff */
[C---:B------:R-:W-:Y:S01]  /*0ed0*/  IMAD R33, R5.reuse, R7, R8 ;  /* 0x0000000705217224 */ /* 0x040fe200078e0208 */
[----:B------:R-:W-:Y:S01]  /*0ee0*/  LOP3.LUT R7, R2, 0xf6, RZ, 0xfc, !PT ;  /* 0x000000f602077812 */ /* 0x000fe200078efcff */
[----:B------:R-:W-:Y:S01]  /*0ef0*/  @!P0 IMAD.MOV R12, RZ, RZ, -R12 ;  /* 0x000000ffff0c8224 */ /* 0x000fe200078e0a0c */
[----:B------:R-:W-:Y:S01]  /*0f00*/  ISETP.GT.U32.AND P0, PT, R5, R31, PT ;  /* 0x0000001f0500720c */ /* 0x000fe20003f04070 */
[--C-:B------:R-:W-:Y:S01]  /*0f10*/  @!P4 IMAD.IADD R29, R29, 0x1, -R5.reuse ;  /* 0x000000011d1dc824 */ /* 0x100fe200078e0a05 */
[----:B------:R-:W-:Y:S01]  /*0f20*/  ISETP.GT.U32.AND P4, PT, R5, R35, PT ;  /* 0x000000230500720c */ /* 0x000fe20003f84070 */
[----:B------:R-:W-:Y:S01]  /*0f30*/  @!P5 IMAD.IADD R27, R27, 0x1, -R5 ;  /* 0x000000011b1bd824 */ /* 0x000fe200078e0a05 */
[----:B------:R-:W-:Y:S01]  /*0f40*/  ISETP.GT.U32.AND P3, PT, R5, R33, PT ;  /* 0x000000210500720c */ /* 0x000fe20003f64070 */
[----:B------:R-:W-:Y:S01]  /*0f50*/  @!P6 IMAD.MOV R29, RZ, RZ, -R29 ;  /* 0x000000ffff1de224 */ /* 0x000fe200078e0a1d */
[----:B------:R-:W-:-:S02]  /*0f60*/  IABS R8, R7 ;  /* 0x0000000700087213 */ /* 0x000fc40000000000 */
[----:B------:R-:W-:Y:S02]  /*0f70*/  ISETP.GT.U32.AND P5, PT, R5, R27, PT ;  /* 0x0000001b0500720c */ /* 0x000fe40003fa4070 */
[----:B------:R-:W-:Y:S01]  /*0f80*/  @!P1 LOP3.LUT R12, RZ, R152, RZ, 0x33, !PT ;  /* 0x00000098ff0c9212 */ /* 0x000fe200078e33ff */
[----:B------:R-:W-:Y:S01]  /*0f90*/  IMAD.HI.U32 R6, R3, R8, RZ ;  /* 0x0000000803067227 */ /* 0x000fe200078e00ff */
[C---:B------:R-:W-:Y:S02]  /*0fa0*/  ISETP.GE.AND P1, PT, R2.reuse, RZ, PT ;  /* 0x000000ff0200720c */ /* 0x040fe40003f26270 */
[----:B------:R-:W-:Y:S01]  /*0fb0*/  IABS R10, R11 ;  /* 0x0000000b000a7213 */ /* 0x000fe20000000000 */
[--C-:B------:R-:W-:Y:S01]  /*0fc0*/  @!P0 IMAD.IADD R31, R31, 0x1, -R5.reuse ;  /* 0x000000011f1f8824 */ /* 0x100fe200078e0a05 */
[----:B------:R-:W-:Y:S01]  /*0fd0*/  ISETP.GE.AND P0, PT, R9, RZ, PT ;  /* 0x000000ff0900720c */ /* 0x000fe20003f06270 */
[--C-:B------:R-:W-:Y:S01]  /*0fe0*/  @!P4 IMAD.IADD R35, R35, 0x1, -R5.reuse ;  /* 0x000000012323c824 */ /* 0x100fe200078e0a05 */
[----:B------:R-:W-:Y:S01]  /*0ff0*/  LOP3.LUT R9, R2, 0xf2, RZ, 0xfc, !PT ;  /* 0x000000f202097812 */ /* 0x000fe200078efcff */
[----:B------:R-:W-:Y:S01]  /*1000*/  IMAD.MOV R6, RZ, RZ, -R6 ;  /* 0x000000ffff067224 */ /* 0x000fe200078e0a06 */
[----:B------:R-:W-:Y:S01]  /*1010*/  ISETP.GE.AND P6, PT, R7, RZ, PT ;  /* 0x000000ff0700720c */ /* 0x000fe20003fc6270 */
[----:B------:R-:W-:Y:S01]  /*1020*/  @!P3 IMAD.IADD R33, R33, 0x1, -R5 ;  /* 0x000000012121b824 */ /* 0x000fe200078e0a05 */
[C---:B------:R-:W-:Y:S01]  /*1030*/  ISETP.GT.U32.AND P3, PT, R5.reuse, R31, PT ;  /* 0x0000001f0500720c */ /* 0x040fe20003f64070 */
[C---:B------:R-:W-:Y:S01]  /*1040*/  IMAD R37, R5.reuse, R6, R8 ;  /* 0x0000000605257224 */ /* 0x040fe200078e0208 */
[----:B------:R-:W-:Y:S01]  /*1050*/  ISETP.GT.U32.AND P4, PT, R5, R35, PT ;  /* 0x000000230500720c */ /* 0x000fe20003f84070 */
[----:B------:R-:W-:Y:S01]  /*1060*/  IMAD.HI.U32 R6, R3, R10, RZ ;  /* 0x0000000a03067227 */ /* 0x000fe200078e00ff */
[----:B------:R-:W-:-:S02]  /*1070*/  IABS R8, R9 ;  /* 0x0000000900087213 */ /* 0x000fc40000000000 */
[----:B------:R-:W-:Y:S01]  /*1080*/  IABS R7, R13 ;  /* 0x0000000d00077213 */ /* 0x000fe20000000000 */
[----:B------:R-:W-:Y:S01]  /*1090*/  @!P5 IMAD.IADD R27, R27, 0x1, -R5 ;  /* 0x000000011b1bd824 */ /* 0x000fe200078e0a05 */
[----:B------:R-:W-:Y:S01]  /*10a0*/  ISETP.GE.AND P5, PT, R17, RZ, PT ;  /* 0x000000ff1100720c */ /* 0x000fe20003fa6270 */
[----:B------:R-:W-:Y:S01]  /*10b0*/  IMAD.MOV R6, RZ, RZ, -R6 ;  /* 0x000000ffff067224 */ /* 0x000fe200078e0a06 */
[----:B------:R-:W-:Y:S01]  /*10c0*/  LOP3.LUT R17, R2, 0xc8, RZ, 0xfc, !PT ;  /* 0x000000c802117812 */ /* 0x000fe200078efcff */
[----:B------:R-:W-:Y:S01]  /*10d0*/  @!P1 IMAD.MOV R27, RZ, RZ, -R27 ;  /* 0x000000ffff1b9224 */ /* 0x000fe200078e0a1b */
[C---:B------:R-:W-:Y:S01]  /*10e0*/  ISETP.GT.U32.AND P1, PT, R5.reuse, R33, PT ;  /* 0x000000210500720c */ /* 0x040fe20003f24070 */
[----:B------:R-:W-:Y:S01]  /*10f0*/  IMAD R39, R5, R6, R10 ;  /* 0x0000000605277224 */ /* 0x000fe200078e020a */
[----:B------:R-:W-:Y:S01]  /*1100*/  IABS R18, R17 ;  /* 0x0000001100127213 */ /* 0x000fe20000000000 */
[--C-:B------:R-:W-:Y:S01]  /*1110*/  @!P3 IMAD.IADD R31, R31, 0x1, -R5.reuse ;  /* 0x000000011f1fb824 */ /* 0x100fe200078e0a05 */
[----:B------:R-:W-:Y:S01]  /*1120*/  ISETP.GT.U32.AND P3, PT, R5, R37, PT ;  /* 0x000000250500720c */ /* 0x000fe20003f64070 */
[----:B------:R-:W-:Y:S01]  /*1130*/  @!P4 IMAD.IADD R35, R35, 0x1, -R5 ;  /* 0x000000012323c824 */ /* 0x000fe200078e0a05 */
[----:B------:R-:W-:Y:S01]  /*1140*/  ISETP.GT.U32.AND P4, PT, R5, R39, PT ;  /* 0x000000270500720c */ /* 0x000fe20003f84070 */
[----:B------:R-:W-:Y:S01]  /*1150*/  IMAD.HI.U32 R6, R3, R8, RZ ;  /* 0x0000000803067227 */ /* 0x000fe200078e00ff */
[----:B------:R-:W-:-:S02]  /*1160*/  IABS R24, R50 ;  /* 0x0000003200187213 */ /* 0x000fc40000000000 */
[----:B------:R-:W-:Y:S01]  /*1170*/  IABS R26, R52 ;  /* 0x00000034001a7213 */ /* 0x000fe20000000000 */
[----:B------:R-:W-:Y:S01]  /*1180*/  IMAD.MOV R6, RZ, RZ, -R6 ;  /* 0x000000ffff067224 */ /* 0x000fe200078e0a06 */
[C---:B------:R-:W-:Y:S01]  /*1190*/  LOP3.LUT R54, R2.reuse, 0x4, RZ, 0xfc, !PT ;  /* 0x0000000402367812 */ /* 0x040fe200078efcff */
[----:B------:R-:W-:Y:S01]  /*11a0*/  @!P1 IMAD.IADD R33, R33, 0x1, -R5 ;  /* 0x0000000121219824 */ /* 0x000fe200078e0a05 */
[----:B------:R-:W-:Y:S01]  /*11b0*/  ISETP.GE.AND P1, PT, R11, RZ, PT ;  /* 0x000000ff0b00720c */ /* 0x000fe20003f26270 */
[----:B------:R-:W-:Y:S01]  /*11c0*/  @!P2 IMAD.MOV R31, RZ, RZ, -R31 ;  /* 0x000000ffff1fa224 */ /* 0x000fe200078e0a1f */
[C---:B------:R-:W-:Y:S01]  /*11d0*/  LOP3.LUT R11, R2.reuse, 0xf0, RZ, 0xfc, !PT ;  /* 0x000000f0020b7812 */ /* 0x040fe200078efcff */
[--C-:B------:R-:W-:Y:S01]  /*11e0*/  @!P3 IMAD.IADD R37, R37, 0x1, -R5.reuse ;  /* 0x000000012525b824 */ /* 0x100fe200078e0a05 */
[----:B------:R-:W-:Y:S01]  /*11f0*/  ISETP.GE.AND P3, PT, R9, RZ, PT ;  /* 0x000000ff0900720c */ /* 0x000fe20003f66270 */
[----:B------:R-:W-:Y:S01]  /*1200*/  @!P4 IMAD.IADD R39, R39, 0x1, -R5 ;  /* 0x000000012727c824 */ /* 0x000fe200078e0a05 */
[----:B------:R-:W-:Y:S01]  /*1210*/  IABS R10, R11 ;  /* 0x0000000b000a7213 */ /* 0x000fe20000000000 */
[C---:B------:R-:W-:Y:S01]  /*1220*/  IMAD R41, R5.reuse, R6, R8 ;  /* 0x0000000605297224 */ /* 0x040fe200078e0208 */
[C---:B------:R-:W-:Y:S01]  /*1230*/  ISETP.GT.U32.AND P2, PT, R5.reuse, R37, PT ;  /* 0x000000250500720c */ /* 0x040fe20003f44070 */
[----:B------:R-:W-:Y:S01]  /*1240*/  IMAD.MOV.U32 R8, RZ, RZ, R7 ;  /* 0x000000ffff087224 */ /* 0x000fe200078e0007 */
[----:B------:R-:W-:Y:S01]  /*1250*/  ISETP.GT.U32.AND P4, PT, R5, R39, PT ;  /* 0x000000270500720c */ /* 0x000fe20003f84070 */
[----:B------:R-:W-:Y:S01]  /*1260*/  IMAD.HI.U32 R6, R3, R10, RZ ;  /* 0x0000000a03067227 */ /* 0x000fe200078e00ff */
[----:B------:R-:W-:-:S02]  /*1270*/  LOP3.LUT R9, R2, 0xec, RZ, 0xfc, !PT ;  /* 0x000000ec02097812 */ /* 0x000fc400078efcff */
[----:B------:R-:W-:Y:S01]  /*1280*/  IABS R34, R54 ;  /* 0x0000003600227213 */ /* 0x000fe20000000000 */
[----:B------:R-:W-:-:S04]  /*1290*/  IMAD.HI.U32 R7, R3, R8, RZ ;  /* 0x0000000803077227 */ /* 0x000fc800078e00ff */
[----:B------:R-:W-:Y:S01]  /*12a0*/  @!P5 IMAD.MOV R33, RZ, RZ, -R33 ;  /* 0x000000ffff21d224 */ /* 0x000fe200078e0a21 */
[C---:B------:R-:W-:Y:S01]  /*12b0*/  ISETP.GT.U32.AND P5, PT, R5.reuse, R41, PT ;  /* 0x000000290500720c */ /* 0x040fe20003fa4070 */
[----:B------:R-:W-:Y:S02]  /*12c0*/  IMAD.MOV R6, RZ, RZ, -R6 ;  /* 0x000000ffff067224 */ /* 0x000fe400078e0a06 */
[----:B------:R-:W-:Y:S02]  /*12d0*/  IMAD.MOV R7, RZ, RZ, -R7 ;  /* 0x000000ffff077224 */ /* 0x000fe400078e0a07 */
[----:B------:R-:W-:Y:S02]  /*12e0*/  IMAD R127, R5, R6, R10 ;  /* 0x00000006057f7224 */ /* 0x000fe400078e020a */
[--C-:B------:R-:W-:Y:S01]  /*12f0*/  @!P2 IMAD.IADD R37, R37, 0x1, -R5.reuse ;  /* 0x000000012525a824 */ /* 0x100fe200078e0a05 */
[----:B------:R-:W-:Y:S01]  /*1300*/  ISETP.GE.AND P2, PT, R13, RZ, PT ;  /* 0x000000ff0d00720c */ /* 0x000fe20003f46270 */
[----:B------:R-:W-:Y:S01]  /*1310*/  IMAD R43, R5, R7, R8 ;  /* 0x00000007052b7224 */ /* 0x000fe200078e0208 */
[----:B------:R-:W-:Y:S01]  /*1320*/  IABS R8, R9 ;  /* 0x0000000900087213 */ /* 0x000fe20000000000 */
[----:B------:R-:W-:Y:S01]  /*1330*/  @!P4 IMAD.IADD R39, R39, 0x1, -R5 ;  /* 0x000000012727c824 */ /* 0x000fe200078e0a05 */
[C---:B------:R-:W-:Y:S01]  /*1340*/  ISETP.GT.U32.AND P4, PT, R5.reuse, R127, PT ;  /* 0x0000007f0500720c */ /* 0x040fe20003f84070 */
[----:B------:R-:W-:Y:S01]  /*1350*/  @!P6 IMAD.MOV R37, RZ, RZ, -R37 ;  /* 0x000000ffff25e224 */ /* 0x000fe200078e0a25 */
[----:B------:R-:W-:Y:S01]  /*1360*/  ISETP.GT.U32.AND P6, PT, R5, R43, PT ;  /* 0x0000002b0500720c */ /* 0x000fe20003fc4070 */
[----:B------:R-:W-:Y:S01]  /*1370*/  @!P5 IMAD.IADD R41, R41, 0x1, -R5 ;  /* 0x000000012929d824 */ /* 0x000fe200078e0a05 */
[----:B------:R-:W-:Y:S01]  /*1380*/  LOP3.LUT R7, R2, 0xea, RZ, 0xfc, !PT ;  /* 0x000000ea02077812 */ /* 0x000fe200078efcff */
[----:B------:R-:W-:Y:S01]  /*1390*/  @!P0 IMAD.MOV R35, RZ, RZ, -R35 ;  /* 0x000000ffff238224 */ /* 0x000fe200078e0a23 */
[----:B------:R-:W-:Y:S01]  /*13a0*/  ISETP.GE.AND P0, PT, R11, RZ, PT ;  /* 0x000000ff0b00720c */ /* 0x000fe20003f06270 */
[----:B------:R-:W-:Y:S01]  /*13b0*/  IMAD.HI.U32 R6, R3, R8, RZ ;  /* 0x0000000803067227 */ /* 0x000fe200078e00ff */
[----:B------:R-:W-:-:S02]  /*13c0*/  ISETP.GT.U32.AND P5, PT, R5, R41, PT ;  /* 0x000000290500720c */ /* 0x000fc40003fa4070 */
[C---:B------:R-:W-:Y:S01]  /*13d0*/  LOP3.LUT R11, R2.reuse, 0xe8, RZ, 0xfc, !PT ;  /* 0x000000e8020b7812 */ /* 0x040fe200078efcff */
[----:B------:R-:W-:Y:S01]  /*13e0*/  IMAD.MOV R125, RZ, RZ, -R6 ;  /* 0x000000ffff7d7224 */ /* 0x000fe200078e0a06 */
[----:B------:R-:W-:Y:S01]  /*13f0*/  IABS R10, R7 ;  /* 0x00000007000a7213 */ /* 0x000fe20000000000 */
[--C-:B------:R-:W-:Y:S01]  /*1400*/  @!P4 IMAD.IADD R127, R127, 0x1, -R5.reuse ;  /* 0x000000017f7fc824 */ /* 0x100fe200078e0a05 */
[----:B------:R-:W-:Y:S01]  /*1410*/  IABS R14, R11 ;  /* 0x0000000b000e7213 */ /* 0x000fe20000000000 */
[----:B------:R-:W-:Y:S01]  /*1420*/  @!P6 IMAD.IADD R43, R43, 0x1, -R5 ;  /* 0x000000012b2be824 */ /* 0x000fe200078e0a05 */
[----:B------:R-:W-:Y:S01]  /*1430*/  LOP3.LUT R13, R2, 0xe0, RZ, 0xfc, !PT ;  /* 0x000000e0020d7812 */ /* 0x000fe200078efcff */
[C---:B------:R-:W-:Y:S01]  /*1440*/  IMAD R125, R5.reuse, R125, R8 ;  /* 0x0000007d057d7224 */ /* 0x040fe200078e0208 */
[----:B------:R-:W-:Y:S01]  /*1450*/  ISETP.GT.U32.AND P4, PT, R5, R127, PT ;  /* 0x0000007f0500720c */ /* 0x000fe20003f84070 */
[----:B------:R-:W-:Y:S01]  /*1460*/  IMAD.HI.U32 R6, R3, R10, RZ ;  /* 0x0000000a03067227 */ /* 0x000fe200078e00ff */
[----:B------:R-:W-:-:S02]  /*1470*/  ISETP.GT.U32.AND P6, PT, R5, R43, PT ;  /* 0x0000002b0500720c */ /* 0x000fc40003fc4070 */
[----:B------:R-:W-:Y:S01]  /*1480*/  IABS R16, R13 ;  /* 0x0000000d00107213 */ /* 0x000fe20000000000 */
[----:B------:R-:W-:Y:S01]  /*1490*/  @!P5 IMAD.IADD R41, R41, 0x1, -R5 ;  /* 0x000000012929d824 */ /* 0x000fe200078e0a05 */
[----:B------:R-:W-:Y:S01]  /*14a0*/  ISETP.GE.AND P5, PT, R7, RZ, PT ;  /* 0x000000ff0700720c */ /* 0x000fe20003fa6270 */
[----:B------:R-:W-:-:S04]  /*14b0*/  IMAD.HI.U32 R7, R3, R14, RZ ;  /* 0x0000000e03077227 */ /* 0x000fc800078e00ff */
[----:B------:R-:W-:Y:S02]  /*14c0*/  IMAD.MOV R7, RZ, RZ, -R7 ;  /* 0x000000ffff077224 */ /* 0x000fe400078e0a07 */
[--C-:B------:R-:W-:Y:S01]  /*14d0*/  @!P4 IMAD.IADD R127, R127, 0x1, -R5.reuse ;  /* 0x000000017f7fc824 */ /* 0x100fe200078e0a05 */
[C---:B------:R-:W-:Y:S01]  /*14e0*/  ISETP.GT.U32.AND P4, PT, R5.reuse, R125, PT ;  /* 0x0000007d0500720c */ /* 0x040fe20003f84070 */
[----:B------:R-:W-:Y:S02]  /*14f0*/  IMAD R47, R5, R7, R14 ;  /* 0x00000007052f7224 */ /* 0x000fe400078e020e */
[----:B------:R-:W-:Y:S02]  /*1500*/  @!P6 IMAD.IADD R43, R43, 0x1, -R5 ;  /* 0x000000012b2be824 */ /* 0x000fe400078e0a05 */
[----:B------:R-:W-:Y:S02]  /*1510*/  IMAD.MOV R6, RZ, RZ, -R6 ;  /* 0x000000ffff067224 */ /* 0x000fe400078e0a06 */
[----:B------:R-:W-:Y:S01]  /*1520*/  @!P2 IMAD.MOV R43, RZ, RZ, -R43 ;  /* 0x000000ffff2ba224 */ /* 0x000fe200078e0a2b */
[----:B------:R-:W-:Y:S01]  /*1530*/  ISETP.GT.U32.AND P2, PT, R5, R47, PT ;  /* 0x0000002f0500720c */ /* 0x000fe20003f44070 */
[----:B------:R-:W-:Y:S01]  /*1540*/  @!P1 IMAD.MOV R39, RZ, RZ, -R39 ;  /* 0x000000ffff279224 */ /* 0x000fe200078e0a27 */
[----:B------:R-:W-:Y:S01]  /*1550*/  ISETP.GE.AND P1, PT, R9, RZ, PT ;  /* 0x000000ff0900720c */ /* 0x000fe20003f26270 */
[----:B------:R-:W-:Y:S01]  /*1560*/  IMAD R45, R5, R6, R10 ;  /* 0x00000006052d7224 */ /* 0x000fe200078e020a */
[C---:B------:R-:W-:Y:S01]  /*1570*/  LOP3.LUT R9, R2.reuse, 0xe4, RZ, 0xfc, !PT ;  /* 0x000000e402097812 */ /* 0x040fe200078efcff */
[----:B------:R-:W-:Y:S01]  /*1580*/  @!P0 IMAD.MOV R127, RZ, RZ, -R127 ;  /* 0x000000ffff7f8224 */ /* 0x000fe200078e0a7f */
[----:B------:R-:W-:Y:S01]  /*1590*/  LOP3.LUT R6, R2, 0xe6, RZ, 0xfc, !PT ;  /* 0x000000e602067812 */ /* 0x000fe200078efcff */
[----:B------:R-:W-:Y:S01]  /*15a0*/  @!P4 IMAD.IADD R125, R125, 0x1, -R5 ;  /* 0x000000017d7dc824 */ /* 0x000fe200078e0a05 */
[----:B------:R-:W-:Y:S01]  /*15b0*/  ISETP.GT.U32.AND P0, PT, R5, R45, PT ;  /* 0x0000002d0500720c */ /* 0x000fe20003f04070 */
[----:B------:R-:W-:Y:S01]  /*15c0*/  @!P3 IMAD.MOV R41, RZ, RZ, -R41 ;  /* 0x000000ffff29b224 */ /* 0x000fe200078e0a29 */
[----:B------:R-:W-:-:S02]  /*15d0*/  IABS R10, R9 ;  /* 0x00000009000a7213 */ /* 0x000fc40000000000 */
[----:B------:R-:W-:Y:S01]  /*15e0*/  ISETP.GT.U32.AND P4, PT, R5, R125, PT ;  /* 0x0000007d0500720c */ /* 0x000fe20003f84070 */
[----:B------:R-:W-:Y:S01]  /*15f0*/  @!P2 IMAD.IADD R47, R47, 0x1, -R5 ;  /* 0x000000012f2fa824 */ /* 0x000fe200078e0a05 */
[----:B------:R-:W-:Y:S01]  /*1600*/  ISETP.GE.AND P3, PT, R11, RZ, PT ;  /* 0x000000ff0b00720c */ /* 0x000fe20003f66270 */
[----:B------:R-:W-:Y:S01]  /*1610*/  IMAD.HI.U32 R7, R3, R10, RZ ;  /* 0x0000000a03077227 */ /* 0x000fe200078e00ff */
[----:B------:R-:W-:Y:S02]  /*1620*/  IABS R8, R6 ;  /* 0x0000000600087213 */ /* 0x000fe40000000000 */
[----:B------:R-:W-:Y:S01]  /*1630*/  ISETP.GT.U32.AND P2, PT, R5, R47, PT ;  /* 0x0000002f0500720c */ /* 0x000fe20003f44070 */
[----:B------:R-:W-:Y:S01]  /*1640*/  IMAD.MOV R7, RZ, RZ, -R7 ;  /* 0x000000ffff077224 */ /* 0x000fe200078e0a07 */
[----:B------:R-:W-:Y:S01]  /*1650*/  LOP3.LUT R11, R2, 0xe2, RZ, 0xfc, !PT ;  /* 0x000000e2020b7812 */ /* 0x000fe200078efcff */
[----:B------:R-:W-:Y:S01]  /*1660*/  @!P0 IMAD.IADD R45, R45, 0x1, -R5 ;  /* 0x000000012d2d8824 */ /* 0x000fe200078e0a05 */
[----:B------:R-:W-:Y:S01]  /*1670*/  ISETP.GE.AND P6, PT, R6, RZ, PT ;  /* 0x000000ff0600720c */ /* 0x000fe20003fc6270 */
[----:B------:R-:W-:Y:S01]  /*1680*/  IMAD R49, R5, R7, R10 ;  /* 0x0000000705317224 */ /* 0x000fe200078e020a */
[----:B------:R-:W-:Y:S01]  /*1690*/  IABS R14, R11 ;  /* 0x0000000b000e7213 */ /* 0x000fe20000000000 */
[----:B------:R-:W-:Y:S01]  /*16a0*/  IMAD.HI.U32 R7, R3, R16, RZ ;  /* 0x0000001003077227 */ /* 0x000fe200078e00ff */
[----:B------:R-:W-:-:S03]  /*16b0*/  ISETP.GT.U32.AND P0, PT, R5, R45, PT ;  /* 0x0000002d0500720c */ /* 0x000fc60003f04070 */
[----:B------:R-:W-:Y:S01]  /*16c0*/  @!P4 IMAD.IADD R125, R125, 0x1, -R5 ;  /* 0x000000017d7dc824 */ /* 0x000fe200078e0a05 */
[----:B------:R-:W-:Y:S01]  /*16d0*/  ISETP.GE.AND P4, PT, R9, RZ, PT ;  /* 0x000000ff0900720c */ /* 0x000fe20003f86270 */
[----:B------:R-:W-:Y:S01]  /*16e0*/  IMAD.MOV R7, RZ, RZ, -R7 ;  /* 0x000000ffff077224 */ /* 0x000fe200078e0a07 */
[----:B------:R-:W-:Y:S01]  /*16f0*/  LOP3.LUT R9, R2, 0xde, RZ, 0xfc, !PT ;  /* 0x000000de02097812 */ /* 0x000fe200078efcff */
[----:B------:R-:W-:Y:S01]  /*1700*/  @!P1 IMAD.MOV R125, RZ, RZ, -R125 ;  /* 0x000000ffff7d9224 */ /* 0x000fe200078e0a7d */
[----:B------:R-:W-:Y:S01]  /*1710*/  ISETP.GT.U32.AND P1, PT, R5, R49, PT ;  /* 0x000000310500720c */ /* 0x000fe20003f24070 */
[----:B------:R-:W-:-:S04]  /*1720*/  IMAD.HI.U32 R6, R3, R8, RZ ;  /* 0x0000000803067227 */ /* 0x000fc800078e00ff */
[----:B------:R-:W-:Y:S02]  /*1730*/  IMAD R51, R5, R7, R16 ;  /* 0x0000000705337224 */ /* 0x000fe400078e0210 */
[----:B------:R-:W-:Y:S02]  /*1740*/  @!P2 IMAD.IADD R47, R47, 0x1, -R5 ;  /* 0x000000012f2fa824 */ /* 0x000fe400078e0a05 */
[----:B------:R-:W-:Y:S02]  /*1750*/  IMAD.MOV R121, RZ, RZ, -R6 ;  /* 0x000000ffff797224 */ /* 0x000fe400078e0a06 */
[----:B------:R-:W-:Y:S01]  /*1760*/  @!P3 IMAD.MOV R47, RZ, RZ, -R47 ;  /* 0x000000ffff2fb224 */ /* 0x000fe200078e0a2f */
[----:B------:R-:W-:Y:S01]  /*1770*/  ISETP.GT.U32.AND P3, PT, R5, R51, PT ;  /* 0x000000330500720c */ /* 0x000fe20003f64070 */
[----:B------:R-:W-:-:S04]  /*1780*/  IMAD.HI.U32 R6, R3, R14, RZ ;  /* 0x0000000e03067227 */ /* 0x000fc800078e00ff */
[----:B------:R-:W-:Y:S01]  /*1790*/  IMAD R121, R5, R121, R8 ;  /* 0x0000007905797224 */ /* 0x000fe200078e0208 */
[----:B------:R-:W-:Y:S01]  /*17a0*/  IABS R8, R9 ;  /* 0x0000000900087213 */ /* 0x000fe20000000000 */
[----:B------:R-:W-:Y:S02]  /*17b0*/  @!P0 IMAD.IADD R45, R45, 0x1, -R5 ;  /* 0x000000012d2d8824 */ /* 0x000fe400078e0a05 */
[----:B------:R-:W-:Y:S01]  /*17c0*/  IMAD.MOV R6, RZ, RZ, -R6 ;  /* 0x000000ffff067224 */ /* 0x000fe200078e0a06 */
[----:B------:R-:W-:Y:S01]  /*17d0*/  ISETP.GT.U32.AND P0, PT, R5, R121, PT ;  /* 0x000000790500720c */ /* 0x000fe20003f04070 */
[----:B------:R-:W-:Y:S01]  /*17e0*/  @!P5 IMAD.MOV R45, RZ, RZ, -R45 ;  /* 0x000000ffff2dd224 */ /* 0x000fe200078e0a2d */
[----:B------:R-:W-:Y:S01]  /*17f0*/  ISETP.GE.AND P5, PT, R11, RZ, PT ;  /* 0x000000ff0b00720c */ /* 0x000fe20003fa6270 */
[----:B------:R-:W-:Y:S01]  /*1800*/  @!P1 IMAD.IADD R49, R49, 0x1, -R5 ;  /* 0x0000000131319824 */ /* 0x000fe200078e0a05 */
[C---:B------:R-:W-:Y:S01]  /*1810*/  LOP3.LUT R11, R2.reuse, 0xdc, RZ, 0xfc, !PT ;  /* 0x000000dc020b7812 */ /* 0x040fe200078efcff */
[----:B------:R-:W-:Y:S01]  /*1820*/  IMAD R119, R5, R6, R14 ;  /* 0x0000000605777224 */ /* 0x000fe200078e020e */
[----:B------:R-:W-:Y:S01]  /*1830*/  LOP3.LUT R14, R2, 0xda, RZ, 0xfc, !PT ;  /* 0x000000da020e7812 */ /* 0x000fe200078efcff */
[----:B------:R-:W-:Y:S01]  /*1840*/  IMAD.HI.U32 R6, R3, R8, RZ ;  /* 0x0000000803067227 */ /* 0x000fe200078e00ff */
[----:B------:R-:W-:-:S02]  /*1850*/  ISETP.GT.U32.AND P1, PT, R5, R49, PT ;  /* 0x000000310500720c */ /* 0x000fc40003f24070 */
[----:B------:R-:W-:Y:S01]  /*1860*/  ISETP.GT.U32.AND P2, PT, R5, R119, PT ;  /* 0x000000770500720c */ /* 0x000fe20003f44070 */
[--C-:B------:R-:W-:Y:S01]  /*1870*/  @!P3 IMAD.IADD R51, R51, 0x1, -R5.reuse ;  /* 0x000000013333b824 */ /* 0x100fe200078e0a05 */
[----:B------:R-:W-:Y:S01]  /*1880*/  IABS R10, R11 ;  /* 0x0000000b000a7213 */ /* 0x000fe20000000000 */
[----:B------:R-:W-:Y:S01]  /*1890*/  IMAD.MOV R6, RZ, RZ, -R6 ;  /* 0x000000ffff067224 */ /* 0x000fe200078e0a06 */
[----:B------:R-:W-:Y:S01]  /*18a0*/  IABS R7, R14 ;  /* 0x0000000e00077213 */ /* 0x000fe20000000000 */
[----:B------:R-:W-:Y:S01]  /*18b0*/  @!P0 IMAD.IADD R121, R121, 0x1, -R5 ;  /* 0x0000000179798824 */ /* 0x000fe200078e0a05 */
[C---:B------:R-:W-:Y:S01]  /*18c0*/  ISETP.GT.U32.AND P3, PT, R5.reuse, R51, PT ;  /* 0x000000330500720c */ /* 0x040fe20003f64070 */
[----:B------:R-:W-:Y:S02]  /*18d0*/  IMAD R117, R5, R6, R8 ;  /* 0x0000000605757224 */ /* 0x000fe400078e0208 */
[----:B------:R-:W-:Y:S01]  /*18e0*/  IMAD.HI.U32 R6, R3, R10, RZ ;  /* 0x0000000a03067227 */ /* 0x000fe200078e00ff */
[----:B------:R-:W-:-:S03]  /*18f0*/  ISETP.GT.U32.AND P0, PT, R5, R121, PT ;  /* 0x000000790500720c */ /* 0x000fc60003f04070 */
[----:B------:R-:W-:Y:S02]  /*1900*/  IMAD.MOV R6, RZ, RZ, -R6 ;  /* 0x000000ffff067224 */ /* 0x000fe400078e0a06 */
[--C-:B------:R-:W-:Y:S01]  /*1910*/  @!P1 IMAD.IADD R49, R49, 0x1, -R5.reuse ;  /* 0x0000000131319824 */ /* 0x100fe200078e0a05 */
[----:B------:R-:W-:Y:S01]  /*1920*/  ISETP.GT.U32.AND P1, PT, R5, R117, PT ;  /* 0x000000750500720c */ /* 0x000fe20003f24070 */
[--C-:B------:R-:W-:Y:S02]  /*1930*/  @!P2 IMAD.IADD R119, R119, 0x1, -R5.reuse ;  /* 0x000000017777a824 */ /* 0x100fe400078e0a05 */
[----:B------:R-:W-:Y:S01]  /*1940*/  IMAD R53, R5, R6, R10 ;  /* 0x0000000605357224 */ /* 0x000fe200078e020a */
[C---:B------:R-:W-:Y:S01]  /*1950*/  LOP3.LUT R6, R2.reuse, 0xd8, RZ, 0xfc, !PT ;  /* 0x000000d802067812 */ /* 0x040fe200078efcff */
[----:B------:R-:W-:Y:S01]  /*1960*/  @!P3 IMAD.IADD R51, R51, 0x1, -R5 ;  /* 0x000000013333b824 */ /* 0x000fe200078e0a05 */
[C---:B------:R-:W-:Y:S01]  /*1970*/  ISETP.GT.U32.AND P2, PT, R5.reuse, R119, PT ;  /* 0x000000770500720c */ /* 0x040fe20003f44070 */
[----:B------:R-:W-:Y:S01]  /*1980*/  IMAD.MOV.U32 R8, RZ, RZ, R7 ;  /* 0x000000ffff087224 */ /* 0x000fe200078e0007 */
[----:B------:R-:W-:Y:S01]  /*1990*/  ISETP.GT.U32.AND P3, PT, R5, R53, PT ;  /* 0x000000350500720c */ /* 0x000fe20003f64070 */
[----:B------:R-:W-:Y:S01]  /*19a0*/  @!P0 IMAD.IADD R121, R121, 0x1, -R5 ;  /* 0x0000000179798824 */ /* 0x000fe200078e0a05 */
[----:B------:R-:W-:Y:S01]  /*19b0*/  ISETP.GE.AND P0, PT, R13, RZ, PT ;  /* 0x000000ff0d00720c */ /* 0x000fe20003f06270 */
[----:B------:R-:W-:Y:S01]  /*19c0*/  IMAD.HI.U32 R7, R3, R8, RZ ;  /* 0x0000000803077227 */ /* 0x000fe200078e00ff */
[----:B------:R-:W-:-:S03]  /*19d0*/  LOP3.LUT R13, R2, 0xcc, RZ, 0xfc, !PT ;  /* 0x000000cc020d7812 */ /* 0x000fc600078efcff */
[----:B------:R-:W-:Y:S02]  /*19e0*/  @!P1 IMAD.IADD R117, R117, 0x1, -R5 ;  /* 0x0000000175759824 */ /* 0x000fe400078e0a05 */
[----:B------:R-:W-:Y:S02]  /*19f0*/  IMAD.MOV R7, RZ, RZ, -R7 ;  /* 0x000000ffff077224 */ /* 0x000fe400078e0a07 */
[--C-:B------:R-:W-:Y:S01]  /*1a00*/  @!P2 IMAD.IADD R119, R119, 0x1, -R5.reuse ;  /* 0x000000017777a824 */ /* 0x100fe200078e0a05 */
[C---:B------:R-:W-:Y:S01]  /*1a10*/  ISETP.GT.U32.AND P1, PT, R5.reuse, R117, PT ;  /* 0x000000750500720c */ /* 0x040fe20003f24070 */
[----:B------:R-:W-:Y:S01]  /*1a20*/  IMAD R115, R5, R7, R8 ;  /* 0x0000000705737224 */ /* 0x000fe200078e0208 */
[----:B------:R-:W-:Y:S01]  /*1a30*/  LOP3.LUT R7, R2, 0xd6, RZ, 0xfc, !PT ;  /* 0x000000d602077812 */ /* 0x000fe200078efcff */
[----:B------:R-:W-:Y:S01]  /*1a40*/  @!P3 IMAD.IADD R53, R53, 0x1, -R5 ;  /* 0x000000013535b824 */ /* 0x000fe200078e0a05 */
[----:B------:R-:W-:Y:S01]  /*1a50*/  IABS R8, R6 ;  /* 0x0000000600087213 */ /* 0x000fe20000000000 */
[----:B------:R-:W-:Y:S01]  /*1a60*/  @!P5 IMAD.MOV R119, RZ, RZ, -R119 ;  /* 0x000000ffff77d224 */ /* 0x000fe200078e0a77 */
[----:B------:R-:W-:Y:S01]  /*1a70*/  ISETP.GE.AND P5, PT, R6, RZ, PT ;  /* 0x000000ff0600720c */ /* 0x000fe20003fa6270 */
[----:B------:R-:W-:Y:S01]  /*1a80*/  @!P6 IMAD.MOV R121, RZ, RZ, -R121 ;  /* 0x000000ffff79e224 */ /* 0x000fe200078e0a79 */
[----:B------:R-:W-:Y:S01]  /*1a90*/  IABS R10, R7 ;  /* 0x00000007000a7213 */ /* 0x000fe20000000000 */
[----:B------:R-:W-:Y:S01]  /*1aa0*/  IMAD.HI.U32 R6, R3, R8, RZ ;  /* 0x0000000803067227 */ /* 0x000fe200078e00ff */
[----:B------:R-:W-:-:S02]  /*1ab0*/  ISETP.GT.U32.AND P3, PT, R5, R53, PT ;  /* 0x000000350500720c */ /* 0x000fc40003f64070 */
[----:B------:R-:W-:Y:S01]  /*1ac0*/  ISETP.GE.AND P6, PT, R9, RZ, PT ;  /* 0x000000ff0900720c */ /* 0x000fe20003fc6270 */
[----:B------:R-:W-:Y:S01]  /*1ad0*/  @!P0 IMAD.MOV R51, RZ, RZ, -R51 ;  /* 0x000000ffff338224 */ /* 0x000fe200078e0a33 */
[----:B------:R-:W-:Y:S01]  /*1ae0*/  ISETP.GE.AND P0, PT, R7, RZ, PT ;  /* 0x000000ff0700720c */ /* 0x000fe20003f06270 */
[----:B------:R-:W-:Y:S01]  /*1af0*/  IMAD.HI.U32 R7, R3, R10, RZ ;  /* 0x0000000a03077227 */ /* 0x000fe200078e00ff */
[----:B------:R-:W-:Y:S02]  /*1b00*/  LOP3.LUT R9, R2, 0xd4, RZ, 0xfc, !PT ;  /* 0x000000d402097812 */ /* 0x000fe400078efcff */
[----:B------:R-:W-:Y:S01]  /*1b10*/  ISETP.GE.AND P2, PT, R14, RZ, PT ;  /* 0x000000ff0e00720c */ /* 0x000fe20003f46270 */
[----:B------:R-:W-:Y:S01]  /*1b20*/  IMAD.MOV R6, RZ, RZ, -R6 ;  /* 0x000000ffff067224 */ /* 0x000fe200078e0a06 */
[----:B------:R-:W-:Y:S01]  /*1b30*/  IABS R14, R9 ;  /* 0x00000009000e7213 */ /* 0x000fe20000000000 */
[----:B------:R-:W-:Y:S01]  /*1b40*/  @!P1 IMAD.IADD R117, R117, 0x1, -R5 ;  /* 0x0000000175759824 */ /* 0x000fe200078e0a05 */
[----:B------:R-:W-:Y:S01]  /*1b50*/  ISETP.GT.U32.AND P1, PT, R5, R115, PT ;  /* 0x000000730500720c */ /* 0x000fe20003f24070 */
[----:B------:R-:W-:-:S02]  /*1b60*/  IMAD.MOV R7, RZ, RZ, -R7 ;  /* 0x000000ffff077224 */ /* 0x000fc400078e0a07 */
[C---:B------:R-:W-:Y:S02]  /*1b70*/  IMAD R55, R5.reuse, R6, R8 ;  /* 0x0000000605377224 */ /* 0x040fe400078e0208 */
[----:B------:R-:W-:Y:S02]  /*1b80*/  IMAD R113, R5, R7, R10 ;  /* 0x0000000705717224 */ /* 0x000fe400078e020a */
[----:B------:R-:W-:Y:S01]  /*1b90*/  @!P3 IMAD.IADD R53, R53, 0x1, -R5 ;  /* 0x000000013535b824 */ /* 0x000fe200078e0a05 */
[C---:B------:R-:W-:Y:S01]  /*1ba0*/  ISETP.GT.U32.AND P3, PT, R5.reuse, R55, PT ;  /* 0x000000370500720c */ /* 0x040fe20003f64070 */
[----:B------:R-:W-:Y:S01]  /*1bb0*/  @!P6 IMAD.MOV R117, RZ, RZ, -R117 ;  /* 0x000000ffff75e224 */ /* 0x000fe200078e0a75 */
[----:B------:R-:W-:Y:S01]  /*1bc0*/  ISETP.GT.U32.AND P6, PT, R5, R113, PT ;  /* 0x000000710500720c */ /* 0x000fe20003fc4070 */
[----:B------:R-:W-:Y:S01]  /*1bd0*/  @!P4 IMAD.MOV R49, RZ, RZ, -R49 ;  /* 0x000000ffff31c224 */ /* 0x000fe200078e0a31 */
[----:B------:R-:W-:Y:S01]  /*1be0*/  ISETP.GE.AND P4, PT, R11, RZ, PT ;  /* 0x000000ff0b00720c */ /* 0x000fe20003f86270 */
[----:B------:R-:W-:Y:S01]  /*1bf0*/  @!P1 IMAD.IADD R115, R115, 0x1, -R5 ;  /* 0x0000000173739824 */ /* 0x000fe200078e0a05 */
[----:B------:R-:W-:Y:S01]  /*1c00*/  LOP3.LUT R11, R2, 0xd2, RZ, 0xfc, !PT ;  /* 0x000000d2020b7812 */ /* 0x000fe200078efcff */
[----:B------:R-:W-:-:S03]  /*1c10*/  IMAD.HI.U32 R6, R3, R14, RZ ;  /* 0x0000000e03067227 */ /* 0x000fc600078e00ff */
[----:B------:R-:W-:Y:S01]  /*1c20*/  ISETP.GT.U32.AND P1, PT, R5, R115, PT ;  /* 0x000000730500720c */ /* 0x000fe20003f24070 */
[----:B------:R-:W-:Y:S01]  /*1c30*/  IMAD.MOV R6, RZ, RZ, -R6 ;  /* 0x000000ffff067224 */ /* 0x000fe200078e0a06 */
[----:B------:R-:W-:Y:S01]  /*1c40*/  IABS R16, R11 ;  /* 0x0000000b00107213 */ /* 0x000fe20000000000 */
[--C-:B------:R-:W-:Y:S02]  /*1c50*/  @!P3 IMAD.IADD R55, R55, 0x1, -R5.reuse ;  /* 0x000000013737b824 */ /* 0x100fe400078e0a05 */
[----:B------:R-:W-:Y:S02]  /*1c60*/  @!P6 IMAD.IADD R113, R113, 0x1, -R5 ;  /* 0x000000017171e824 */ /* 0x000fe400078e0a05 */
[----:B------:R-:W-:Y:S01]  /*1c70*/  @!P4 IMAD.MOV R53, RZ, RZ, -R53 ;  /* 0x000000ffff35c224 */ /* 0x000fe200078e0a35 */
[----:B------:R-:W-:Y:S01]  /*1c80*/  ISETP.GT.U32.AND P3, PT, R5, R55, PT ;  /* 0x000000370500720c */ /* 0x000fe20003f64070 */
[----:B------:R-:W-:Y:S01]  /*1c90*/  IMAD.HI.U32 R7, R3, R16, RZ ;  /* 0x0000001003077227 */ /* 0x000fe200078e00ff */
[----:B------:R-:W-:-:S02]  /*1ca0*/  ISETP.GE.AND P4, PT, R9, RZ, PT ;  /* 0x000000ff0900720c */ /* 0x000fc40003f86270 */
[----:B------:R-:W-:Y:S01]  /*1cb0*/  ISETP.GT.U32.AND P6, PT, R5, R113, PT ;  /* 0x000000710500720c */ /* 0x000fe20003fc4070 */
[----:B------:R-:W-:Y:S01]  /*1cc0*/  @!P1 IMAD.IADD R115, R115, 0x1, -R5 ;  /* 0x0000000173739824 */ /* 0x000fe200078e0a05 */
[C---:B------:R-:W-:Y:S01]  /*1cd0*/  LOP3.LUT R9, R2.reuse, 0xd0, RZ, 0xfc, !PT ;  /* 0x000000d002097812 */ /* 0x040fe200078efcff */
[----:B------:R-:W-:Y:S01]  /*1ce0*/  IMAD.MOV R7, RZ, RZ, -R7 ;  /* 0x000000ffff077224 */ /* 0x000fe200078e0a07 */
[----:B------:R-:W-:Y:S01]  /*1cf0*/  ISETP.GE.AND P1, PT, R11, RZ, PT ;  /* 0x000000ff0b00720c */ /* 0x000fe20003f26270 */
[C---:B------:R-:W-:Y:S01]  /*1d00*/  IMAD R57, R5.reuse, R6, R14 ;  /* 0x0000000605397224 */ /* 0x040fe200078e020e */
[----:B------:R-:W-:Y:S01]  /*1d10*/  IABS R8, R9 ;  /* 0x0000000900087213 */ /* 0x000fe20000000000 */
[----:B------:R-:W-:Y:S01]  /*1d20*/  IMAD R111, R5, R7, R16 ;  /* 0x00000007056f7224 */ /* 0x000fe200078e0210 */
[----:B------:R-:W-:Y:S01]  /*1d30*/  LOP3.LUT R11, R2, 0xce, RZ, 0xfc, !PT ;  /* 0x000000ce020b7812 */ /* 0x000fe200078efcff */
[----:B------:R-:W-:Y:S01]  /*1d40*/  @!P3 IMAD.IADD R55, R55, 0x1, -R5 ;  /* 0x000000013737b824 */ /* 0x000fe200078e0a05 */
[----:B------:R-:W-:Y:S01]  /*1d50*/  ISETP.GT.U32.AND P3, PT, R5, R57, PT ;  /* 0x000000390500720c */ /* 0x000fe20003f64070 */
[----:B------:R-:W-:Y:S01]  /*1d60*/  IMAD.HI.U32 R6, R3, R8, RZ ;  /* 0x0000000803067227 */ /* 0x000fe200078e00ff */
[----:B------:R-:W-:-:S02]  /*1d70*/  IABS R10, R11 ;  /* 0x0000000b000a7213 */ /* 0x000fc40000000000 */
[----:B------:R-:W-:Y:S01]  /*1d80*/  IABS R14, R13 ;  /* 0x0000000d000e7213 */ /* 0x000fe20000000000 */
[----:B------:R-:W-:Y:S01]  /*1d90*/  @!P6 IMAD.IADD R113, R113, 0x1, -R5 ;  /* 0x000000017171e824 */ /* 0x000fe200078e0a05 */
[----:B------:R-:W-:Y:S01]  /*1da0*/  ISETP.GT.U32.AND P6, PT, R5, R111, PT ;  /* 0x0000006f0500720c */ /* 0x000fe20003fc4070 */
[----:B------:R-:W-:Y:S01]  /*1db0*/  IMAD.MOV R59, RZ, RZ, -R6 ;  /* 0x000000ffff3b7224 */ /* 0x000fe200078e0a06 */
[----:B------:R-:W-:Y:S01]  /*1dc0*/  IABS R16, R15 ;  /* 0x0000000f00107213 */ /* 0x000fe20000000000 */
[----:B------:R-:W-:-:S04]  /*1dd0*/  IMAD.HI.U32 R6, R3, R10, RZ ;  /* 0x0000000a03067227 */ /* 0x000fc800078e00ff */
[----:B------:R-:W-:Y:S02]  /*1de0*/  IMAD R59, R5, R59, R8 ;  /* 0x0000003b053b7224 */ /* 0x000fe400078e0208 */
[----:B------:R-:W-:Y:S02]  /*1df0*/  IMAD.MOV R109, RZ, RZ, -R6 ;  /* 0x000000ffff6d7224 */ /* 0x000fe400078e0a06 */
[--C-:B------:R-:W-:Y:S01]  /*1e00*/  @!P3 IMAD.IADD R57, R57, 0x1, -R5.reuse ;  /* 0x000000013939b824 */ /* 0x100fe200078e0a05 */
[C---:B------:R-:W-:Y:S01]  /*1e10*/  ISETP.GT.U32.AND P3, PT, R5.reuse, R59, PT ;  /* 0x0000003b0500720c */ /* 0x040fe20003f64070 */
[----:B------:R-:W-:Y:S02]  /*1e20*/  IMAD R109, R5, R109, R10 ;  /* 0x0000006d056d7224 */ /* 0x000fe400078e020a */
[----:B------:R-:W-:Y:S02]  /*1e30*/  @!P6 IMAD.IADD R111, R111, 0x1, -R5 ;  /* 0x000000016f6fe824 */ /* 0x000fe400078e0a05 */
[----:B------:R-:W-:Y:S01]  /*1e40*/  IMAD.HI.U32 R7, R3, R14, RZ ;  /* 0x0000000e03077227 */ /* 0x000fe200078e00ff */
[----:B------:R-:W-:-:S03]  /*1e50*/  ISETP.GT.U32.AND P6, PT, R5, R109, PT ;  /* 0x0000006d0500720c */ /* 0x000fc60003fc4070 */
[----:B------:R-:W-:Y:S02]  /*1e60*/  IMAD.MOV R7, RZ, RZ, -R7 ;  /* 0x000000ffff077224 */ /* 0x000fe400078e0a07 */
[----:B------:R-:W-:Y:S02]  /*1e70*/  @!P0 IMAD.MOV R113, RZ, RZ, -R113 ;  /* 0x000000ffff718224 */ /* 0x000fe400078e0a71 */
[----:B------:R-:W-:Y:S01]  /*1e80*/  IMAD R61, R5, R7, R14 ;  /* 0x00000007053d7224 */ /* 0x000fe200078e020e */
[----:B------:R-:W-:Y:S01]  /*1e90*/  LOP3.LUT R14, R2, 0xc6, RZ, 0xfc, !PT ;  /* 0x000000c6020e7812 */ /* 0x000fe200078efcff */
[----:B------:R-:W-:Y:S01]  /*1ea0*/  @!P3 IMAD.IADD R59, R59, 0x1, -R5 ;  /* 0x000000013b3bb824 */ /* 0x000fe200078e0a05 */
[----:B------:R-:W-:Y:S01]  /*1eb0*/  ISETP.GT.U32.AND P3, PT, R5, R57, PT ;  /* 0x000000390500720c */ /* 0x000fe20003f64070 */
[----:B------:R-:W-:Y:S01]  /*1ec0*/  IMAD.HI.U32 R8, R3, R16, RZ ;  /* 0x0000001003087227 */ /* 0x000fe200078e00ff */
[----:B------:R-:W-:-:S03]  /*1ed0*/  ISETP.GT.U32.AND P0, PT, R5, R61, PT ;  /* 0x0000003d0500720c */ /* 0x000fc60003f04070 */
[----:B------:R-:W-:Y:S01]  /*1ee0*/  @!P6 IMAD.IADD R109, R109, 0x1, -R5 ;  /* 0x000000016d6de824 */ /* 0x000fe200078e0a05 */
[----:B------:R-:W-:Y:S01]  /*1ef0*/  ISETP.GT.U32.AND P6, PT, R5, R59, PT ;  /* 0x0000003b0500720c */ /* 0x000fe20003fc4070 */
[----:B------:R-:W-:-:S04]  /*1f00*/  IMAD.HI.U32 R6, R3, R18, RZ ;  /* 0x0000001203067227 */ /* 0x000fc800078e00ff */
[----:B------:R-:W-:Y:S02]  /*1f10*/  IMAD.MOV R8, RZ, RZ, -R8 ;  /* 0x000000ffff087224 */ /* 0x000fe400078e0a08 */
[----:B------:R-:W-:Y:S02]  /*1f20*/  IMAD.MOV R6, RZ, RZ, -R6 ;  /* 0x000000ffff067224 */ /* 0x000fe400078e0a06 */
[----:B------:R-:W-:Y:S01]  /*1f30*/  @!P2 IMAD.MOV R115, RZ, RZ, -R115 ;  /* 0x000000ffff73a224 */ /* 0x000fe200078e0a73 */
[C---:B------:R-:W-:Y:S01]  /*1f40*/  ISETP.GT.U32.AND P2, PT, R5.reuse, R111, PT ;  /* 0x0000006f0500720c */ /* 0x040fe20003f44070 */
[----:B------:R-:W-:Y:S01]  /*1f50*/  @!P5 IMAD.MOV R55, RZ, RZ, -R55 ;  /* 0x000000ffff37d224 */ /* 0x000fe200078e0a37 */
[C---:B------:R-:W-:Y:S01]  /*1f60*/  ISETP.GT.U32.AND P5, PT, R5.reuse, R109, PT ;  /* 0x0000006d0500720c */ /* 0x040fe20003fa4070 */
[C---:B------:R-:W-:Y:S01]  /*1f70*/  IMAD R107, R5.reuse, R8, R16 ;  /* 0x00000008056b7224 */ /* 0x040fe200078e0210 */
[----:B------:R-:W-:Y:S01]  /*1f80*/  LOP3.LUT R16, R2, 0xc4, RZ, 0xfc, !PT ;  /* 0x000000c402107812 */ /* 0x000fe200078efcff */
[----:B------:R-:W-:Y:S01]  /*1f90*/  IMAD R63, R5, R6, R18 ;  /* 0x00000006053f7224 */ /* 0x000fe200078e0212 */
[----:B------:R-:W-:Y:S01]  /*1fa0*/  IABS R8, R14 ;  /* 0x0000000e00087213 */ /* 0x000fe20000000000 */
[--C-:B------:R-:W-:Y:S01]  /*1fb0*/  @!P3 IMAD.IADD R57, R57, 0x1, -R5.reuse ;  /* 0x000000013939b824 */ /* 0x100fe200078e0a05 */
[----:B------:R-:W-:Y:S01]  /*1fc0*/  IABS R10, R16 ;  /* 0x00000010000a7213 */ /* 0x000fe20000000000 */
[--C-:B------:R-:W-:Y:S01]  /*1fd0*/  @!P0 IMAD.IADD R61, R61, 0x1, -R5.reuse ;  /* 0x000000013d3d8824 */ /* 0x100fe200078e0a05 */
[----:B------:R-:W-:Y:S01]  /*1fe0*/  ISETP.GT.U32.AND P3, PT, R5, R107, PT ;  /* 0x0000006b0500720c */ /* 0x000fe20003f64070 */
[----:B------:R-:W-:Y:S01]  /*1ff0*/  @!P6 IMAD.IADD R59, R59, 0x1, -R5 ;  /* 0x000000013b3be824 */ /* 0x000fe200078e0a05 */
[C---:B------:R-:W-:Y:S01]  /*2000*/  ISETP.GT.U32.AND P6, PT, R5.reuse, R63, PT ;  /* 0x0000003f0500720c */ /* 0x040fe20003fc4070 */
[----:B------:R-:W-:Y:S01]  /*2010*/  @!P4 IMAD.MOV R57, RZ, RZ, -R57 ;  /* 0x000000ffff39c224 */ /* 0x000fe200078e0a39 */
[----:B------:R-:W-:Y:S01]  /*2020*/  ISETP.GT.U32.AND P4, PT, R5, R61, PT ;  /* 0x0000003d0500720c */ /* 0x000fe20003f84070 */
[----:B------:R-:W-:Y:S01]  /*2030*/  IMAD.HI.U32 R7, R3, R10, RZ ;  /* 0x0000000a03077227 */ /* 0x000fe200078e00ff */
[----:B------:R-:W-:-:S02]  /*2040*/  ISETP.GE.AND P0, PT, R13, RZ, PT ;  /* 0x000000ff0d00720c */ /* 0x000fc40003f06270 */
[C---:B------:R-:W-:Y:S01]  /*2050*/  LOP3.LUT R13, R2.reuse, 0xb2, RZ, 0xfc, !PT ;  /* 0x000000b2020d7812 */ /* 0x040fe200078efcff */
[--C-:B------:R-:W-:Y:S01]  /*2060*/  @!P2 IMAD.IADD R111, R111, 0x1, -R5.reuse ;  /* 0x000000016f6fa824 */ /* 0x100fe200078e0a05 */
[----:B------:R-:W-:Y:S01]  /*2070*/  ISETP.GE.AND P2, PT, R9, RZ, PT ;  /* 0x000000ff0900720c */ /* 0x000fe20003f46270 */
[----:B------:R-:W-:Y:S01]  /*2080*/  @!P5 IMAD.IADD R109, R109, 0x1, -R5 ;  /* 0x000000016d6dd824 */ /* 0x000fe200078e0a05 */
[----:B------:R-:W-:Y:S01]  /*2090*/  ISETP.GE.AND P5, PT, R11, RZ, PT ;  /* 0x000000ff0b00720c */ /* 0x000fe20003fa6270 */
[----:B------:R-:W-:Y:S01]  /*20a0*/  IMAD.HI.U32 R6, R3, R8, RZ ;  /* 0x0000000803067227 */ /* 0x000fe200078e00ff */
[C---:B------:R-:W-:Y:S02]  /*20b0*/  LOP3.LUT R9, R2.reuse, 0xc0, RZ, 0xfc, !PT ;  /* 0x000000c002097812 */ /* 0x040fe400078efcff */
[----:B------:R-:W-:Y:S01]  /*20c0*/  LOP3.LUT R11, R2, 0xb4, RZ, 0xfc, !PT ;  /* 0x000000b4020b7812 */ /* 0x000fe200078efcff */
[----:B------:R-:W-:Y:S01]  /*20d0*/  IMAD.MOV R7, RZ, RZ, -R7 ;  /* 0x000000ffff077224 */ /* 0x000fe200078e0a07 */
[----:B------:R-:W-:Y:S01]  /*20e0*/  IABS R18, R19 ;  /* 0x0000001300127213 */ /* 0x000fe20000000000 */
[----:B------:R-:W-:-:S02]  /*20f0*/  IMAD.MOV R6, RZ, RZ, -R6 ;  /* 0x000000ffff067224 */ /* 0x000fc400078e0a06 */
[--C-:B------:R-:W-:Y:S01]  /*2100*/  @!P3 IMAD.IADD R107, R107, 0x1, -R5.reuse ;  /* 0x000000016b6bb824 */ /* 0x100fe200078e0a05 */
[----:B------:R-:W-:Y:S01]  /*2110*/  ISETP.GE.AND P3, PT, R15, RZ, PT ;  /* 0x000000ff0f00720c */ /* 0x000fe20003f66270 */
[----:B------:R-:W-:Y:S01]  /*2120*/  IMAD R65, R5, R7, R10 ;  /* 0x0000000705417224 */ /* 0x000fe200078e020a */
[----:B------:R-:W-:Y:S01]  /*2130*/  LOP3.LUT R7, R2, 0xc2, RZ, 0xfc, !PT ;  /* 0x000000c202077812 */ /* 0x000fe200078efcff */
[----:B------:R-:W-:Y:S01]  /*2140*/  @!P6 IMAD.IADD R63, R63, 0x1, -R5 ;  /* 0x000000013f3fe824 */ /* 0x000fe200078e0a05 */
[----:B------:R-:W-:Y:S01]  /*2150*/  IABS R10, R9 ;  /* 0x00000009000a7213 */ /* 0x000fe20000000000 */
[C---:B------:R-:W-:Y:S01]  /*2160*/  IMAD R105, R5.reuse, R6, R8 ;  /* 0x0000000605697224 */ /* 0x040fe200078e0208 */
[----:B------:R-:W-:Y:S01]  /*2170*/  IABS R8, R7 ;  /* 0x0000000700087213 */ /* 0x000fe20000000000 */
[----:B------:R-:W-:Y:S01]  /*2180*/  @!P1 IMAD.MOV R111, RZ, RZ, -R111 ;  /* 0x000000ffff6f9224 */ /* 0x000fe200078e0a6f */
[----:B------:R-:W-:Y:S01]  /*2190*/  ISETP.GT.U32.AND P1, PT, R5, R107, PT ;  /* 0x0000006b0500720c */ /* 0x000fe20003f24070 */
[----:B------:R-:W-:Y:S01]  /*21a0*/  @!P4 IMAD.IADD R61, R61, 0x1, -R5 ;  /* 0x000000013d3dc824 */ /* 0x000fe200078e0a05 */
[C---:B------:R-:W-:Y:S01]  /*21b0*/  ISETP.GT.U32.AND P4, PT, R5.reuse, R65, PT ;  /* 0x000000410500720c */ /* 0x040fe20003f84070 */
[----:B------:R-:W-:Y:S01]  /*21c0*/  @!P2 IMAD.MOV R59, RZ, RZ, -R59 ;  /* 0x000000ffff3ba224 */ /* 0x000fe200078e0a3b */
[C---:B------:R-:W-:Y:S01]  /*21d0*/  ISETP.GT.U32.AND P6, PT, R5.reuse, R63, PT ;  /* 0x0000003f0500720c */ /* 0x040fe20003fc4070 */
[----:B------:R-:W-:Y:S01]  /*21e0*/  @!P5 IMAD.MOV R109, RZ, RZ, -R109 ;  /* 0x000000ffff6dd224 */ /* 0x000fe200078e0a6d */
[----:B------:R-:W-:Y:S01]  /*21f0*/  ISETP.GT.U32.AND P2, PT, R5, R105, PT ;  /* 0x000000690500720c */ /* 0x000fe20003f44070 */
[----:B------:R-:W-:Y:S01]  /*2200*/  IMAD.HI.U32 R6, R3, R8, RZ ;  /* 0x0000000803067227 */ /* 0x000fe200078e00ff */
[----:B------:R-:W-:-:S02]  /*2210*/  ISETP.GE.AND P5, PT, R17, RZ, PT ;  /* 0x000000ff1100720c */ /* 0x000fc40003fa6270 */
[C---:B------:R-:W-:Y:S01]  /*2220*/  LOP3.LUT R17, R2.reuse, 0x8e, RZ, 0xfc, !PT ;  /* 0x0000008e02117812 */ /* 0x040fe200078efcff */
[----:B------:R-:W-:Y:S01]  /*2230*/  IMAD.MOV R6, RZ, RZ, -R6 ;  /* 0x000000ffff067224 */ /* 0x000fe200078e0a06 */
[----:B------:R-:W-:Y:S01]  /*2240*/  LOP3.LUT R15, R2, 0x90, RZ, 0xfc, !PT ;  /* 0x00000090020f7812 */ /* 0x000fe200078efcff */
[--C-:B------:R-:W-:Y:S01]  /*2250*/  @!P1 IMAD.IADD R107, R107, 0x1, -R5.reuse ;  /* 0x000000016b6b9824 */ /* 0x100fe200078e0a05 */
[----:B------:R-:W-:Y:S01]  /*2260*/  ISETP.GE.AND P1, PT, R14, RZ, PT ;  /* 0x000000ff0e00720c */ /* 0x000fe20003f26270 */
[--C-:B------:R-:W-:Y:S01]  /*2270*/  @!P4 IMAD.IADD R65, R65, 0x1, -R5.reuse ;  /* 0x000000014141c824 */ /* 0x100fe200078e0a05 */
[----:B------:R-:W-:Y:S01]  /*2280*/  ISETP.GE.AND P4, PT, R9, RZ, PT ;  /* 0x000000ff0900720c */ /* 0x000fe20003f86270 */
[--C-:B------:R-:W-:Y:S01]  /*2290*/  @!P6 IMAD.IADD R63, R63, 0x1, -R5.reuse ;  /* 0x000000013f3fe824 */ /* 0x100fe200078e0a05 */
[C---:B------:R-:W-:Y:S01]  /*22a0*/  LOP3.LUT R9, R2.reuse, 0xba, RZ, 0xfc, !PT ;  /* 0x000000ba02097812 */ /* 0x040fe200078efcff */
[----:B------:R-:W-:Y:S01]  /*22b0*/  IMAD R103, R5, R6, R8 ;  /* 0x0000000605677224 */ /* 0x000fe200078e0208 */
[----:B------:R-:W-:Y:S01]  /*22c0*/  LOP3.LUT R6, R2, 0xbe, RZ, 0xfc, !PT ;  /* 0x000000be02067812 */ /* 0x000fe200078efcff */
[----:B------:R-:W-:Y:S01]  /*22d0*/  @!P2 IMAD.IADD R105, R105, 0x1, -R5 ;  /* 0x000000016969a824 */ /* 0x000fe200078e0a05 */
[----:B------:R-:W-:Y:S01]  /*22e0*/  ISETP.GE.AND P2, PT, R7, RZ, PT ;  /* 0x000000ff0700720c */ /* 0x000fe20003f46270 */
[----:B------:R-:W-:Y:S01]  /*22f0*/  @!P3 IMAD.MOV R107, RZ, RZ, -R107 ;  /* 0x000000ffff6bb224 */ /* 0x000fe200078e0a6b */
[C---:B------:R-:W-:Y:S01]  /*2300*/  ISETP.GT.U32.AND P3, PT, R5.reuse, R65, PT ;  /* 0x000000410500720c */ /* 0x040fe20003f64070 */
[----:B------:R-:W-:Y:S01]  /*2310*/  @!P5 IMAD.MOV R63, RZ, RZ, -R63 ;  /* 0x000000ffff3fd224 */ /* 0x000fe200078e0a3f */
[----:B------:R-:W-:Y:S01]  /*2320*/  ISETP.GT.U32.AND P5, PT, R5, R103, PT ;  /* 0x000000670500720c */ /* 0x000fe20003fa4070 */
[----:B------:R-:W-:Y:S01]  /*2330*/  IMAD.HI.U32 R7, R3, R10, RZ ;  /* 0x0000000a03077227 */ /* 0x000fe200078e00ff */
[----:B------:R-:W-:-:S02]  /*2340*/  ISETP.GE.AND P6, PT, R16, RZ, PT ;  /* 0x000000ff1000720c */ /* 0x000fc40003fc6270 */
[----:B------:R-:W-:Y:S01]  /*2350*/  IABS R16, R9 ;  /* 0x0000000900107213 */ /* 0x000fe20000000000 */
[----:B------:R-:W-:Y:S02]  /*2360*/  IMAD.MOV R7, RZ, RZ, -R7 ;  /* 0x000000ffff077224 */ /* 0x000fe400078e0a07 */
[----:B------:R-:W-:Y:S01]  /*2370*/  @!P0 IMAD.MOV R61, RZ, RZ, -R61 ;  /* 0x000000ffff3d8224 */ /* 0x000fe200078e0a3d */
[C---:B------:R-:W-:Y:S01]  /*2380*/  ISETP.GT.U32.AND P0, PT, R5.reuse, R105, PT ;  /* 0x000000690500720c */ /* 0x040fe20003f04070 */
[----:B------:R-:W-:Y:S01]  /*2390*/  IMAD R67, R5, R7, R10 ;  /* 0x0000000705437224 */ /* 0x000fe200078e020a */
[----:B------:R-:W-:Y:S01]  /*23a0*/  IABS R10, R6 ;  /* 0x00000006000a7213 */ /* 0x000fe20000000000 */
[--C-:B------:R-:W-:Y:S01]  /*23b0*/  @!P3 IMAD.IADD R65, R65, 0x1, -R5.reuse ;  /* 0x000000014141b824 */ /* 0x100fe200078e0a05 */
[----:B------:R-:W-:Y:S01]  /*23c0*/  LOP3.LUT R7, R2, 0xbc, RZ, 0xfc, !PT ;  /* 0x000000bc02077812 */ /* 0x000fe200078efcff */
[----:B------:R-:W-:Y:S01]  /*23d0*/  @!P5 IMAD.IADD R103, R103, 0x1, -R5 ;  /* 0x000000016767d824 */ /* 0x000fe200078e0a05 */
[----:B------:R-:W-:Y:S01]  /*23e0*/  ISETP.GT.U32.AND P3, PT, R5, R67, PT ;  /* 0x000000430500720c */ /* 0x000fe20003f64070 */
[----:B------:R-:W-:Y:S01]  /*23f0*/  IMAD.HI.U32 R8, R3, R16, RZ ;  /* 0x0000001003087227 */ /* 0x000fe200078e00ff */
[----:B------:R-:W-:-:S02]  /*2400*/  IABS R14, R7 ;  /* 0x00000007000e7213 */ /* 0x000fc40000000000 */
[----:B------:R-:W-:Y:S01]  /*2410*/  ISETP.GT.U32.AND P5, PT, R5, R103, PT ;  /* 0x000000670500720c */ /* 0x000fe20003fa4070 */
[----:B------:R-:W-:Y:S02]  /*2420*/  IMAD.MOV R8, RZ, RZ, -R8 ;  /* 0x000000ffff087224 */ /* 0x000fe400078e0a08 */
[----:B------:R-:W-:Y:S01]  /*2430*/  @!P0 IMAD.IADD R105, R105, 0x1, -R5 ;  /* 0x0000000169698824 */ /* 0x000fe200078e0a05 */
[----:B------:R-:W-:Y:S01]  /*2440*/  ISETP.GE.AND P0, PT, R6, RZ, PT ;  /* 0x000000ff0600720c */ /* 0x000fe20003f06270 */
[----:B------:R-:W-:-:S04]  /*2450*/  IMAD.HI.U32 R6, R3, R10, RZ ;  /* 0x0000000a03067227 */ /* 0x000fc800078e00ff */
[----:B------:R-:W-:Y:S02]  /*2460*/  @!P3 IMAD.IADD R67, R67, 0x1, -R5 ;  /* 0x000000014343b824 */ /* 0x000fe400078e0a05 */
[----:B------:R-:W-:Y:S02]  /*2470*/  IMAD.MOV R6, RZ, RZ, -R6 ;  /* 0x000000ffff067224 */ /* 0x000fe400078e0a06 */
[----:B------:R-:W-:Y:S01]  /*2480*/  @!P1 IMAD.MOV R105, RZ, RZ, -R105 ;  /* 0x000000ffff699224 */ /* 0x000fe200078e0a69 */
[----:B------:R-:W-:Y:S01]  /*2490*/  ISETP.GE.AND P1, PT, R7, RZ, PT ;  /* 0x000000ff0700720c */ /* 0x000fe20003f26270 */
[C---:B------:R-:W-:Y:S01]  /*24a0*/  IMAD R101, R5.reuse, R6, R10 ;  /* 0x0000000605657224 */ /* 0x040fe200078e020a */
[----:B------:R-:W-:Y:S01]  /*24b0*/  ISETP.GT.U32.AND P3, PT, R5, R67, PT ;  /* 0x000000430500720c */ /* 0x000fe20003f64070 */
[----:B------:R-:W-:Y:S02]  /*24c0*/  @!P5 IMAD.IADD R103, R103, 0x1, -R5 ;  /* 0x000000016767d824 */ /* 0x000fe400078e0a05 */
[C---:B------:R-:W-:Y:S01]  /*24d0*/  IMAD R99, R5.reuse, R8, R16 ;  /* 0x0000000805637224 */ /* 0x040fe200078e0210 */
[----:B------:R-:W-:Y:S01]  /*24e0*/  ISETP.GT.U32.AND P5, PT, R5, R101, PT ;  /* 0x000000650500720c */ /* 0x000fe20003fa4070 */
[----:B------:R-:W-:Y:S01]  /*24f0*/  IMAD.HI.U32 R7, R3, R14, RZ ;  /* 0x0000000e03077227 */ /* 0x000fe200078e00ff */
[----:B------:R-:W-:-:S03]  /*2500*/  IABS R16, R13 ;  /* 0x0000000d00107213 */ /* 0x000fc60000000000 */
[----:B------:R-:W-:Y:S01]  /*2510*/  @!P2 IMAD.MOV R103, RZ, RZ, -R103 ;  /* 0x000000ffff67a224 */ /* 0x000fe200078e0a67 */
[----:B------:R-:W-:Y:S01]  /*2520*/  ISETP.GT.U32.AND P2, PT, R5, R99, PT ;  /* 0x000000630500720c */ /* 0x000fe20003f44070 */
[----:B------:R-:W-:Y:S02]  /*2530*/  IMAD.MOV R7, RZ, RZ, -R7 ;  /* 0x000000ffff077224 */ /* 0x000fe400078e0a07 */
[----:B------:R-:W-:Y:S02]  /*2540*/  @!P3 IMAD.IADD R67, R67, 0x1, -R5 ;  /* 0x000000014343b824 */ /* 0x000fe400078e0a05 */
[----:B------:R-:W-:Y:S01]  /*2550*/  IMAD R69, R5, R7, R14 ;  /* 0x0000000705457224 */ /* 0x000fe200078e020e */
[C---:B------:R-:W-:Y:S01]  /*2560*/  LOP3.LUT R7, R2.reuse, 0xb8, RZ, 0xfc, !PT ;  /* 0x000000b802077812 */ /* 0x040fe200078efcff */
[----:B------:R-:W-:Y:S01]  /*2570*/  @!P6 IMAD.MOV R65, RZ, RZ, -R65 ;  /* 0x000000ffff41e224 */ /* 0x000fe200078e0a41 */
[----:B------:R-:W-:Y:S01]  /*2580*/  ISETP.GE.AND P6, PT, R9, RZ, PT ;  /* 0x000000ff0900720c */ /* 0x000fe20003fc6270 */
[----:B------:R-:W-:Y:S01]  /*2590*/  @!P5 IMAD.IADD R101, R101, 0x1, -R5 ;  /* 0x000000016565d824 */ /* 0x000fe200078e0a05 */
[----:B------:R-:W-:Y:S01]  /*25a0*/  IABS R8, R7 ;  /* 0x0000000700087213 */ /* 0x000fe20000000000 */
[----:B------:R-:W-:Y:S01]  /*25b0*/  @!P4 IMAD.MOV R67, RZ, RZ, -R67 ;  /* 0x000000ffff43c224 */ /* 0x000fe200078e0a43 */
[----:B------:R-:W-:Y:S01]  /*25c0*/  ISETP.GT.U32.AND P3, PT, R5, R69, PT ;  /* 0x000000450500720c */ /* 0x000fe20003f64070 */
[----:B------:R-:W-:Y:S01]  /*25d0*/  @!P2 IMAD.IADD R99, R99, 0x1, -R5 ;  /* 0x000000016363a824 */ /* 0x000fe200078e0a05 */
[----:B------:R-:W-:Y:S01]  /*25e0*/  LOP3.LUT R9, R2, 0xb6, RZ, 0xfc, !PT ;  /* 0x000000b602097812 */ /* 0x000fe200078efcff */
[----:B------:R-:W-:Y:S01]  /*25f0*/  IMAD.HI.U32 R6, R3, R8, RZ ;  /* 0x0000000803067227 */ /* 0x000fe200078e00ff */
[----:B------:R-:W-:-:S02]  /*2600*/  IABS R14, R11 ;  /* 0x0000000b000e7213 */ /* 0x000fc40000000000 */
[----:B------:R-:W-:Y:S01]  /*2610*/  IABS R10, R9 ;  /* 0x00000009000a7213 */ /* 0x000fe20000000000 */
[----:B------:R-:W-:Y:S01]  /*2620*/  IMAD.MOV R6, RZ, RZ, -R6 ;  /* 0x000000ffff067224 */ /* 0x000fe200078e0a06 */
[----:B------:R-:W-:Y:S02]  /*2630*/  ISETP.GT.U32.AND P5, PT, R5, R101, PT ;  /* 0x000000650500720c */ /* 0x000fe40003fa4070 */
[----:B------:R-:W-:Y:S01]  /*2640*/  ISETP.GE.AND P4, PT, R7, RZ, PT ;  /* 0x000000ff0700720c */ /* 0x000fe20003f86270 */
[----:B------:R-:W-:Y:S01]  /*2650*/  IMAD.HI.U32 R7, R3, R14, RZ ;  /* 0x0000000e03077227 */ /* 0x000fe200078e00ff */
[----:B------:R-:W-:-:S03]  /*2660*/  ISETP.GT.U32.AND P2, PT, R5, R99, PT ;  /* 0x000000630500720c */ /* 0x000fc60003f44070 */
[----:B------:R-:W-:Y:S02]  /*2670*/  @!P3 IMAD.IADD R69, R69, 0x1, -R5 ;  /* 0x000000014545b824 */ /* 0x000fe400078e0a05 */
[----:B------:R-:W-:Y:S02]  /*2680*/  IMAD R71, R5, R6, R8 ;  /* 0x0000000605477224 */ /* 0x000fe400078e0208 */
[----:B------:R-:W-:Y:S01]  /*2690*/  IMAD.HI.U32 R6, R3, R10, RZ ;  /* 0x0000000a03067227 */ /* 0x000fe200078e00ff */
[----:B------:R-:W-:-:S03]  /*26a0*/  ISETP.GT.U32.AND P3, PT, R5, R69, PT ;  /* 0x000000450500720c */ /* 0x000fc60003f64070 */
[----:B------:R-:W-:-:S04]  /*26b0*/  IMAD.HI.U32 R8, R3, R16, RZ ;  /* 0x0000001003087227 */ /* 0x000fc800078e00ff */
[----:B------:R-:W-:Y:S02]  /*26c0*/  IMAD.MOV R7, RZ, RZ, -R7 ;  /* 0x000000ffff077224 */ /* 0x000fe400078e0a07 */
[----:B------:R-:W-:Y:S02]  /*26d0*/  IMAD.MOV R6, RZ, RZ, -R6 ;  /* 0x000000ffff067224 */ /* 0x000fe400078e0a06 */
[----:B------:R-:W-:Y:S02]  /*26e0*/  IMAD.MOV R8, RZ, RZ, -R8 ;  /* 0x000000ffff087224 */ /* 0x000fe400078e0a08 */
[----:B------:R-:W-:Y:S01]  /*26f0*/  IMAD R73, R5, R7, R14 ;  /* 0x0000000705497224 */ /* 0x000fe200078e020e */
[----:B------:R-:W-:Y:S01]  /*2700*/  LOP3.LUT R7, R2, 0xb0, RZ, 0xfc, !PT ;  /* 0x000000b002077812 */ /* 0x000fe200078efcff */
[----:B------:R-:W-:Y:S01]  /*2710*/  @!P5 IMAD.IADD R101, R101, 0x1, -R5 ;  /* 0x000000016565d824 */ /* 0x000fe200078e0a05 */
[C---:B------:R-:W-:Y:S01]  /*2720*/  ISETP.GT.U32.AND P5, PT, R5.reuse, R71, PT ;  /* 0x000000470500720c */ /* 0x040fe20003fa4070 */
[----:B------:R-:W-:-:S02]  /*2730*/  IMAD R97, R5, R6, R10 ;  /* 0x0000000605617224 */ /* 0x000fc400078e020a */
[----:B------:R-:W-:Y:S01]  /*2740*/  IMAD R95, R5, R8, R16 ;  /* 0x00000008055f7224 */ /* 0x000fe200078e0210 */
[----:B------:R-:W-:Y:S01]  /*2750*/  IABS R8, R7 ;  /* 0x0000000700087213 */ /* 0x000fe20000000000 */
[----:B------:R-:W-:Y:S01]  /*2760*/  @!P2 IMAD.IADD R99, R99, 0x1, -R5 ;  /* 0x000000016363a824 */ /* 0x000fe200078e0a05 */
[C---:B------:R-:W-:Y:S01]  /*2770*/  ISETP.GT.U32.AND P2, PT, R5.reuse, R73, PT ;  /* 0x000000490500720c */ /* 0x040fe20003f44070 */
[----:B------:R-:W-:Y:S01]  /*2780*/  @!P0 IMAD.MOV R101, RZ, RZ, -R101 ;  /* 0x000000ffff658224 */ /* 0x000fe200078e0a65 */
[C---:B------:R-:W-:Y:S01]  /*2790*/  ISETP.GT.U32.AND P0, PT, R5.reuse, R97, PT ;  /* 0x000000610500720c */ /* 0x040fe20003f04070 */
[----:B------:R-:W-:Y:S01]  /*27a0*/  @!P6 IMAD.MOV R99, RZ, RZ, -R99 ;  /* 0x000000ffff63e224 */ /* 0x000fe200078e0a63 */
[----:B------:R-:W-:Y:S01]  /*27b0*/  ISETP.GT.U32.AND P6, PT, R5, R95, PT ;  /* 0x0000005f0500720c */ /* 0x000fe20003fc4070 */
[----:B------:R-:W-:Y:S01]  /*27c0*/  @!P3 IMAD.IADD R69, R69, 0x1, -R5 ;  /* 0x000000014545b824 */ /* 0x000fe200078e0a05 */
[----:B------:R-:W-:Y:S01]  /*27d0*/  ISETP.GE.AND P3, PT, R9, RZ, PT ;  /* 0x000000ff0900720c */ /* 0x000fe20003f66270 */
[----:B------:R-:W-:Y:S01]  /*27e0*/  IMAD.HI.U32 R6, R3, R8, RZ ;  /* 0x0000000803067227 */ /* 0x000fe200078e00ff */
[----:B------:R-:W-:-:S03]  /*27f0*/  LOP3.LUT R9, R2, 0xae, RZ, 0xfc, !PT ;  /* 0x000000ae02097812 */ /* 0x000fc600078efcff */
[----:B------:R-:W-:Y:S01]  /*2800*/  IMAD.MOV R6, RZ, RZ, -R6 ;  /* 0x000000ffff067224 */ /* 0x000fe200078e0a06 */
[----:B------:R-:W-:Y:S01]  /*2810*/  IABS R10, R9 ;  /* 0x00000009000a7213 */ /* 0x000fe20000000000 */
[--C-:B------:R-:W-:Y:S02]  /*2820*/  @!P2 IMAD.IADD R73, R73, 0x1, -R5.reuse ;  /* 0x000000014949a824 */ /* 0x100fe400078e0a05 */
[--C-:B------:R-:W-:Y:S01]  /*2830*/  @!P0 IMAD.IADD R97, R97, 0x1, -R5.reuse ;  /* 0x0000000161618824 */ /* 0x100fe200078e0a05 */
[----:B------:R-:W-:Y:S01]  /*2840*/  ISETP.GE.AND P0, PT, R7, RZ, PT ;  /* 0x000000ff0700720c */ /* 0x000fe20003f06270 */
[--C-:B------:R-:W-:Y:S01]  /*2850*/  @!P6 IMAD.IADD R95, R95, 0x1, -R5.reuse ;  /* 0x000000015f5fe824 */ /* 0x100fe200078e0a05 */
[C---:B------:R-:W-:Y:S01]  /*2860*/  ISETP.GT.U32.AND P6, PT, R5.reuse, R73, PT ;  /* 0x000000490500720c */ /* 0x040fe20003fc4070 */
[C---:B------:R-:W-:Y:S01]  /*2870*/  IMAD R75, R5.reuse, R6, R8 ;  /* 0x00000006054b7224 */ /* 0x040fe200078e0208 */
[----:B------:R-:W-:Y:S01]  /*2880*/  ISETP.GT.U32.AND P2, PT, R5, R97, PT ;  /* 0x000000610500720c */ /* 0x000fe20003f44070 */
[----:B------:R-:W-:Y:S01]  /*2890*/  @!P5 IMAD.IADD R71, R71, 0x1, -R5 ;  /* 0x000000014747d824 */ /* 0x000fe200078e0a05 */
[----:B------:R-:W-:Y:S01]  /*28a0*/  LOP3.LUT R8, R2, 0xac, RZ, 0xfc, !PT ;  /* 0x000000ac02087812 */ /* 0x000fe200078efcff */
[----:B------:R-:W-:-:S03]  /*28b0*/  IMAD.HI.U32 R6, R3, R10, RZ ;  /* 0x0000000a03067227 */ /* 0x000fc600078e00ff */
[----:B------:R-:W-:Y:S01]  /*28c0*/  ISETP.GT.U32.AND P5, PT, R5, R71, PT ;  /* 0x000000470500720c */ /* 0x000fe20003fa4070 */
[----:B------:R-:W-:Y:S01]  /*28d0*/  IMAD.MOV R6, RZ, RZ, -R6 ;  /* 0x000000ffff067224 */ /* 0x000fe200078e0a06 */
[----:B------:R-:W-:Y:S01]  /*28e0*/  IABS R7, R8 ;  /* 0x0000000800077213 */ /* 0x000fe20000000000 */
[----:B------:R-:W-:Y:S01]  /*28f0*/  @!P1 IMAD.MOV R69, RZ, RZ, -R69 ;  /* 0x000000ffff459224 */ /* 0x000fe200078e0a45 */
[----:B------:R-:W-:Y:S01]  /*2900*/  ISETP.GE.AND P1, PT, R11, RZ, PT ;  /* 0x000000ff0b00720c */ /* 0x000fe20003f26270 */
[----:B------:R-:W-:Y:S01]  /*2910*/  IMAD R93, R5, R6, R10 ;  /* 0x00000006055d7224 */ /* 0x000fe200078e020a */
[C---:B------:R-:W-:Y:S01]  /*2920*/  LOP3.LUT R11, R2.reuse, 0xaa, RZ, 0xfc, !PT ;  /* 0x000000aa020b7812 */ /* 0x040fe200078efcff */
[--C-:B------:R-:W-:Y:S02]  /*2930*/  @!P6 IMAD.IADD R73, R73, 0x1, -R5.reuse ;  /* 0x000000014949e824 */ /* 0x100fe400078e0a05 */
[----:B------:R-:W-:Y:S01]  /*2940*/  @!P2 IMAD.IADD R97, R97, 0x1, -R5 ;  /* 0x000000016161a824 */ /* 0x000fe200078e0a05 */
[C---:B------:R-:W-:Y:S01]  /*2950*/  ISETP.GT.U32.AND P6, PT, R5.reuse, R93, PT ;  /* 0x0000005d0500720c */ /* 0x040fe20003fc4070 */
[----:B------:R-:W-:Y:S01]  /*2960*/  IMAD.MOV.U32 R10, RZ, RZ, R7 ;  /* 0x000000ffff0a7224 */ /* 0x000fe200078e0007 */
[----:B------:R-:W-:Y:S01]  /*2970*/  ISETP.GT.U32.AND P2, PT, R5, R75, PT ;  /* 0x0000004b0500720c */ /* 0x000fe20003f44070 */
[----:B------:R-:W-:Y:S01]  /*2980*/  @!P5 IMAD.IADD R71, R71, 0x1, -R5 ;  /* 0x000000014747d824 */ /* 0x000fe200078e0a05 */
[----:B------:R-:W-:Y:S01]  /*2990*/  ISETP.GE.AND P5, PT, R13, RZ, PT ;  /* 0x000000ff0d00720c */ /* 0x000fe20003fa6270 */
[----:B------:R-:W-:Y:S01]  /*29a0*/  IMAD.HI.U32 R6, R3, R10, RZ ;  /* 0x0000000a03067227 */ /* 0x000fe200078e00ff */
[----:B------:R-:W-:-:S02]  /*29b0*/  LOP3.LUT R13, R2, 0xa8, RZ, 0xfc, !PT ;  /* 0x000000a8020d7812 */ /* 0x000fc400078efcff */
[----:B------:R-:W-:Y:S01]  /*29c0*/  IABS R14, R11 ;  /* 0x0000000b000e7213 */ /* 0x000fe20000000000 */
[----:B------:R-:W-:Y:S01]  /*29d0*/  @!P4 IMAD.MOV R71, RZ, RZ, -R71 ;  /* 0x000000ffff47c224 */ /* 0x000fe200078e0a47 */
[----:B------:R-:W-:Y:S01]  /*29e0*/  ISETP.GT.U32.AND P4, PT, R5, R95, PT ;  /* 0x0000005f0500720c */ /* 0x000fe20003f84070 */
[----:B------:R-:W-:Y:S01]  /*29f0*/  IMAD.MOV R6, RZ, RZ, -R6 ;  /* 0x000000ffff067224 */ /* 0x000fe200078e0a06 */
[----:B------:R-:W-:Y:S01]  /*2a00*/  IABS R16, R13 ;  /* 0x0000000d00107213 */ /* 0x000fe20000000000 */
[----:B------:R-:W-:Y:S02]  /*2a10*/  @!P6 IMAD.IADD R93, R93, 0x1, -R5 ;  /* 0x000000015d5de824 */ /* 0x000fe400078e0a05 */
[----:B------:R-:W-:-:S03]  /*2a20*/  IMAD.HI.U32 R7, R3, R14, RZ ;  /* 0x0000000e03077227 */ /* 0x000fc600078e00ff */
[----:B------:R-:W-:Y:S01]  /*2a30*/  ISETP.GT.U32.AND P6, PT, R5, R93, PT ;  /* 0x0000005d0500720c */ /* 0x000fe20003fc4070 */
[----:B------:R-:W-:Y:S01]  /*2a40*/  @!P2 IMAD.IADD R75, R75, 0x1, -R5 ;  /* 0x000000014b4ba824 */ /* 0x000fe200078e0a05 */
[----:B------:R-:W-:Y:S01]  /*2a50*/  ISETP.GE.AND P2, PT, R8, RZ, PT ;  /* 0x000000ff0800720c */ /* 0x000fe20003f46270 */
[----:B------:R-:W-:-:S04]  /*2a60*/  IMAD.HI.U32 R8, R3, R16, RZ ;  /* 0x0000001003087227 */ /* 0x000fc800078e00ff */
[----:B------:R-:W-:Y:S02]  /*2a70*/  IMAD.MOV R7, RZ, RZ, -R7 ;  /* 0x000000ffff077224 */ /* 0x000fe400078e0a07 */
[----:B------:R-:W-:Y:S02]  /*2a80*/  IMAD R77, R5, R6, R10 ;  /* 0x00000006054d7224 */ /* 0x000fe400078e020a */
[----:B------:R-:W-:Y:S01]  /*2a90*/  @!P4 IMAD.IADD R95, R95, 0x1, -R5 ;  /* 0x000000015f5fc824 */ /* 0x000fe200078e0a05 */
[----:B------:R-:W-:Y:S01]  /*2aa0*/  ISETP.GE.AND P4, PT, R9, RZ, PT ;  /* 0x000000ff0900720c */ /* 0x000fe20003f86270 */
[----:B------:R-:W-:Y:S01]  /*2ab0*/  IMAD.MOV R8, RZ, RZ, -R8 ;  /* 0x000000ffff087224 */ /* 0x000fe200078e0a08 */
[C---:B------:R-:W-:Y:S01]  /*2ac0*/  LOP3.LUT R9, R2.reuse, 0xa4, RZ, 0xfc, !PT ;  /* 0x000000a402097812 */ /* 0x040fe200078efcff */
[C---:B------:R-:W-:Y:S01]  /*2ad0*/  IMAD R91, R5.reuse, R7, R14 ;  /* 0x00000007055b7224 */ /* 0x040fe200078e020e */
[----:B------:R-:W-:Y:S01]  /*2ae0*/  LOP3.LUT R7, R2, 0xa6, RZ, 0xfc, !PT ;  /* 0x000000a602077812 */ /* 0x000fe200078efcff */
[----:B------:R-:W-:Y:S01]  /*2af0*/  @!P1 IMAD.MOV R73, RZ, RZ, -R73 ;  /* 0x000000ffff499224 */ /* 0x000fe200078e0a49 */
[C---:B------:R-:W-:Y:S01]  /*2b00*/  ISETP.GT.U32.AND P1, PT, R5.reuse, R77, PT ;  /* 0x0000004d0500720c */ /* 0x040fe20003f24070 */
[C---:B------:R-:W-:Y:S01]  /*2b10*/  IMAD R79, R5.reuse, R8, R16 ;  /* 0x00000008054f7224 */ /* 0x040fe200078e0210 */
[----:B------:R-:W-:Y:S01]  /*2b20*/  IABS R8, R7 ;  /* 0x0000000700087213 */ /* 0x000fe20000000000 */
[----:B------:R-:W-:Y:S01]  /*2b30*/  @!P5 IMAD.MOV R95, RZ, RZ, -R95 ;  /* 0x000000ffff5fd224 */ /* 0x000fe200078e0a5f */
[----:B------:R-:W-:Y:S01]  /*2b40*/  ISETP.GT.U32.AND P5, PT, R5, R91, PT ;  /* 0x0000005b0500720c */ /* 0x000fe20003fa4070 */
[----:B------:R-:W-:Y:S01]  /*2b50*/  @!P6 IMAD.IADD R93, R93, 0x1, -R5 ;  /* 0x000000015d5de824 */ /* 0x000fe200078e0a05 */
[----:B------:R-:W-:Y:S01]  /*2b60*/  ISETP.GT.U32.AND P6, PT, R5, R79, PT ;  /* 0x0000004f0500720c */ /* 0x000fe20003fc4070 */
[----:B------:R-:W-:Y:S01]  /*2b70*/  IMAD.HI.U32 R6, R3, R8, RZ ;  /* 0x0000000803067227 */ /* 0x000fe200078e00ff */
[----:B------:R-:W-:-:S02]  /*2b80*/  IABS R10, R9 ;  /* 0x00000009000a7213 */ /* 0x000fc40000000000 */
[C---:B------:R-:W-:Y:S01]  /*2b90*/  LOP3.LUT R14, R2.reuse, 0x9e, RZ, 0xfc, !PT ;  /* 0x0000009e020e7812 */ /* 0x040fe200078efcff */
[----:B------:R-:W-:Y:S01]  /*2ba0*/  @!P3 IMAD.MOV R97, RZ, RZ, -R97 ;  /* 0x000000ffff61b224 */ /* 0x000fe200078e0a61 */
[----:B------:R-:W-:Y:S01]  /*2bb0*/  ISETP.GT.U32.AND P3, PT, R5, R75, PT ;  /* 0x0000004b0500720c */ /* 0x000fe20003f64070 */
[--C-:B------:R-:W-:Y:S01]  /*2bc0*/  @!P1 IMAD.IADD R77, R77, 0x1, -R5.reuse ;  /* 0x000000014d4d9824 */ /* 0x100fe200078e0a05 */
[----:B------:R-:W-:Y:S01]  /*2bd0*/  ISETP.GE.AND P1, PT, R13, RZ, PT ;  /* 0x000000ff0d00720c */ /* 0x000fe20003f26270 */
[----:B------:R-:W-:Y:S01]  /*2be0*/  IMAD.MOV R89, RZ, RZ, -R6 ;  /* 0x000000ffff597224 */ /* 0x000fe200078e0a06 */
[----:B------:R-:W-:Y:S01]  /*2bf0*/  LOP3.LUT R13, R2, 0xa0, RZ, 0xfc, !PT ;  /* 0x000000a0020d7812 */ /* 0x000fe200078efcff */
[--C-:B------:R-:W-:Y:S01]  /*2c00*/  @!P5 IMAD.IADD R91, R91, 0x1, -R5.reuse ;  /* 0x000000015b5bd824 */ /* 0x100fe200078e0a05 */
[----:B------:R-:W-:Y:S01]  /*2c10*/  ISETP.GT.U32.AND P5, PT, R5, R77, PT ;  /* 0x0000004d0500720c */ /* 0x000fe20003fa4070 */
[----:B------:R-:W-:Y:S01]  /*2c20*/  @!P6 IMAD.IADD R79, R79, 0x1, -R5 ;  /* 0x000000014f4fe824 */ /* 0x000fe200078e0a05 */
[----:B------:R-:W-:Y:S01]  /*2c30*/  IABS R16, R17 ;  /* 0x0000001100107213 */ /* 0x000fe20000000000 */
[----:B------:R-:W-:Y:S01]  /*2c40*/  IMAD.HI.U32 R6, R3, R10, RZ ;  /* 0x0000000a03067227 */ /* 0x000fe200078e00ff */
[----:B------:R-:W-:-:S03]  /*2c50*/  ISETP.GT.U32.AND P6, PT, R5, R91, PT ;  /* 0x0000005b0500720c */ /* 0x000fc60003fc4070 */
[----:B------:R-:W-:Y:S02]  /*2c60*/  IMAD R89, R5, R89, R8 ;  /* 0x0000005905597224 */ /* 0x000fe400078e0208 */
[----:B------:R-:W-:Y:S02]  /*2c70*/  IMAD.MOV R6, RZ, RZ, -R6 ;  /* 0x000000ffff067224 */ /* 0x000fe400078e0a06 */
[--C-:B------:R-:W-:Y:S01]  /*2c80*/  @!P3 IMAD.IADD R75, R75, 0x1, -R5.reuse ;  /* 0x000000014b4bb824 */ /* 0x100fe200078e0a05 */
[----:B------:R-:W-:Y:S01]  /*2c90*/  ISETP.GE.AND P3, PT, R11, RZ, PT ;  /* 0x000000ff0b00720c */ /* 0x000fe20003f66270 */
[--C-:B------:R-:W-:Y:S01]  /*2ca0*/  @!P5 IMAD.IADD R77, R77, 0x1, -R5.reuse ;  /* 0x000000014d4dd824 */ /* 0x100fe200078e0a05 */
[C---:B------:R-:W-:Y:S01]  /*2cb0*/  ISETP.GT.U32.AND P5, PT, R5.reuse, R89, PT ;  /* 0x000000590500720c */ /* 0x040fe20003fa4070 */
[----:B------:R-:W-:Y:S01]  /*2cc0*/  IMAD R81, R5, R6, R10 ;  /* 0x0000000605517224 */ /* 0x000fe200078e020a */
[C---:B------:R-:W-:Y:S01]  /*2cd0*/  LOP3.LUT R11, R2.reuse, 0xa2, RZ, 0xfc, !PT ;  /* 0x000000a2020b7812 */ /* 0x040fe200078efcff */
[----:B------:R-:W-:Y:S01]  /*2ce0*/  @!P6 IMAD.IADD R91, R91, 0x1, -R5 ;  /* 0x000000015b5be824 */ /* 0x000fe200078e0a05 */
[----:B------:R-:W-:Y:S01]  /*2cf0*/  IABS R10, R13 ;  /* 0x0000000d000a7213 */ /* 0x000fe20000000000 */
[----:B------:R-:W-:Y:S01]  /*2d00*/  @!P0 IMAD.MOV R75, RZ, RZ, -R75 ;  /* 0x000000ffff4b8224 */ /* 0x000fe200078e0a4b */
[C---:B------:R-:W-:Y:S01]  /*2d10*/  ISETP.GT.U32.AND P6, PT, R5.reuse, R81, PT ;  /* 0x000000510500720c */ /* 0x040fe20003fc4070 */
[----:B------:R-:W-:Y:S01]  /*2d20*/  @!P4 IMAD.MOV R93, RZ, RZ, -R93 ;  /* 0x000000ffff5dc224 */ /* 0x000fe200078e0a5d */
[----:B------:R-:W-:Y:S01]  /*2d30*/  IABS R8, R11 ;  /* 0x0000000b00087213 */ /* 0x000fe20000000000 */
[----:B------:R-:W-:Y:S01]  /*2d40*/  @!P2 IMAD.MOV R77, RZ, RZ, -R77 ;  /* 0x000000ffff4da224 */ /* 0x000fe200078e0a4d */
[----:B------:R-:W-:Y:S01]  /*2d50*/  ISETP.GT.U32.AND P0, PT, R5, R79, PT ;  /* 0x0000004f0500720c */ /* 0x000fe20003f04070 */
[----:B------:R-:W-:Y:S01]  /*2d60*/  @!P3 IMAD.MOV R91, RZ, RZ, -R91 ;  /* 0x000000ffff5bb224 */ /* 0x000fe200078e0a5b */
[----:B------:R-:W-:Y:S01]  /*2d70*/  ISETP.GE.AND P3, PT, R11, RZ, PT ;  /* 0x000000ff0b00720c */ /* 0x000fe20003f66270 */
[----:B------:R-:W-:Y:S01]  /*2d80*/  @!P5 IMAD.IADD R89, R89, 0x1, -R5 ;  /* 0x000000015959d824 */ /* 0x000fe200078e0a05 */
[----:B------:R-:W-:Y:S01]  /*2d90*/  ISETP.GE.AND P5, PT, R9, RZ, PT ;  /* 0x000000ff0900720c */ /* 0x000fe20003fa6270 */
[----:B------:R-:W-:Y:S01]  /*2da0*/  IMAD.HI.U32 R6, R3, R8, RZ ;  /* 0x0000000803067227 */ /* 0x000fe200078e00ff */
[----:B------:R-:W-:-:S02]  /*2db0*/  LOP3.LUT R9, R2, 0x9c, RZ, 0xfc, !PT ;  /* 0x0000009c02097812 */ /* 0x000fc400078efcff */
[----:B------:R-:W-:Y:S01]  /*2dc0*/  LOP3.LUT R11, R2, 0x98, RZ, 0xfc, !PT ;  /* 0x00000098020b7812 */ /* 0x000fe200078efcff */
[----:B------:R-:W-:Y:S01]  /*2dd0*/  @!P6 IMAD.IADD R81, R81, 0x1, -R5 ;  /* 0x000000015151e824 */ /* 0x000fe200078e0a05 */
[----:B------:R-:W-:Y:S01]  /*2de0*/  ISETP.GT.U32.AND P6, PT, R5, R89, PT ;  /* 0x000000590500720c */ /* 0x000fe20003fc4070 */
[----:B------:R-:W-:Y:S02]  /*2df0*/  IMAD.MOV R87, RZ, RZ, -R6 ;  /* 0x000000ffff577224 */ /* 0x000fe400078e0a06 */
[----:B------:R-:W-:Y:S01]  /*2e00*/  IMAD.HI.U32 R6, R3, R10, RZ ;  /* 0x0000000a03067227 */ /* 0x000fe200078e00ff */
[----:B------:R-:W-:-:S03]  /*2e10*/  ISETP.GT.U32.AND P2, PT, R5, R81, PT ;  /* 0x000000510500720c */ /* 0x000fc60003f44070 */
[--C-:B------:R-:W-:Y:S01]  /*2e20*/  @!P0 IMAD.IADD R79, R79, 0x1, -R5.reuse ;  /* 0x000000014f4f8824 */ /* 0x100fe200078e0a05 */
[----:B------:R-:W-:Y:S01]  /*2e30*/  ISETP.GE.AND P0, PT, R7, RZ, PT ;  /* 0x000000ff0700720c */ /* 0x000fe20003f06270 */
[----:B------:R-:W-:Y:S01]  /*2e40*/  IMAD R87, R5, R87, R8 ;  /* 0x0000005705577224 */ /* 0x000fe200078e0208 */
[----:B------:R-:W-:Y:S01]  /*2e50*/  IABS R7, R14 ;  /* 0x0000000e00077213 */ /* 0x000fe20000000000 */
[----:B------:R-:W-:Y:S02]  /*2e60*/  IMAD.MOV R83, RZ, RZ, -R6 ;  /* 0x000000ffff537224 */ /* 0x000fe400078e0a06 */
[----:B------:R-:W-:Y:S01]  /*2e70*/  @!P6 IMAD.IADD R89, R89, 0x1, -R5 ;  /* 0x000000015959e824 */ /* 0x000fe200078e0a05 */
[C---:B------:R-:W-:Y:S01]  /*2e80*/  ISETP.GT.U32.AND P4, PT, R5.reuse, R87, PT ;  /* 0x000000570500720c */ /* 0x040fe20003f84070 */
[----:B------:R-:W-:Y:S02]  /*2e90*/  IMAD R83, R5, R83, R10 ;  /* 0x0000005305537224 */ /* 0x000fe400078e020a */
[----:B------:R-:W-:Y:S01]  /*2ea0*/  IMAD.MOV.U32 R8, RZ, RZ, R7 ;  /* 0x000000ffff087224 */ /* 0x000fe200078e0007 */
[----:B------:R-:W-:Y:S01]  /*2eb0*/  IABS R7, R9 ;  /* 0x0000000900077213 */ /* 0x000fe20000000000 */
[----:B------:R-:W-:Y:S01]  /*2ec0*/  @!P2 IMAD.IADD R81, R81, 0x1, -R5 ;  /* 0x000000015151a824 */ /* 0x000fe200078e0a05 */
[----:B------:R-:W-:Y:S01]  /*2ed0*/  ISETP.GT.U32.AND P6, PT, R5, R83, PT ;  /* 0x000000530500720c */ /* 0x000fe20003fc4070 */
[----:B------:R-:W-:Y:S01]  /*2ee0*/  IMAD.HI.U32 R6, R3, R8, RZ ;  /* 0x0000000803067227 */ /* 0x000fe200078e00ff */
[----:B------:R-:W-:-:S03]  /*2ef0*/  ISETP.GE.AND P2, PT, R14, RZ, PT ;  /* 0x000000ff0e00720c */ /* 0x000fc60003f46270 */
[----:B------:R-:W-:Y:S02]  /*2f00*/  IMAD.MOV R6, RZ, RZ, -R6 ;  /* 0x000000ffff067224 */ /* 0x000fe400078e0a06 */
[----:B------:R-:W-:Y:S01]  /*2f10*/  @!P4 IMAD.IADD R87, R87, 0x1, -R5 ;  /* 0x000000015757c824 */ /* 0x000fe200078e0a05 */
[----:B------:R-:W-:Y:S01]  /*2f20*/  ISETP.GE.AND P4, PT, R9, RZ, PT ;  /* 0x000000ff0900720c */ /* 0x000fe20003f86270 */
[----:B------:R-:W-:Y:S01]  /*2f30*/  IMAD R85, R5, R6, R8 ;  /* 0x0000000605557224 */ /* 0x000fe200078e0208 */
[----:B------:R-:W-:Y:S01]  /*2f40*/  LOP3.LUT R9, R2, 0x9a, RZ, 0xfc, !PT ;  /* 0x0000009a02097812 */ /* 0x000fe200078efcff */
[----:B------:R-:W-:Y:S01]  /*2f50*/  IMAD.MOV.U32 R8, RZ, RZ, R7 ;  /* 0x000000ffff087224 */ /* 0x000fe200078e0007 */
[----:B------:R-:W-:Y:S01]  /*2f60*/  IABS R7, R11 ;  /* 0x0000000b00077213 */ /* 0x000fe20000000000 */
[----:B------:R-:W-:Y:S01]  /*2f70*/  @!P6 IMAD.IADD R83, R83, 0x1, -R5 ;  /* 0x000000015353e824 */ /* 0x000fe200078e0a05 */
[----:B------:R-:W-:Y:S01]  /*2f80*/  ISETP.GT.U32.AND P6, PT, R5, R87, PT ;  /* 0x000000570500720c */ /* 0x000fe20003fc4070 */
[----:B------:R-:W-:Y:S01]  /*2f90*/  IMAD.HI.U32 R6, R3, R8, RZ ;  /* 0x0000000803067227 */ /* 0x000fe200078e00ff */
[----:B------:R-:W-:-:S03]  /*2fa0*/  IABS R10, R9 ;  /* 0x00000009000a7213 */ /* 0x000fc60000000000 */
[----:B------:R-:W-:Y:S02]  /*2fb0*/  IMAD.MOV R6, RZ, RZ, -R6 ;  /* 0x000000ffff067224 */ /* 0x000fe400078e0a06 */
[----:B------:R-:W-:Y:S01]  /*2fc0*/  @!P5 IMAD.MOV R81, RZ, RZ, -R81 ;  /* 0x000000ffff51d224 */ /* 0x000fe200078e0a51 */
[C---:B------:R-:W-:Y:S01]  /*2fd0*/  ISETP.GT.U32.AND P5, PT, R5.reuse, R85, PT ;  /* 0x000000550500720c */ /* 0x040fe20003fa4070 */
[----:B------:R-:W-:Y:S02]  /*2fe0*/  IMAD R149, R5, R6, R8 ;  /* 0x0000000605957224 */ /* 0x000fe400078e0208 */
[----:B------:R-:W-:Y:S01]  /*2ff0*/  @!P1 IMAD.MOV R79, RZ, RZ, -R79 ;  /* 0x000000ffff4f9224 */ /* 0x000fe200078e0a4f */
[----:B------:R-:W-:Y:S01]  /*3000*/  ISETP.GE.AND P1, PT, R13, RZ, PT ;  /* 0x000000ff0d00720c */ /* 0x000fe20003f26270 */
[----:B------:R-:W-:Y:S01]  /*3010*/  @!P6 IMAD.IADD R87, R87, 0x1, -R5 ;  /* 0x000000015757e824 */ /* 0x000fe200078e0a05 */
[C---:B------:R-:W-:Y:S01]  /*3020*/  ISETP.GT.U32.AND P6, PT, R5.reuse, R149, PT ;  /* 0x000000950500720c */ /* 0x040fe20003fc4070 */
[----:B------:R-:W-:Y:S01]  /*3030*/  @!P0 IMAD.MOV R89, RZ, RZ, -R89 ;  /* 0x000000ffff598224 */ /* 0x000fe200078e0a59 */
[----:B------:R-:W-:Y:S01]  /*3040*/  LOP3.LUT R13, R2, 0x96, RZ, 0xfc, !PT ;  /* 0x00000096020d7812 */ /* 0x000fe200078efcff */
[----:B------:R-:W-:Y:S01]  /*3050*/  IMAD.MOV.U32 R8, RZ, RZ, R7 ;  /* 0x000000ffff087224 */ /* 0x000fe200078e0007 */
[----:B------:R-:W-:Y:S01]  /*3060*/  ISETP.GT.U32.AND P0, PT, R5, R83, PT ;  /* 0x000000530500720c */ /* 0x000fe20003f04070 */
[----:B------:R-:W-:Y:S01]  /*3070*/  IMAD.HI.U32 R6, R3, R10, RZ ;  /* 0x0000000a03067227 */ /* 0x000fe200078e00ff */
[----:B------:R-:W-:-:S03]  /*3080*/  IABS R14, R13 ;  /* 0x0000000d000e7213 */ /* 0x000fc60000000000 */
[----:B------:R-:W-:Y:S01]  /*3090*/  @!P5 IMAD.IADD R85, R85, 0x1, -R5 ;  /* 0x000000015555d824 */ /* 0x000fe200078e0a05 */
[----:B------:R-:W-:Y:S01]  /*30a0*/  ISETP.GE.AND P5, PT, R11, RZ, PT ;  /* 0x000000ff0b00720c */ /* 0x000fe20003fa6270 */
[----:B------:R-:W-:Y:S01]  /*30b0*/  IMAD.HI.U32 R7, R3, R8, RZ ;  /* 0x0000000803077227 */ /* 0x000fe200078e00ff */
[----:B------:R-:W-:-:S03]  /*30c0*/  LOP3.LUT R11, R2, 0x92, RZ, 0xfc, !PT ;  /* 0x00000092020b7812 */ /* 0x000fc600078efcff */
[----:B------:R-:W-:Y:S01]  /*30d0*/  @!P6 IMAD.IADD R149, R149, 0x1, -R5 ;  /* 0x000000019595e824 */ /* 0x000fe200078e0a05 */
[C---:B------:R-:W-:Y:S01]  /*30e0*/  ISETP.GT.U32.AND P6, PT, R5.reuse, R85, PT ;  /* 0x000000550500720c */ /* 0x040fe20003fc4070 */
[----:B------:R-:W-:Y:S02]  /*30f0*/  @!P3 IMAD.MOV R87, RZ, RZ, -R87 ;  /* 0x000000ffff57b224 */ /* 0x000fe400078e0a57 */
[----:B------:R-:W-:Y:S01]  /*3100*/  IMAD.MOV R151, RZ, RZ, -R6 ;  /* 0x000000ffff977224 */ /* 0x000fe200078e0a06 */
[----:B------:R-:W-:Y:S01]  /*3110*/  ISETP.GT.U32.AND P3, PT, R5, R149, PT ;  /* 0x000000950500720c */ /* 0x000fe20003f64070 */
[----:B------:R-:W-:-:S04]  /*3120*/  IMAD.HI.U32 R6, R3, R14, RZ ;  /* 0x0000000e03067227 */ /* 0x000fc800078e00ff */
[----:B------:R-:W-:Y:S02]  /*3130*/  IMAD.MOV R7, RZ, RZ, -R7 ;  /* 0x000000ffff077224 */ /* 0x000fe400078e0a07 */
[----:B------:R-:W-:Y:S02]  /*3140*/  IMAD.MOV R6, RZ, RZ, -R6 ;  /* 0x000000ffff067224 */ /* 0x000fe400078e0a06 */
[----:B------:R-:W-:Y:S02]  /*3150*/  IMAD R155, R5, R7, R8 ;  /* 0x00000007059b7224 */ /* 0x000fe400078e0208 */
[--C-:B------:R-:W-:Y:S01]  /*3160*/  @!P0 IMAD.IADD R83, R83, 0x1, -R5.reuse ;  /* 0x0000000153538824 */ /* 0x100fe200078e0a05 */
[----:B------:R-:W-:Y:S01]  /*3170*/  ISETP.GE.AND P0, PT, R9, RZ, PT ;  /* 0x000000ff0900720c */ /* 0x000fe20003f06270 */
[C---:B------:R-:W-:Y:S01]  /*3180*/  IMAD R151, R5.reuse, R151, R10 ;  /* 0x0000009705977224 */ /* 0x040fe200078e020a */
[----:B------:R-:W-:Y:S01]  /*3190*/  IABS R10, R11 ;  /* 0x0000000b000a7213 */ /* 0x000fe20000000000 */
[----:B------:R-:W-:Y:S01]  /*31a0*/  IMAD R157, R5, R6, R14 ;  /* 0x00000006059d7224 */ /* 0x000fe200078e020e */
[----:B------:R-:W-:Y:S01]  /*31b0*/  LOP3.LUT R9, R2, 0x94, RZ, 0xfc, !PT ;  /* 0x0000009402097812 */ /* 0x000fe200078efcff */
[----:B------:R-:W-:Y:S01]  /*31c0*/  @!P6 IMAD.IADD R85, R85, 0x1, -R5 ;  /* 0x000000015555e824 */ /* 0x000fe200078e0a05 */
[C---:B------:R-:W-:Y:S01]  /*31d0*/  ISETP.GT.U32.AND P6, PT, R5.reuse, R155, PT ;  /* 0x0000009b0500720c */ /* 0x040fe20003fc4070 */
[----:B------:R-:W-:Y:S01]  /*31e0*/  @!P1 IMAD.MOV R83, RZ, RZ, -R83 ;  /* 0x000000ffff539224 */ /* 0x000fe200078e0a53 */
[----:B------:R-:W-:Y:S01]  /*31f0*/  ISETP.GT.U32.AND P1, PT, R5, R151, PT ;  /* 0x000000970500720c */ /* 0x000fe20003f24070 */
[----:B------:R-:W-:Y:S01]  /*3200*/  @!P3 IMAD.IADD R149, R149, 0x1, -R5 ;  /* 0x000000019595b824 */ /* 0x000fe200078e0a05 */
[----:B------:R-:W-:Y:S01]  /*3210*/  ISETP.GT.U32.AND P3, PT, R5, R157, PT ;  /* 0x0000009d0500720c */ /* 0x000fe20003f64070 */
[----:B------:R-:W-:Y:S01]  /*3220*/  IMAD.HI.U32 R7, R3, R10, RZ ;  /* 0x0000000a03077227 */ /* 0x000fe200078e00ff */
[----:B------:R-:W-:-:S02]  /*3230*/  IABS R8, R9 ;  /* 0x0000000900087213 */ /* 0x000fc40000000000 */
[----:B------:R-:W-:Y:S01]  /*3240*/  IABS R14, R15 ;  /* 0x0000000f000e7213 */ /* 0x000fe20000000000 */
[----:B------:R-:W-:Y:S02]  /*3250*/  IMAD.MOV R7, RZ, RZ, -R7 ;  /* 0x000000ffff077224 */ /* 0x000fe400078e0a07 */
[----:B------:R-:W-:-:S04]  /*3260*/  IMAD.HI.U32 R6, R3, R8, RZ ;  /* 0x0000000803067227 */ /* 0x000fc800078e00ff */
[--C-:B------:R-:W-:Y:S02]  /*3270*/  @!P6 IMAD.IADD R155, R155, 0x1, -R5.reuse ;  /* 0x000000019b9be824 */ /* 0x100fe400078e0a05 */
[--C-:B------:R-:W-:Y:S01]  /*3280*/  @!P1 IMAD.IADD R151, R151, 0x1, -R5.reuse ;  /* 0x0000000197979824 */ /* 0x100fe200078e0a05 */
[----:B------:R-:W-:Y:S01]  /*3290*/  ISETP.GE.AND P1, PT, R13, RZ, PT ;  /* 0x000000ff0d00720c */ /* 0x000fe20003f26270 */
[----:B------:R-:W-:Y:S01]  /*32a0*/  @!P3 IMAD.IADD R157, R157, 0x1, -R5 ;  /* 0x000000019d9db824 */ /* 0x000fe200078e0a05 */
[C---:B------:R-:W-:Y:S01]  /*32b0*/  ISETP.GT.U32.AND P3, PT, R5.reuse, R155, PT ;  /* 0x0000009b0500720c */ /* 0x040fe20003f64070 */
[C---:B------:R-:W-:Y:S01]  /*32c0*/  IMAD R161, R5.reuse, R7, R10 ;  /* 0x0000000705a17224 */ /* 0x040fe200078e020a */
[----:B------:R-:W-:Y:S01]  /*32d0*/  ISETP.GT.U32.AND P6, PT, R5, R151, PT ;  /* 0x000000970500720c */ /* 0x000fe20003fc4070 */
[----:B------:R-:W-:Y:S01]  /*32e0*/  IMAD.HI.U32 R7, R3, R16, RZ ;  /* 0x0000001003077227 */ /* 0x000fe200078e00ff */
[----:B------:R-:W-:-:S03]  /*32f0*/  LOP3.LUT R13, R2, 0x80, RZ, 0xfc, !PT ;  /* 0x00000080020d7812 */ /* 0x000fc600078efcff */
[----:B------:R-:W-:Y:S02]  /*3300*/  IMAD.MOV R6, RZ, RZ, -R6 ;  /* 0x000000ffff067224 */ /* 0x000fe400078e0a06 */
[----:B------:R-:W-:Y:S02]  /*3310*/  IMAD.MOV R7, RZ, RZ, -R7 ;  /* 0x000000ffff077224 */ /* 0x000fe400078e0a07 */
[----:B------:R-:W-:Y:S02]  /*3320*/  IMAD R159, R5, R6, R8 ;  /* 0x00000006059f7224 */ /* 0x000fe400078e0208 */
[--C-:B------:R-:W-:Y:S01]  /*3330*/  @!P3 IMAD.IADD R155, R155, 0x1, -R5.reuse ;  /* 0x000000019b9bb824 */ /* 0x100fe200078e0a05 */
[C---:B------:R-:W-:Y:S01]  /*3340*/  ISETP.GT.U32.AND P3, PT, R5.reuse, R161, PT ;  /* 0x000000a10500720c */ /* 0x040fe20003f64070 */
[----:B------:R-:W-:Y:S01]  /*3350*/  IMAD R165, R5, R7, R16 ;  /* 0x0000000705a57224 */ /* 0x000fe200078e0210 */
[----:B------:R-:W-:Y:S01]  /*3360*/  LOP3.LUT R7, R2, 0x8a, RZ, 0xfc, !PT ;  /* 0x0000008a02077812 */ /* 0x000fe200078efcff */
[----:B------:R-:W-:Y:S01]  /*3370*/  @!P6 IMAD.IADD R151, R151, 0x1, -R5 ;  /* 0x000000019797e824 */ /* 0x000fe200078e0a05 */
[----:B------:R-:W-:Y:S01]  /*3380*/  ISETP.GT.U32.AND P6, PT, R5, R159, PT ;  /* 0x0000009f0500720c */ /* 0x000fe20003fc4070 */
[----:B------:R-:W-:Y:S01]  /*3390*/  IMAD.HI.U32 R6, R3, R14, RZ ;  /* 0x0000000e03067227 */ /* 0x000fe200078e00ff */
[----:B------:R-:W-:-:S03]  /*33a0*/  IABS R10, R7 ;  /* 0x00000007000a7213 */ /* 0x000fc60000000000 */
[----:B------:R-:W-:Y:S01]  /*33b0*/  @!P4 IMAD.MOV R149, RZ, RZ, -R149 ;  /* 0x000000ffff95c224 */ /* 0x000fe200078e0a95 */
[----:B------:R-:W-:Y:S01]  /*33c0*/  ISETP.GE.AND P4, PT, R9, RZ, PT ;  /* 0x000000ff0900720c */ /* 0x000fe20003f86270 */
[----:B------:R-:W-:Y:S01]  /*33d0*/  @!P5 IMAD.MOV R155, RZ, RZ, -R155 ;  /* 0x000000ffff9bd224 */ /* 0x000fe200078e0a9b */
[----:B------:R-:W-:Y:S01]  /*33e0*/  ISETP.GT.U32.AND P5, PT, R5, R165, PT ;  /* 0x000000a50500720c */ /* 0x000fe20003fa4070 */
[----:B------:R-:W-:Y:S01]  /*33f0*/  IMAD.MOV R6, RZ, RZ, -R6 ;  /* 0x000000ffff067224 */ /* 0x000fe200078e0a06 */
[----:B------:R-:W-:Y:S01]  /*3400*/  LOP3.LUT R9, R2, 0x8c, RZ, 0xfc, !PT ;  /* 0x0000008c02097812 */ /* 0x000fe200078efcff */
[--C-:B------:R-:W-:Y:S02]  /*3410*/  @!P3 IMAD.IADD R161, R161, 0x1, -R5.reuse ;  /* 0x00000001a1a1b824 */ /* 0x100fe400078e0a05 */
[----:B------:R-:W-:Y:S01]  /*3420*/  IMAD R163, R5, R6, R14 ;  /* 0x0000000605a37224 */ /* 0x000fe200078e020e */
[----:B------:R-:W-:Y:S01]  /*3430*/  IABS R8, R9 ;  /* 0x0000000900087213 */ /* 0x000fe20000000000 */
[----:B------:R-:W-:Y:S01]  /*3440*/  @!P6 IMAD.IADD R159, R159, 0x1, -R5 ;  /* 0x000000019f9fe824 */ /* 0x000fe200078e0a05 */
[C---:B------:R-:W-:Y:S01]  /*3450*/  ISETP.GT.U32.AND P3, PT, R5.reuse, R161, PT ;  /* 0x000000a10500720c */ /* 0x040fe20003f64070 */
[----:B------:R-:W-:Y:S01]  /*3460*/  @!P2 IMAD.MOV R85, RZ, RZ, -R85 ;  /* 0x000000ffff55a224 */ /* 0x000fe200078e0a55 */
[----:B------:R-:W-:Y:S01]  /*3470*/  ISETP.GT.U32.AND P6, PT, R5, R163, PT ;  /* 0x000000a30500720c */ /* 0x000fe20003fc4070 */
[----:B------:R-:W-:Y:S01]  /*3480*/  IMAD.HI.U32 R6, R3, R8, RZ ;  /* 0x0000000803067227 */ /* 0x000fe200078e00ff */
[----:B------:R-:W-:-:S03]  /*3490*/  ISETP.GT.U32.AND P2, PT, R5, R157, PT ;  /* 0x0000009d0500720c */ /* 0x000fc60003f44070 */
[----:B------:R-:W-:Y:S02]  /*34a0*/  @!P5 IMAD.IADD R165, R165, 0x1, -R5 ;  /* 0x00000001a5a5d824 */ /* 0x000fe400078e0a05 */
[----:B------:R-:W-:Y:S02]  /*34b0*/  IMAD.MOV R6, RZ, RZ, -R6 ;  /* 0x000000ffff067224 */ /* 0x000fe400078e0a06 */
[----:B------:R-:W-:Y:S01]  /*34c0*/  @!P0 IMAD.MOV R151, RZ, RZ, -R151 ;  /* 0x000000ffff978224 */ /* 0x000fe200078e0a97 */
[C---:B------:R-:W-:Y:S01]  /*34d0*/  ISETP.GT.U32.AND P5, PT, R5.reuse, R165, PT ;  /* 0x000000a50500720c */ /* 0x040fe20003fa4070 */
[C---:B------:R-:W-:Y:S01]  /*34e0*/  IMAD R167, R5.reuse, R6, R8 ;  /* 0x0000000605a77224 */ /* 0x040fe200078e0208 */
[----:B------:R-:W-:Y:S01]  /*34f0*/  ISETP.GT.U32.AND P0, PT, R5, R159, PT ;  /* 0x0000009f0500720c */ /* 0x000fe20003f04070 */
[----:B------:R-:W-:Y:S01]  /*3500*/  IMAD.HI.U32 R6, R3, R10, RZ ;  /* 0x0000000a03067227 */ /* 0x000fe200078e00ff */
[----:B------:R-:W-:-:S03]  /*3510*/  LOP3.LUT R8, R2, 0x84, RZ, 0xfc, !PT ;  /* 0x0000008402087812 */ /* 0x000fc600078efcff */
[----:B------:R-:W-:Y:S01]  /*3520*/  IMAD.MOV R6, RZ, RZ, -R6 ;  /* 0x000000ffff067224 */ /* 0x000fe200078e0a06 */
[----:B------:R-:W-:Y:S01]  /*3530*/  IABS R14, R8 ;  /* 0x00000008000e7213 */ /* 0x000fe20000000000 */
[--C-:B------:R-:W-:Y:S02]  /*3540*/  @!P6 IMAD.IADD R163, R163, 0x1, -R5.reuse ;  /* 0x00000001a3a3e824 */ /* 0x100fe400078e0a05 */
[--C-:B------:R-:W-:Y:S01]  /*3550*/  @!P3 IMAD.IADD R161, R161, 0x1, -R5.reuse ;  /* 0x00000001a1a1b824 */ /* 0x100fe200078e0a05 */
[C---:B------:R-:W-:Y:S01]  /*3560*/  ISETP.GT.U32.AND P3, PT, R5.reuse, R167, PT ;  /* 0x000000a70500720c */ /* 0x040fe20003f64070 */
[C---:B------:R-:W-:Y:S01]  /*3570*/  IMAD R169, R5.reuse, R6, R10 ;  /* 0x0000000605a97224 */ /* 0x040fe200078e020a */
[----:B------:R-:W-:Y:S01]  /*3580*/  ISETP.GT.U32.AND P6, PT, R5, R163, PT ;  /* 0x000000a30500720c */ /* 0x000fe20003fc4070 */
[--C-:B------:R-:W-:Y:S01]  /*3590*/  @!P2 IMAD.IADD R157, R157, 0x1, -R5.reuse ;  /* 0x000000019d9da824 */ /* 0x100fe200078e0a05 */
[----:B------:R-:W-:Y:S01]  /*35a0*/  ISETP.GE.AND P2, PT, R11, RZ, PT ;  /* 0x000000ff0b00720c */ /* 0x000fe20003f46270 */
[----:B------:R-:W-:Y:S01]  /*35b0*/  @!P5 IMAD.IADD R165, R165, 0x1, -R5 ;  /* 0x00000001a5a5d824 */ /* 0x000fe200078e0a05 */
[----:B------:R-:W-:Y:S01]  /*35c0*/  ISETP.GT.U32.AND P5, PT, R5, R169, PT ;  /* 0x000000a90500720c */ /* 0x000fe20003fa4070 */
[----:B------:R-:W-:Y:S01]  /*35d0*/  @!P1 IMAD.MOV R157, RZ, RZ, -R157 ;  /* 0x000000ffff9d9224 */ /* 0x000fe200078e0a9d */
[----:B------:R-:W-:Y:S01]  /*35e0*/  ISETP.GE.AND P1, PT, R15, RZ, PT ;  /* 0x000000ff0f00720c */ /* 0x000fe20003f26270 */
[----:B------:R-:W-:Y:S01]  /*35f0*/  @!P0 IMAD.IADD R159, R159, 0x1, -R5 ;  /* 0x000000019f9f8824 */ /* 0x000fe200078e0a05 */
[----:B------:R-:W-:-:S02]  /*3600*/  ISETP.GE.AND P0, PT, R17, RZ, PT ;  /* 0x000000ff1100720c */ /* 0x000fc40003f06270 */
[C---:B------:R-:W-:Y:S01]  /*3610*/  LOP3.LUT R6, R2.reuse, 0x88, RZ, 0xfc, !PT ;  /* 0x0000008802067812 */ /* 0x040fe200078efcff */
[--C-:B------:R-:W-:Y:S01]  /*3620*/  @!P3 IMAD.IADD R167, R167, 0x1, -R5.reuse ;  /* 0x00000001a7a7b824 */ /* 0x100fe200078e0a05 */
[C---:B------:R-:W-:Y:S01]  /*3630*/  LOP3.LUT R15, R2.reuse, 0x7e, RZ, 0xfc, !PT ;  /* 0x0000007e020f7812 */ /* 0x040fe200078efcff */
[----:B------:R-:W-:Y:S01]  /*3640*/  @!P6 IMAD.IADD R163, R163, 0x1, -R5 ;  /* 0x00000001a3a3e824 */ /* 0x000fe200078e0a05 */
[----:B------:R-:W-:Y:S01]  /*3650*/  ISETP.GE.AND P6, PT, R7, RZ, PT ;  /* 0x000000ff0700720c */ /* 0x000fe20003fc6270 */
[----:B------:R-:W-:Y:S01]  /*3660*/  @!P2 IMAD.MOV R161, RZ, RZ, -R161 ;  /* 0x000000ffffa1a224 */ /* 0x000fe200078e0aa1 */
[----:B------:R-:W-:Y:S01]  /*3670*/  LOP3.LUT R7, R2, 0x86, RZ, 0xfc, !PT ;  /* 0x0000008602077812 */ /* 0x000fe200078efcff */
[----:B------:R-:W-:Y:S01]  /*3680*/  @!P5 IMAD.IADD R169, R169, 0x1, -R5 ;  /* 0x00000001a9a9d824 */ /* 0x000fe200078e0a05 */
[----:B------:R-:W-:Y:S01]  /*3690*/  ISETP.GT.U32.AND P2, PT, R5, R167, PT ;  /* 0x000000a70500720c */ /* 0x000fe20003f44070 */
[----:B------:R-:W-:Y:S01]  /*36a0*/  @!P1 IMAD.MOV R163, RZ, RZ, -R163 ;  /* 0x000000ffffa39224 */ /* 0x000fe200078e0aa3 */
[----:B------:R-:W-:Y:S01]  /*36b0*/  IABS R10, R6 ;  /* 0x00000006000a7213 */ /* 0x000fe20000000000 */
[----:B------:R-:W-:Y:S01]  /*36c0*/  @!P4 IMAD.MOV R159, RZ, RZ, -R159 ;  /* 0x000000ffff9fc224 */ /* 0x000fe200078e0a9f */
[----:B------:R-:W-:Y:S01]  /*36d0*/  ISETP.GE.AND P1, PT, R7, RZ, PT ;  /* 0x000000ff0700720c */ /* 0x000fe20003f26270 */
[----:B------:R-:W-:Y:S01]  /*36e0*/  @!P0 IMAD.MOV R165, RZ, RZ, -R165 ;  /* 0x000000ffffa58224 */ /* 0x000fe200078e0aa5 */
[----:B------:R-:W-:-:S02]  /*36f0*/  IABS R7, R7 ;  /* 0x0000000700077213 */ /* 0x000fc40000000000 */
[----:B------:R-:W-:Y:S02]  /*3700*/  ISETP.GE.AND P4, PT, R9, RZ, PT ;  /* 0x000000ff0900720c */ /* 0x000fe40003f86270 */
[----:B------:R-:W-:Y:S01]  /*3710*/  ISETP.GE.AND P3, PT, R6, RZ, PT ;  /* 0x000000ff0600720c */ /* 0x000fe20003f66270 */
[----:B------:R-:W-:Y:S01]  /*3720*/  IMAD.HI.U32 R6, R3, R10, RZ ;  /* 0x0000000a03067227 */ /* 0x000fe200078e00ff */
[----:B------:R-:W-:Y:S02]  /*3730*/  ISETP.GT.U32.AND P5, PT, R5, R169, PT ;  /* 0x000000a90500720c */ /* 0x000fe40003fa4070 */
[----:B------:R-:W-:Y:S01]  /*3740*/  ISETP.GE.AND P0, PT, R8, RZ, PT ;  /* 0x000000ff0800720c */ /* 0x000fe20003f06270 */
[----:B------:R-:W-:Y:S01]  /*3750*/  IMAD.MOV.U32 R8, RZ, RZ, R7 ;  /* 0x000000ffff087224 */ /* 0x000fe200078e0007 */
[C---:B------:R-:W-:Y:S01]  /*3760*/  LOP3.LUT R9, R2.reuse, 0x82, RZ, 0xfc, !PT ;  /* 0x0000008202097812 */ /* 0x040fe200078efcff */
[----:B------:R-:W-:Y:S01]  /*3770*/  IMAD.MOV R171, RZ, RZ, -R6 ;  /* 0x000000ffffab7224 */ /* 0x000fe200078e0a06 */
[----:B------:R-:W-:Y:S01]  /*3780*/  LOP3.LUT R17, R2, 0x7a, RZ, 0xfc, !PT ;  /* 0x0000007a02117812 */ /* 0x000fe200078efcff */
[----:B------:R-:W-:Y:S01]  /*3790*/  IMAD.HI.U32 R7, R3, R14, RZ ;  /* 0x0000000e03077227 */ /* 0x000fe200078e00ff */
[----:B------:R-:W-:-:S02]  /*37a0*/  IABS R16, R9 ;  /* 0x0000000900107213 */ /* 0x000fc40000000000 */
[----:B------:R-:W-:Y:S01]  /*37b0*/  IABS R11, R17 ;  /* 0x00000011000b7213 */ /* 0x000fe20000000000 */
[----:B------:R-:W-:Y:S01]  /*37c0*/  @!P2 IMAD.IADD R167, R167, 0x1, -R5 ;  /* 0x00000001a7a7a824 */ /* 0x000fe200078e0a05 */
[----:B------:R-:W-:Y:S01]  /*37d0*/  ISETP.GE.AND P2, PT, R9, RZ, PT ;  /* 0x000000ff0900720c */ /* 0x000fe20003f46270 */
[C---:B------:R-:W-:Y:S01]  /*37e0*/  IMAD R171, R5.reuse, R171, R10 ;  /* 0x000000ab05ab7224 */ /* 0x040fe200078e020a */
[----:B------:R-:W-:Y:S01]  /*37f0*/  IABS R10, R15 ;  /* 0x0000000f000a7213 */ /* 0x000fe20000000000 */
[----:B------:R-:W-:Y:S02]  /*3800*/  IMAD.MOV R7, RZ, RZ, -R7 ;  /* 0x000000ffff077224 */ /* 0x000fe400078e0a07 */
[----:B------:R-:W-:Y:S01]  /*3810*/  @!P4 IMAD.MOV R167, RZ, RZ, -R167 ;  /* 0x000000ffffa7c224 */ /* 0x000fe200078e0aa7 */
[----:B------:R-:W-:Y:S01]  /*3820*/  ISETP.GT.U32.AND P4, PT, R5, R171, PT ;  /* 0x000000ab0500720c */ /* 0x000fe20003f84070 */
[----:B------:R-:W-:Y:S02]  /*3830*/  @!P5 IMAD.IADD R169, R169, 0x1, -R5 ;  /* 0x00000001a9a9d824 */ /* 0x000fe400078e0a05 */
[----:B------:R-:W-:-:S02]  /*3840*/  IMAD R175, R5, R7, R14 ;  /* 0x0000000705af7224 */ /* 0x000fc400078e020e */
[----:B------:R-:W-:Y:S02]  /*3850*/  @!P6 IMAD.MOV R169, RZ, RZ, -R169 ;  /* 0x000000ffffa9e224 */ /* 0x000fe400078e0aa9 */
[----:B------:R-:W-:Y:S01]  /*3860*/  IMAD.HI.U32 R6, R3, R8, RZ ;  /* 0x0000000803067227 */ /* 0x000fe200078e00ff */
[----:B------:R-:W-:-:S03]  /*3870*/  ISETP.GT.U32.AND P6, PT, R5, R175, PT ;  /* 0x000000af0500720c */ /* 0x000fc60003fc4070 */
[----:B------:R-:W-:Y:S02]  /*3880*/  IMAD.MOV R173, RZ, RZ, -R6 ;  /* 0x000000ffffad7224 */ /* 0x000fe400078e0a06 */
[--C-:B------:R-:W-:Y:S02]  /*3890*/  @!P4 IMAD.IADD R171, R171, 0x1, -R5.reuse ;  /* 0x00000001ababc824 */ /* 0x100fe400078e0a05 */
[----:B------:R-:W-:Y:S01]  /*38a0*/  IMAD R173, R5, R173, R8 ;  /* 0x000000ad05ad7224 */ /* 0x000fe200078e0208 */
[----:B------:R-:W-:Y:S01]  /*38b0*/  IABS R8, R13 ;  /* 0x0000000d00087213 */ /* 0x000fe20000000000 */
[----:B------:R-:W-:Y:S01]  /*38c0*/  IMAD.HI.U32 R6, R3, R16, RZ ;  /* 0x0000001003067227 */ /* 0x000fe200078e00ff */
[C---:B------:R-:W-:Y:S02]  /*38d0*/  ISETP.GT.U32.AND P4, PT, R5.reuse, R171, PT ;  /* 0x000000ab0500720c */ /* 0x040fe40003f84070 */
[----:B------:R-:W-:Y:S01]  /*38e0*/  ISETP.GT.U32.AND P5, PT, R5, R173, PT ;  /* 0x000000ad0500720c */ /* 0x000fe20003fa4070 */
[----:B------:R-:W-:-:S02]  /*38f0*/  @!P6 IMAD.IADD R175, R175, 0x1, -R5 ;  /* 0x00000001afafe824 */ /* 0x000fc400078e0a05 */
[----:B------:R-:W-:Y:S02]  /*3900*/  IMAD.MOV R6, RZ, RZ, -R6 ;  /* 0x000000ffff067224 */ /* 0x000fe400078e0a06 */
[----:B------:R-:W-:Y:S01]  /*3910*/  IMAD.HI.U32 R7, R3, R10, RZ ;  /* 0x0000000a03077227 */ /* 0x000fe200078e00ff */
[----:B------:R-:W-:-:S03]  /*3920*/  ISETP.GT.U32.AND P6, PT, R5, R175, PT ;  /* 0x000000af0500720c */ /* 0x000fc60003fc4070 */
[----:B------:R-:W-:Y:S01]  /*3930*/  IMAD R177, R5, R6, R16 ;  /* 0x0000000605b17224 */ /* 0x000fe200078e0210 */
[----:B------:R-:W-:Y:S01]  /*3940*/  LOP3.LUT R16, R2, 0x7c, RZ, 0xfc, !PT ;  /* 0x0000007c02107812 */ /* 0x000fe200078efcff */
[----:B------:R-:W-:Y:S02]  /*3950*/  IMAD.MOV R7, RZ, RZ, -R7 ;  /* 0x000000ffff077224 */ /* 0x000fe400078e0a07 */
[--C-:B------:R-:W-:Y:S01]  /*3960*/  @!P5 IMAD.IADD R173, R173, 0x1, -R5.reuse ;  /* 0x00000001adadd824 */ /* 0x100fe200078e0a05 */
[----:B------:R-:W-:Y:S01]  /*3970*/  IABS R9, R16 ;  /* 0x0000001000097213 */ /* 0x000fe20000000000 */
[----:B------:R-:W-:Y:S01]  /*3980*/  @!P4 IMAD.IADD R171, R171, 0x1, -R5 ;  /* 0x00000001ababc824 */ /* 0x000fe200078e0a05 */
[C---:B------:R-:W-:Y:S01]  /*3990*/  ISETP.GT.U32.AND P4, PT, R5.reuse, R177, PT ;  /* 0x000000b10500720c */ /* 0x040fe20003f84070 */
[C---:B------:R-:W-:Y:S01]  /*39a0*/  IMAD R181, R5.reuse, R7, R10 ;  /* 0x0000000705b57224 */ /* 0x040fe200078e020a */
[----:B------:R-:W-:Y:S01]  /*39b0*/  ISETP.GT.U32.AND P5, PT, R5, R173, PT ;  /* 0x000000ad0500720c */ /* 0x000fe20003fa4070 */
[----:B------:R-:W-:-:S04]  /*39c0*/  IMAD.HI.U32 R6, R3, R8, RZ ;  /* 0x0000000803067227 */ /* 0x000fc800078e00ff */
[----:B------:R-:W-:Y:S01]  /*39d0*/  @!P6 IMAD.IADD R175, R175, 0x1, -R5 ;  /* 0x00000001afafe824 */ /* 0x000fe200078e0a05 */
[C---:B------:R-:W-:Y:S01]  /*39e0*/  ISETP.GT.U32.AND P6, PT, R5.reuse, R181, PT ;  /* 0x000000b50500720c */ /* 0x040fe20003fc4070 */
[----:B------:R-:W-:Y:S02]  /*39f0*/  IMAD.MOV R6, RZ, RZ, -R6 ;  /* 0x000000ffff067224 */ /* 0x000fe400078e0a06 */
[----:B------:R-:W-:Y:S01]  /*3a00*/  IMAD.MOV.U32 R10, RZ, RZ, R11 ;  /* 0x000000ffff0a7224 */ /* 0x000fe200078e000b */
[C---:B------:R-:W-:Y:S01]  /*3a10*/  LOP3.LUT R11, R2.reuse, 0x74, RZ, 0xfc, !PT ;  /* 0x00000074020b7812 */ /* 0x040fe200078efcff */
[----:B------:R-:W-:Y:S02]  /*3a20*/  IMAD R179, R5, R6, R8 ;  /* 0x0000000605b37224 */ /* 0x000fe400078e0208 */
[----:B------:R-:W-:Y:S01]  /*3a30*/  IMAD.MOV.U32 R8, RZ, RZ, R9 ;  /* 0x000000ffff087224 */ /* 0x000fe200078e0009 */
[----:B------:R-:W-:Y:S01]  /*3a40*/  LOP3.LUT R9, R2, 0x78, RZ, 0xfc, !PT ;  /* 0x0000007802097812 */ /* 0x000fe200078efcff */
[----:B------:R-:W-:-:S02]  /*3a50*/  @!P4 IMAD.IADD R177, R177, 0x1, -R5 ;  /* 0x00000001b1b1c824 */ /* 0x000fc400078e0a05 */
[----:B------:R-:W-:Y:S01]  /*3a60*/  IMAD.HI.U32 R6, R3, R8, RZ ;  /* 0x0000000803067227 */ /* 0x000fe200078e00ff */
[----:B------:R-:W-:Y:S02]  /*3a70*/  IABS R14, R9 ;  /* 0x00000009000e7213 */ /* 0x000fe40000000000 */
[----:B------:R-:W-:Y:S01]  /*3a80*/  ISETP.GT.U32.AND P4, PT, R5, R177, PT ;  /* 0x000000b10500720c */ /* 0x000fe20003f84070 */
[--C-:B------:R-:W-:Y:S01]  /*3a90*/  @!P5 IMAD.IADD R173, R173, 0x1, -R5.reuse ;  /* 0x00000001adadd824 */ /* 0x100fe200078e0a05 */
[----:B------:R-:W-:Y:S01]  /*3aa0*/  ISETP.GT.U32.AND P5, PT, R5, R179, PT ;  /* 0x000000b30500720c */ /* 0x000fe20003fa4070 */
[----:B------:R-:W-:Y:S02]  /*3ab0*/  @!P6 IMAD.IADD R181, R181, 0x1, -R5 ;  /* 0x00000001b5b5e824 */ /* 0x000fe400078e0a05 */
[----:B------:R-:W-:Y:S02]  /*3ac0*/  IMAD.MOV R6, RZ, RZ, -R6 ;  /* 0x000000ffff067224 */ /* 0x000fe400078e0a06 */
[----:B------:R-:W-:Y:S01]  /*3ad0*/  IMAD.HI.U32 R7, R3, R10, RZ ;  /* 0x0000000a03077227 */ /* 0x000fe200078e00ff */
[----:B------:R-:W-:-:S03]  /*3ae0*/  ISETP.GT.U32.AND P6, PT, R5, R181, PT ;  /* 0x000000b50500720c */ /* 0x000fc60003fc4070 */
[----:B------:R-:W-:Y:S02]  /*3af0*/  IMAD R183, R5, R6, R8 ;  /* 0x0000000605b77224 */ /* 0x000fe400078e0208 */
[----:B------:R-:W-:-:S04]  /*3b00*/  IMAD.HI.U32 R6, R3, R14, RZ ;  /* 0x0000000e03067227 */ /* 0x000fc800078e00ff */
[----:B------:R-:W-:Y:S02]  /*3b10*/  IMAD.MOV R7, RZ, RZ, -R7 ;  /* 0x000000ffff077224 */ /* 0x000fe400078e0a07 */
[----:B------:R-:W-:Y:S02]  /*3b20*/  IMAD.MOV R6, RZ, RZ, -R6 ;  /* 0x000000ffff067224 */ /* 0x000fe400078e0a06 */
[--C-:B------:R-:W-:Y:S01]  /*3b30*/  @!P5 IMAD.IADD R179, R179, 0x1, -R5.reuse ;  /* 0x00000001b3b3d824 */ /* 0x100fe200078e0a05 */
[----:B------:R-:W-:Y:S01]  /*3b40*/  ISETP.GE.AND P5, PT, R15, RZ, PT ;  /* 0x000000ff0f00720c */ /* 0x000fe20003fa6270 */
[----:B------:R-:W-:Y:S01]  /*3b50*/  IMAD R185, R5, R7, R10 ;  /* 0x0000000705b97224 */ /* 0x000fe200078e020a */
[----:B------:R-:W-:Y:S01]  /*3b60*/  LOP3.LUT R7, R2, 0x76, RZ, 0xfc, !PT ;  /* 0x0000007602077812 */ /* 0x000fe200078efcff */
[----:B------:R-:W-:Y:S01]  /*3b70*/  @!P4 IMAD.IADD R177, R177, 0x1, -R5 ;  /* 0x00000001b1b1c824 */ /* 0x000fe200078e0a05 */
[C---:B------:R-:W-:Y:S01]  /*3b80*/  ISETP.GT.U32.AND P4, PT, R5.reuse, R183, PT ;  /* 0x000000b70500720c */ /* 0x040fe20003f84070 */
[C---:B------:R-:W-:Y:S01]  /*3b90*/  IMAD R187, R5.reuse, R6, R14 ;  /* 0x0000000605bb7224 */ /* 0x040fe200078e020e */
[----:B------:R-:W-:Y:S01]  /*3ba0*/  IABS R8, R7 ;  /* 0x0000000700087213 */ /* 0x000fe20000000000 */
[----:B------:R-:W-:Y:S01]  /*3bb0*/  @!P1 IMAD.MOV R173, RZ, RZ, -R173 ;  /* 0x000000ffffad9224 */ /* 0x000fe200078e0aad */
[C---:B------:R-:W-:Y:S01]  /*3bc0*/  ISETP.GT.U32.AND P1, PT, R5.reuse, R179, PT ;  /* 0x000000b30500720c */ /* 0x040fe20003f24070 */
[----:B------:R-:W-:Y:S01]  /*3bd0*/  @!P2 IMAD.MOV R177, RZ, RZ, -R177 ;  /* 0x000000ffffb1a224 */ /* 0x000fe200078e0ab1 */
[----:B------:R-:W-:Y:S01]  /*3be0*/  ISETP.GT.U32.AND P2, PT, R5, R185, PT ;  /* 0x000000b90500720c */ /* 0x000fe20003f44070 */
[----:B------:R-:W-:Y:S01]  /*3bf0*/  @!P6 IMAD.IADD R181, R181, 0x1, -R5 ;  /* 0x00000001b5b5e824 */ /* 0x000fe200078e0a05 */
[----:B------:R-:W-:Y:S01]  /*3c00*/  ISETP.GT.U32.AND P6, PT, R5, R187, PT ;  /* 0x000000bb0500720c */ /* 0x000fe20003fc4070 */
[----:B------:R-:W-:Y:S01]  /*3c10*/  @!P3 IMAD.MOV R171, RZ, RZ, -R171 ;  /* 0x000000ffffabb224 */ /* 0x000fe200078e0aab */
[----:B------:R-:W-:Y:S01]  /*3c20*/  ISETP.GE.AND P3, PT, R13, RZ, PT ;  /* 0x000000ff0d00720c */ /* 0x000fe20003f66270 */
[----:B------:R-:W-:Y:S01]  /*3c30*/  IMAD.HI.U32 R6, R3, R8, RZ ;  /* 0x0000000803067227 */ /* 0x000fe200078e00ff */
[----:B------:R-:W-:-:S02]  /*3c40*/  IABS R10, R11 ;  /* 0x0000000b000a7213 */ /* 0x000fc40000000000 */
[C---:B------:R-:W-:Y:S01]  /*3c50*/  LOP3.LUT R13, R2.reuse, 0x70, RZ, 0xfc, !PT ;  /* 0x00000070020d7812 */ /* 0x040fe200078efcff */
[--C-:B------:R-:W-:Y:S01]  /*3c60*/  @!P4 IMAD.IADD R183, R183, 0x1, -R5.reuse ;  /* 0x00000001b7b7c824 */ /* 0x100fe200078e0a05 */
[----:B------:R-:W-:Y:S01]  /*3c70*/  ISETP.GE.AND P4, PT, R9, RZ, PT ;  /* 0x000000ff0900720c */ /* 0x000fe20003f86270 */
[--C-:B------:R-:W-:Y:S01]  /*3c80*/  @!P1 IMAD.IADD R179, R179, 0x1, -R5.reuse ;  /* 0x00000001b3b39824 */ /* 0x100fe200078e0a05 */
[----:B------:R-:W-:Y:S01]  /*3c90*/  LOP3.LUT R9, R2, 0x72, RZ, 0xfc, !PT ;  /* 0x0000007202097812 */ /* 0x000fe200078efcff */
[--C-:B------:R-:W-:Y:S01]  /*3ca0*/  @!P2 IMAD.IADD R185, R185, 0x1, -R5.reuse ;  /* 0x00000001b9b9a824 */ /* 0x100fe200078e0a05 */
[----:B------:R-:W-:Y:S01]  /*3cb0*/  ISETP.GT.U32.AND P2, PT, R5, R183, PT ;  /* 0x000000b70500720c */ /* 0x000fe20003f44070 */
[----:B------:R-:W-:Y:S01]  /*3cc0*/  @!P6 IMAD.IADD R187, R187, 0x1, -R5 ;  /* 0x00000001bbbbe824 */ /* 0x000fe200078e0a05 */
[----:B------:R-:W-:Y:S01]  /*3cd0*/  IABS R14, R13 ;  /* 0x0000000d000e7213 */ /* 0x000fe20000000000 */
[----:B------:R-:W-:Y:S01]  /*3ce0*/  @!P3 IMAD.MOV R179, RZ, RZ, -R179 ;  /* 0x000000ffffb3b224 */ /* 0x000fe200078e0ab3 */
[C---:B------:R-:W-:Y:S01]  /*3cf0*/  ISETP.GT.U32.AND P6, PT, R5.reuse, R185, PT ;  /* 0x000000b90500720c */ /* 0x040fe20003fc4070 */
[----:B------:R-:W-:Y:S01]  /*3d00*/  IMAD.MOV R189, RZ, RZ, -R6 ;  /* 0x000000ffffbd7224 */ /* 0x000fe200078e0a06 */
[----:B------:R-:W-:Y:S01]  /*3d10*/  ISETP.GT.U32.AND P3, PT, R5, R187, PT ;  /* 0x000000bb0500720c */ /* 0x000fe20003f64070 */
[----:B------:R-:W-:Y:S01]  /*3d20*/  IMAD.HI.U32 R6, R3, R10, RZ ;  /* 0x0000000a03067227 */ /* 0x000fe200078e00ff */
[----:B------:R-:W-:-:S02]  /*3d30*/  ISETP.GE.AND P1, PT, R17, RZ, PT ;  /* 0x000000ff1100720c */ /* 0x000fc40003f26270 */
[C---:B------:R-:W-:Y:S01]  /*3d40*/  LOP3.LUT R15, R2.reuse, 0x6e, RZ, 0xfc, !PT ;  /* 0x0000006e020f7812 */ /* 0x040fe200078efcff */
[----:B------:R-:W-:Y:S01]  /*3d50*/  IMAD R189, R5, R189, R8 ;  /* 0x000000bd05bd7224 */ /* 0x000fe200078e0208 */
[----:B------:R-:W-:Y:S01]  /*3d60*/  IABS R8, R9 ;  /* 0x0000000900087213 */ /* 0x000fe20000000000 */
[----:B------:R-:W-:Y:S01]  /*3d70*/  IMAD.MOV R6, RZ, RZ, -R6 ;  /* 0x000000ffff067224 */ /* 0x000fe200078e0a06 */
[----:B------:R-:W-:Y:S01]  /*3d80*/  LOP3.LUT R17, R2, 0x2a, RZ, 0xfc, !PT ;  /* 0x0000002a02117812 */ /* 0x000fe200078efcff */
[--C-:B------:R-:W-:Y:S01]  /*3d90*/  @!P2 IMAD.IADD R183, R183, 0x1, -R5.reuse ;  /* 0x00000001b7b7a824 */ /* 0x100fe200078e0a05 */
[C---:B------:R-:W-:Y:S01]  /*3da0*/  ISETP.GT.U32.AND P2, PT, R5.reuse, R189, PT ;  /* 0x000000bd0500720c */ /* 0x040fe20003f44070 */
[----:B------:R-:W-:Y:S02]  /*3db0*/  IMAD R191, R5, R6, R10 ;  /* 0x0000000605bf7224 */ /* 0x000fe400078e020a */
[----:B------:R-:W-:Y:S02]  /*3dc0*/  @!P3 IMAD.IADD R187, R187, 0x1, -R5 ;  /* 0x00000001bbbbb824 */ /* 0x000fe400078e0a05 */
[----:B------:R-:W-:Y:S01]  /*3dd0*/  @!P0 IMAD.MOV R175, RZ, RZ, -R175 ;  /* 0x000000ffffaf8224 */ /* 0x000fe200078e0aaf */
[----:B------:R-:W-:Y:S01]  /*3de0*/  ISETP.GT.U32.AND P3, PT, R5, R191, PT ;  /* 0x000000bf0500720c */ /* 0x000fe20003f64070 */
[----:B------:R-:W-:Y:S01]  /*3df0*/  IMAD.HI.U32 R6, R3, R8, RZ ;  /* 0x0000000803067227 */ /* 0x000fe200078e00ff */
[----:B------:R-:W-:-:S02]  /*3e00*/  ISETP.GE.AND P0, PT, R16, RZ, PT ;  /* 0x000000ff1000720c */ /* 0x000fc40003f06270 */
[----:B------:R-:W-:Y:S01]  /*3e10*/  LOP3.LUT R16, R2, 0x5e, RZ, 0xfc, !PT ;  /* 0x0000005e02107812 */ /* 0x000fe200078efcff */
[----:B------:R-:W-:Y:S01]  /*3e20*/  @!P6 IMAD.IADD R185, R185, 0x1, -R5 ;  /* 0x00000001b9b9e824 */ /* 0x000fe200078e0a05 */
[----:B------:R-:W-:Y:S01]  /*3e30*/  ISETP.GE.AND P6, PT, R7, RZ, PT ;  /* 0x000000ff0700720c */ /* 0x000fe20003fc6270 */
[----:B------:R-:W-:-:S04]  /*3e40*/  IMAD.HI.U32 R7, R3, R14, RZ ;  /* 0x0000000e03077227 */ /* 0x000fc800078e00ff */
[----:B------:R-:W-:Y:S02]  /*3e50*/  IMAD.MOV R6, RZ, RZ, -R6 ;  /* 0x000000ffff067224 */ /* 0x000fe400078e0a06 */
[----:B------:R-:W-:Y:S01]  /*3e60*/  @!P2 IMAD.IADD R189, R189, 0x1, -R5 ;  /* 0x00000001bdbda824 */ /* 0x000fe200078e0a05 */
[----:B------:R-:W-:Y:S01]  /*3e70*/  ISETP.GE.AND P2, PT, R11, RZ, PT ;  /* 0x000000ff0b00720c */ /* 0x000fe20003f46270 */
[----:B------:R-:W-:Y:S01]  /*3e80*/  IMAD.MOV R7, RZ, RZ, -R7 ;  /* 0x000000ffff077224 */ /* 0x000fe200078e0a07 */
[----:B------:R-:W-:Y:S01]  /*3e90*/  LOP3.LUT R11, R2, 0x6c, RZ, 0xfc, !PT ;  /* 0x0000006c020b7812 */ /* 0x000fe200078efcff */
[----:B------:R-:W-:Y:S01]  /*3ea0*/  IMAD R193, R5, R6, R8 ;  /* 0x0000000605c17224 */ /* 0x000fe200078e0208 */
[----:B------:R-:W-:Y:S01]  /*3eb0*/  IABS R8, R15 ;  /* 0x0000000f00087213 */ /* 0x000fe20000000000 */
        /* <DEDUP_REMOVED lines=8> */
[----:B------:R-:W-:-:S04]  /*3f40*/  IMAD.HI.U32 R6, R3, R8, RZ ;  /* 0x0000000803067227 */ /* 0x000fc800078e00ff */
[----:B------:R-:W-:Y:S01]  /*3f50*/  @!P1 IMAD.MOV R185, RZ, RZ, -R185 ;  /* 0x000000ffffb99224 */ /* 0x000fe200078e0ab9 */
[----:B------:R-:W-:Y:S01]  /*3f60*/  ISETP.GT.U32.AND P1, PT, R5, R195, PT ;  /* 0x000000c30500720c */ /* 0x000fe20003f24070 */
[----:B------:R-:W-:-:S04]  /*3f70*/  IMAD.HI.U32 R7, R3, R10, RZ ;  /* 0x0000000a03077227 */ /* 0x000fc800078e00ff */
[----:B------:R-:W-:Y:S02]  /*3f80*/  IMAD.MOV R6, RZ, RZ, -R6 ;  /* 0x000000ffff067224 */ /* 0x000fe400078e0a06 */
[----:B------:R-:W-:Y:S01]  /*3f90*/  @!P3 IMAD.IADD R189, R189, 0x1, -R5 ;  /* 0x00000001bdbdb824 */ /* 0x000fe200078e0a05 */
[----:B------:R-:W-:Y:S01]  /*3fa0*/  ISETP.GE.AND P3, PT, R13, RZ, PT ;  /* 0x000000ff0d00720c */ /* 0x000fe20003f66270 */
[----:B------:R-:W-:Y:S01]  /*3fb0*/  IMAD.MOV R7, RZ, RZ, -R7 ;  /* 0x000000ffff077224 */ /* 0x000fe200078e0a07 */
[C---:B------:R-:W-:Y:S01]  /*3fc0*/  LOP3.LUT R13, R2.reuse, 0x68, RZ, 0xfc, !PT ;  /* 0x00000068020d7812 */ /* 0x040fe200078efcff */
[----:B------:R-:W-:Y:S02]  /*3fd0*/  IMAD R197, R5, R6, R8 ;  /* 0x0000000605c57224 */ /* 0x000fe400078e0208 */
[--C-:B------:R-:W-:Y:S01]  /*3fe0*/  @!P0 IMAD.IADD R191, R191, 0x1, -R5.reuse ;  /* 0x00000001bfbf8824 */ /* 0x100fe200078e0a05 */
[----:B------:R-:W-:Y:S01]  /*3ff0*/  ISETP.GE.AND P0, PT, R15, RZ, PT ;  /* 0x000000ff0f00720c */ /* 0x000fe20003f06270 */
[----:B------:R-:W-:Y:S01]  /*4000*/  @!P5 IMAD.IADD R193, R193, 0x1, -R5 ;  /* 0x00000001c1c1d824 */ /* 0x000fe200078e0a05 */
[C---:B------:R-:W-:Y:S01]  /*4010*/  LOP3.LUT R15, R2.reuse, 0x60, RZ, 0xfc, !PT ;  /* 0x00000060020f7812 */ /* 0x040fe200078efcff */
[C---:B------:R-:W-:Y:S01]  /*4020*/  IMAD R199, R5.reuse, R7, R10 ;  /* 0x0000000705c77224 */ /* 0x040fe200078e020a */
[----:B------:R-:W-:Y:S01]  /*4030*/  LOP3.LUT R7, R2, 0x6a, RZ, 0xfc, !PT ;  /* 0x0000006a02077812 */ /* 0x000fe200078efcff */
[----:B------:R-:W-:Y:S01]  /*4040*/  @!P6 IMAD.MOV R189, RZ, RZ, -R189 ;  /* 0x000000ffffbde224 */ /* 0x000fe200078e0abd */
[----:B------:R-:W-:Y:S01]  /*4050*/  ISETP.GT.U32.AND P6, PT, R5, R197, PT ;  /* 0x000000c50500720c */ /* 0x000fe20003fc4070 */
[----:B------:R-:W-:Y:S01]  /*4060*/  @!P1 IMAD.IADD R195, R195, 0x1, -R5 ;  /* 0x00000001c3c39824 */ /* 0x000fe200078e0a05 */
[C---:B------:R-:W-:Y:S01]  /*4070*/  ISETP.GT.U32.AND P5, PT, R5.reuse, R193, PT ;  /* 0x000000c10500720c */ /* 0x040fe20003fa4070 */
[----:B------:R-:W-:Y:S01]  /*4080*/  @!P2 IMAD.MOV R191, RZ, RZ, -R191 ;  /* 0x000000ffffbfa224 */ /* 0x000fe200078e0abf */
[----:B------:R-:W-:Y:S01]  /*4090*/  ISETP.GT.U32.AND P2, PT, R5, R199, PT ;  /* 0x000000c70500720c */ /* 0x000fe20003f44070 */
[----:B------:R-:W-:Y:S01]  /*40a0*/  @!P4 IMAD.MOV R187, RZ, RZ, -R187 ;  /* 0x000000ffffbbc224 */ /* 0x000fe200078e0abb */
[----:B------:R-:W-:-:S02]  /*40b0*/  ISETP.GE.AND P4, PT, R9, RZ, PT ;  /* 0x000000ff0900720c */ /* 0x000fc40003f86270 */
[----:B------:R-:W-:Y:S02]  /*40c0*/  ISETP.GT.U32.AND P1, PT, R5, R195, PT ;  /* 0x000000c30500720c */ /* 0x000fe40003f24070 */
[----:B------:R-:W-:Y:S02]  /*40d0*/  IABS R8, R7 ;  /* 0x0000000700087213 */ /* 0x000fe40000000000 */
[----:B------:R-:W-:Y:S01]  /*40e0*/  IABS R10, R13 ;  /* 0x0000000d000a7213 */ /* 0x000fe20000000000 */
[--C-:B------:R-:W-:Y:S02]  /*40f0*/  @!P6 IMAD.IADD R197, R197, 0x1, -R5.reuse ;  /* 0x00000001c5c5e824 */ /* 0x100fe400078e0a05 */
[--C-:B------:R-:W-:Y:S01]  /*4100*/  @!P5 IMAD.IADD R193, R193, 0x1, -R5.reuse ;  /* 0x00000001c1c1d824 */ /* 0x100fe200078e0a05 */
[----:B------:R-:W-:Y:S01]  /*4110*/  ISETP.GE.AND P5, PT, R11, RZ, PT ;  /* 0x000000ff0b00720c */ /* 0x000fe20003fa6270 */
[----:B------:R-:W-:Y:S01]  /*4120*/  @!P2 IMAD.IADD R199, R199, 0x1, -R5 ;  /* 0x00000001c7c7a824 */ /* 0x000fe200078e0a05 */
[----:B------:R-:W-:Y:S01]  /*4130*/  ISETP.GT.U32.AND P6, PT, R5, R197, PT ;  /* 0x000000c50500720c */ /* 0x000fe20003fc4070 */
[----:B------:R-:W-:Y:S01]  /*4140*/  IMAD.HI.U32 R6, R3, R8, RZ ;  /* 0x0000000803067227 */ /* 0x000fe200078e00ff */
[----:B------:R-:W-:-:S02]  /*4150*/  LOP3.LUT R11, R2, 0x66, RZ, 0xfc, !PT ;  /* 0x00000066020b7812 */ /* 0x000fc400078efcff */
[----:B------:R-:W-:Y:S01]  /*4160*/  ISETP.GE.AND P2, PT, R13, RZ, PT ;  /* 0x000000ff0d00720c */ /* 0x000fe20003f46270 */
[----:B------:R-:W-:Y:S01]  /*4170*/  @!P1 IMAD.IADD R195, R195, 0x1, -R5 ;  /* 0x00000001c3c39824 */ /* 0x000fe200078e0a05 */
[----:B------:R-:W-:Y:S01]  /*4180*/  ISETP.GE.AND P1, PT, R7, RZ, PT ;  /* 0x000000ff0700720c */ /* 0x000fe20003f26270 */
[----:B------:R-:W-:Y:S01]  /*4190*/  @!P4 IMAD.MOV R193, RZ, RZ, -R193 ;  /* 0x000000ffffc1c224 */ /* 0x000fe200078e0ac1 */
[----:B------:R-:W-:Y:S01]  /*41a0*/  ISETP.GT.U32.AND P4, PT, R5, R199, PT ;  /* 0x000000c70500720c */ /* 0x000fe20003f84070 */
[----:B------:R-:W-:Y:S01]  /*41b0*/  IMAD.HI.U32 R7, R3, R10, RZ ;  /* 0x0000000a03077227 */ /* 0x000fe200078e00ff */
[----:B------:R-:W-:Y:S02]  /*41c0*/  IABS R9, R11 ;  /* 0x0000000b00097213 */ /* 0x000fe40000000000 */
[----:B------:R-:W-:Y:S01]  /*41d0*/  LOP3.LUT R13, R2, 0x62, RZ, 0xfc, !PT ;  /* 0x00000062020d7812 */ /* 0x000fe200078efcff */
[----:B------:R-:W-:Y:S02]  /*41e0*/  IMAD.MOV R6, RZ, RZ, -R6 ;  /* 0x000000ffff067224 */ /* 0x000fe400078e0a06 */
[----:B------:R-:W-:Y:S01]  /*41f0*/  IMAD.MOV R7, RZ, RZ, -R7 ;  /* 0x000000ffff077224 */ /* 0x000fe200078e0a07 */
[----:B------:R-:W-:Y:S01]  /*4200*/  IABS R14, R13 ;  /* 0x0000000d000e7213 */ /* 0x000fe20000000000 */
[----:B------:R-:W-:-:S02]  /*4210*/  IMAD R201, R5, R6, R8 ;  /* 0x0000000605c97224 */ /* 0x000fc400078e0208 */
[----:B------:R-:W-:Y:S02]  /*4220*/  IMAD R203, R5, R7, R10 ;  /* 0x0000000705cb7224 */ /* 0x000fe400078e020a */
[--C-:B------:R-:W-:Y:S01]  /*4230*/  @!P6 IMAD.IADD R197, R197, 0x1, -R5.reuse ;  /* 0x00000001c5c5e824 */ /* 0x100fe200078e0a05 */
[----:B------:R-:W-:Y:S01]  /*4240*/  ISETP.GT.U32.AND P6, PT, R5, R201, PT ;  /* 0x000000c90500720c */ /* 0x000fe20003fc4070 */
[----:B------:R-:W-:Y:S01]  /*4250*/  @!P4 IMAD.IADD R199, R199, 0x1, -R5 ;  /* 0x00000001c7c7c824 */ /* 0x000fe200078e0a05 */
[----:B------:R-:W-:Y:S01]  /*4260*/  ISETP.GT.U32.AND P4, PT, R5, R203, PT ;  /* 0x000000cb0500720c */ /* 0x000fe20003f84070 */
[----:B------:R-:W-:Y:S01]  /*4270*/  IMAD.MOV.U32 R8, RZ, RZ, R9 ;  /* 0x000000ffff087224 */ /* 0x000fe200078e0009 */
[----:B------:R-:W-:Y:S01]  /*4280*/  LOP3.LUT R9, R2, 0x64, RZ, 0xfc, !PT ;  /* 0x0000006402097812 */ /* 0x000fe200078efcff */
[----:B------:R-:W-:Y:S02]  /*4290*/  @!P0 IMAD.MOV R197, RZ, RZ, -R197 ;  /* 0x000000ffffc58224 */ /* 0x000fe400078e0ac5 */
[----:B------:R-:W-:Y:S01]  /*42a0*/  IMAD.HI.U32 R6, R3, R8, RZ ;  /* 0x0000000803067227 */ /* 0x000fe200078e00ff */
[----:B------:R-:W-:-:S03]  /*42b0*/  IABS R10, R9 ;  /* 0x00000009000a7213 */ /* 0x000fc60000000000 */
[----:B------:R-:W-:Y:S02]  /*42c0*/  IMAD.MOV R6, RZ, RZ, -R6 ;  /* 0x000000ffff067224 */ /* 0x000fe400078e0a06 */
[--C-:B------:R-:W-:Y:S02]  /*42d0*/  @!P6 IMAD.IADD R201, R201, 0x1, -R5.reuse ;  /* 0x00000001c9c9e824 */ /* 0x100fe400078e0a05 */
[----:B------:R-:W-:Y:S02]  /*42e0*/  @!P4 IMAD.IADD R203, R203, 0x1, -R5 ;  /* 0x00000001cbcbc824 */ /* 0x000fe400078e0a05 */
[C---:B------:R-:W-:Y:S01]  /*42f0*/  IMAD R205, R5.reuse, R6, R8 ;  /* 0x0000000605cd7224 */ /* 0x040fe200078e0208 */
[----:B------:R-:W-:Y:S01]  /*4300*/  ISETP.GT.U32.AND P4, PT, R5, R201, PT ;  /* 0x000000c90500720c */ /* 0x000fe20003f84070 */
[----:B------:R-:W-:Y:S01]  /*4310*/  IMAD.HI.U32 R6, R3, R10, RZ ;  /* 0x0000000a03067227 */ /* 0x000fe200078e00ff */
[C---:B------:R-:W-:Y:S02]  /*4320*/  ISETP.GT.U32.AND P0, PT, R5.reuse, R203, PT ;  /* 0x000000cb0500720c */ /* 0x040fe40003f04070 */
[----:B------:R-:W-:Y:S01]  /*4330*/  IABS R8, R15 ;  /* 0x0000000f00087213 */ /* 0x000fe20000000000 */
[----:B------:R-:W-:Y:S01]  /*4340*/  IMAD.MOV R6, RZ, RZ, -R6 ;  /* 0x000000ffff067224 */ /* 0x000fe200078e0a06 */
[----:B------:R-:W-:Y:S01]  /*4350*/  ISETP.GT.U32.AND P6, PT, R5, R205, PT ;  /* 0x000000cd0500720c */ /* 0x000fe20003fc4070 */
[----:B------:R-:W-:-:S04]  /*4360*/  IMAD.HI.U32 R7, R3, R14, RZ ;  /* 0x0000000e03077227 */ /* 0x000fc800078e00ff */
[----:B------:R-:W-:Y:S01]  /*4370*/  IMAD R207, R5, R6, R10 ;  /* 0x0000000605cf7224 */ /* 0x000fe200078e020a */
[----:B------:R-:W-:Y:S01]  /*4380*/  IABS R10, R16 ;  /* 0x00000010000a7213 */ /* 0x000fe20000000000 */
[----:B------:R-:W-:Y:S02]  /*4390*/  @!P4 IMAD.IADD R201, R201, 0x1, -R5 ;  /* 0x00000001c9c9c824 */ /* 0x000fe400078e0a05 */
[----:B------:R-:W-:Y:S01]  /*43a0*/  IMAD.MOV R7, RZ, RZ, -R7 ;  /* 0x000000ffff077224 */ /* 0x000fe200078e0a07 */
[----:B------:R-:W-:Y:S01]  /*43b0*/  ISETP.GT.U32.AND P4, PT, R5, R207, PT ;  /* 0x000000cf0500720c */ /* 0x000fe20003f84070 */
[----:B------:R-:W-:-:S04]  /*43c0*/  IMAD.HI.U32 R6, R3, R8, RZ ;  /* 0x0000000803067227 */ /* 0x000fc800078e00ff */
[----:B------:R-:W-:Y:S02]  /*43d0*/  IMAD R209, R5, R7, R14 ;  /* 0x0000000705d17224 */ /* 0x000fe400078e020e */
[----:B------:R-:W-:Y:S02]  /*43e0*/  @!P5 IMAD.MOV R199, RZ, RZ, -R199 ;  /* 0x000000ffffc7d224 */ /* 0x000fe400078e0ac7 */
[--C-:B------:R-:W-:Y:S01]  /*43f0*/  @!P0 IMAD.IADD R203, R203, 0x1, -R5.reuse ;  /* 0x00000001cbcb8824 */ /* 0x100fe200078e0a05 */
[----:B------:R-:W-:Y:S01]  /*4400*/  ISETP.GT.U32.AND P5, PT, R5, R209, PT ;  /* 0x000000d10500720c */ /* 0x000fe20003fa4070 */
[----:B------:R-:W-:Y:S02]  /*4410*/  IMAD.MOV R6, RZ, RZ, -R6 ;  /* 0x000000ffff067224 */ /* 0x000fe400078e0a06 */
[----:B------:R-:W-:Y:S01]  /*4420*/  @!P4 IMAD.IADD R207, R207, 0x1, -R5 ;  /* 0x00000001cfcfc824 */ /* 0x000fe200078e0a05 */
[----:B------:R-:W-:Y:S01]  /*4430*/  ISETP.GE.AND P4, PT, R15, RZ, PT ;  /* 0x000000ff0f00720c */ /* 0x000fe20003f86270 */
[----:B------:R-:W-:Y:S01]  /*4440*/  @!P2 IMAD.MOV R203, RZ, RZ, -R203 ;  /* 0x000000ffffcba224 */ /* 0x000fe200078e0acb */
[----:B------:R-:W-:Y:S01]  /*4450*/  LOP3.LUT R15, R2, 0x50, RZ, 0xfc, !PT ;  /* 0x00000050020f7812 */ /* 0x000fe200078efcff */
[C---:B------:R-:W-:Y:S01]  /*4460*/  IMAD R211, R5.reuse, R6, R8 ;  /* 0x0000000605d37224 */ /* 0x040fe200078e0208 */
[----:B------:R-:W-:Y:S01]  /*4470*/  ISETP.GT.U32.AND P2, PT, R5, R207, PT ;  /* 0x000000cf0500720c */ /* 0x000fe20003f44070 */
[----:B------:R-:W-:-:S03]  /*4480*/  IMAD.HI.U32 R6, R3, R10, RZ ;  /* 0x0000000a03067227 */ /* 0x000fc600078e00ff */
[----:B------:R-:W-:Y:S01]  /*4490*/  ISETP.GT.U32.AND P0, PT, R5, R211, PT ;  /* 0x000000d30500720c */ /* 0x000fe20003f04070 */
[----:B------:R-:W-:Y:S02]  /*44a0*/  IMAD.MOV R6, RZ, RZ, -R6 ;  /* 0x000000ffff067224 */ /* 0x000fe400078e0a06 */
[--C-:B------:R-:W-:Y:S02]  /*44b0*/  @!P6 IMAD.IADD R205, R205, 0x1, -R5.reuse ;  /* 0x00000001cdcde824 */ /* 0x100fe400078e0a05 */
[--C-:B------:R-:W-:Y:S02]  /*44c0*/  @!P5 IMAD.IADD R209, R209, 0x1, -R5.reuse ;  /* 0x00000001d1d1d824 */ /* 0x100fe400078e0a05 */
[C---:B------:R-:W-:Y:S01]  /*44d0*/  IMAD R213, R5.reuse, R6, R10 ;  /* 0x0000000605d57224 */ /* 0x040fe200078e020a */
[----:B------:R-:W-:Y:S01]  /*44e0*/  ISETP.GT.U32.AND P6, PT, R5, R205, PT ;  /* 0x000000cd0500720c */ /* 0x000fe20003fc4070 */
[----:B------:R-:W-:Y:S01]  /*44f0*/  @!P2 IMAD.IADD R207, R207, 0x1, -R5 ;  /* 0x00000001cfcfa824 */ /* 0x000fe200078e0a05 */
[C---:B------:R-:W-:Y:S01]  /*4500*/  ISETP.GT.U32.AND P5, PT, R5.reuse, R209, PT ;  /* 0x000000d10500720c */ /* 0x040fe20003fa4070 */
[----:B------:R-:W-:Y:S01]  /*4510*/  @!P1 IMAD.MOV R201, RZ, RZ, -R201 ;  /* 0x000000ffffc99224 */ /* 0x000fe200078e0ac9 */
[----:B------:R-:W-:Y:S01]  /*4520*/  ISETP.GT.U32.AND P2, PT, R5, R213, PT ;  /* 0x000000d50500720c */ /* 0x000fe20003f44070 */
[----:B------:R-:W-:Y:S01]  /*4530*/  @!P0 IMAD.IADD R211, R211, 0x1, -R5 ;  /* 0x00000001d3d38824 */ /* 0x000fe200078e0a05 */
[----:B------:R-:W-:Y:S01]  /*4540*/  ISETP.GE.AND P1, PT, R9, RZ, PT ;  /* 0x000000ff0900720c */ /* 0x000fe20003f26270 */
[----:B------:R-:W-:Y:S01]  /*4550*/  @!P3 IMAD.MOV R195, RZ, RZ, -R195 ;  /* 0x000000ffffc3b224 */ /* 0x000fe200078e0ac3 */
[----:B------:R-:W-:-:S02]  /*4560*/  LOP3.LUT R6, R2, 0x5c, RZ, 0xfc, !PT ;  /* 0x0000005c02067812 */ /* 0x000fc400078efcff */
[----:B------:R-:W-:Y:S02]  /*4570*/  LOP3.LUT R9, R2, 0x5a, RZ, 0xfc, !PT ;  /* 0x0000005a02097812 */ /* 0x000fe400078efcff */
[----:B------:R-:W-:Y:S01]  /*4580*/  IABS R8, R6 ;  /* 0x0000000600087213 */ /* 0x000fe20000000000 */
[--C-:B------:R-:W-:Y:S01]  /*4590*/  @!P6 IMAD.IADD R205, R205, 0x1, -R5.reuse ;  /* 0x00000001cdcde824 */ /* 0x100fe200078e0a05 */
[----:B------:R-:W-:Y:S01]  /*45a0*/  ISETP.GT.U32.AND P0, PT, R5, R211, PT ;  /* 0x000000d30500720c */ /* 0x000fe20003f04070 */
[--C-:B------:R-:W-:Y:S01]  /*45b0*/  @!P5 IMAD.IADD R209, R209, 0x1, -R5.reuse ;  /* 0x00000001d1d1d824 */ /* 0x100fe200078e0a05 */
[----:B------:R-:W-:Y:S01]  /*45c0*/  ISETP.GE.AND P6, PT, R13, RZ, PT ;  /* 0x000000ff0d00720c */ /* 0x000fe20003fc6270 */
[----:B------:R-:W-:Y:S01]  /*45d0*/  @!P2 IMAD.IADD R213, R213, 0x1, -R5 ;  /* 0x00000001d5d5a824 */ /* 0x000fe200078e0a05 */
[----:B------:R-:W-:Y:S01]  /*45e0*/  IABS R10, R9 ;  /* 0x00000009000a7213 */ /* 0x000fe20000000000 */
[----:B------:R-:W-:Y:S01]  /*45f0*/  @!P1 IMAD.MOV R207, RZ, RZ, -R207 ;  /* 0x000000ffffcf9224 */ /* 0x000fe200078e0acf */
[----:B------:R-:W-:Y:S01]  /*4600*/  ISETP.GE.AND P5, PT, R6, RZ, PT ;  /* 0x000000ff0600720c */ /* 0x000fe20003fa6270 */
[----:B------:R-:W-:Y:S01]  /*4610*/  IMAD.HI.U32 R6, R3, R8, RZ ;  /* 0x0000000803067227 */ /* 0x000fe200078e00ff */
[----:B------:R-:W-:-:S02]  /*4620*/  ISETP.GT.U32.AND P1, PT, R5, R213, PT ;  /* 0x000000d50500720c */ /* 0x000fc40003f24070 */
[----:B------:R-:W-:Y:S01]  /*4630*/  ISETP.GE.AND P3, PT, R11, RZ, PT ;  /* 0x000000ff0b00720c */ /* 0x000fe20003f66270 */
[----:B------:R-:W-:Y:S01]  /*4640*/  IMAD.HI.U32 R7, R3, R10, RZ ;  /* 0x0000000a03077227 */ /* 0x000fe200078e00ff */
[C---:B------:R-:W-:Y:S02]  /*4650*/  LOP3.LUT R11, R2.reuse, 0x58, RZ, 0xfc, !PT ;  /* 0x00000058020b7812 */ /* 0x040fe400078efcff */
[C---:B------:R-:W-:Y:S01]  /*4660*/  LOP3.LUT R13, R2.reuse, 0x52, RZ, 0xfc, !PT ;  /* 0x00000052020d7812 */ /* 0x040fe200078efcff */
[----:B------:R-:W-:Y:S01]  /*4670*/  IMAD.MOV R6, RZ, RZ, -R6 ;  /* 0x000000ffff067224 */ /* 0x000fe200078e0a06 */
[----:B------:R-:W-:Y:S01]  /*4680*/  ISETP.GE.AND P2, PT, R11, RZ, PT ;  /* 0x000000ff0b00720c */ /* 0x000fe20003f46270 */
[----:B------:R-:W-:Y:S01]  /*4690*/  IMAD.MOV R7, RZ, RZ, -R7 ;  /* 0x000000ffff077224 */ /* 0x000fe200078e0a07 */
[----:B------:R-:W-:Y:S01]  /*46a0*/  IABS R14, R13 ;  /* 0x0000000d000e7213 */ /* 0x000fe20000000000 */
[----:B------:R-:W-:Y:S02]  /*46b0*/  IMAD R215, R5, R6, R8 ;  /* 0x0000000605d77224 */ /* 0x000fe400078e0208 */
[----:B------:R-:W-:Y:S01]  /*46c0*/  @!P0 IMAD.IADD R211, R211, 0x1, -R5 ;  /* 0x00000001d3d38824 */ /* 0x000fe200078e0a05 */
[----:B------:R-:W-:Y:S01]  /*46d0*/  ISETP.GE.AND P0, PT, R9, RZ, PT ;  /* 0x000000ff0900720c */ /* 0x000fe20003f06270 */
[C---:B------:R-:W-:Y:S01]  /*46e0*/  IMAD R217, R5.reuse, R7, R10 ;  /* 0x0000000705d97224 */ /* 0x040fe200078e020a */
[----:B------:R-:W-:Y:S01]  /*46f0*/  IABS R9, R11 ;  /* 0x0000000b00097213 */ /* 0x000fe20000000000 */
[----:B------:R-:W-:Y:S01]  /*4700*/  @!P6 IMAD.MOV R209, RZ, RZ, -R209 ;  /* 0x000000ffffd1e224 */ /* 0x000fe200078e0ad1 */
[----:B------:R-:W-:Y:S01]  /*4710*/  ISETP.GT.U32.AND P6, PT, R5, R215, PT ;  /* 0x000000d70500720c */ /* 0x000fe20003fc4070 */
[----:B------:R-:W-:Y:S01]  /*4720*/  @!P1 IMAD.IADD R213, R213, 0x1, -R5 ;  /* 0x00000001d5d59824 */ /* 0x000fe200078e0a05 */
[----:B------:R-:W-:Y:S01]  /*4730*/  ISETP.GT.U32.AND P1, PT, R5, R217, PT ;  /* 0x000000d90500720c */ /* 0x000fe20003f24070 */
[----:B------:R-:W-:Y:S01]  /*4740*/  IMAD.MOV.U32 R8, RZ, RZ, R9 ;  /* 0x000000ffff087224 */ /* 0x000fe200078e0009 */
[C---:B------:R-:W-:Y:S01]  /*4750*/  LOP3.LUT R7, R2.reuse, 0x56, RZ, 0xfc, !PT ;  /* 0x0000005602077812 */ /* 0x040fe200078efcff */
[----:B------:R-:W-:Y:S01]  /*4760*/  @!P3 IMAD.MOV R205, RZ, RZ, -R205 ;  /* 0x000000ffffcdb224 */ /* 0x000fe200078e0acd */
[----:B------:R-:W-:Y:S01]  /*4770*/  LOP3.LUT R11, R2, 0x54, RZ, 0xfc, !PT ;  /* 0x00000054020b7812 */ /* 0x000fe200078efcff */
[----:B------:R-:W-:Y:S01]  /*4780*/  IMAD.HI.U32 R6, R3, R8, RZ ;  /* 0x0000000803067227 */ /* 0x000fe200078e00ff */
[----:B------:R-:W-:-:S02]  /*4790*/  IABS R10, R7 ;  /* 0x00000007000a7213 */ /* 0x000fc40000000000 */
[----:B------:R-:W-:Y:S01]  /*47a0*/  ISETP.GE.AND P3, PT, R16, RZ, PT ;  /* 0x000000ff1000720c */ /* 0x000fe20003f66270 */
[----:B------:R-:W-:Y:S01]  /*47b0*/  IMAD.MOV R6, RZ, RZ, -R6 ;  /* 0x000000ffff067224 */ /* 0x000fe200078e0a06 */
[----:B------:R-:W-:Y:S01]  /*47c0*/  IABS R9, R15 ;  /* 0x0000000f00097213 */ /* 0x000fe20000000000 */
[--C-:B------:R-:W-:Y:S02]  /*47d0*/  @!P6 IMAD.IADD R215, R215, 0x1, -R5.reuse ;  /* 0x00000001d7d7e824 */ /* 0x100fe400078e0a05 */
[----:B------:R-:W-:Y:S01]  /*47e0*/  IMAD R219, R5, R6, R8 ;  /* 0x0000000605db7224 */ /* 0x000fe200078e0208 */
[----:B------:R-:W-:Y:S01]  /*47f0*/  IABS R8, R11 ;  /* 0x0000000b00087213 */ /* 0x000fe20000000000 */
[----:B------:R-:W-:Y:S01]  /*4800*/  @!P1 IMAD.IADD R217, R217, 0x1, -R5 ;  /* 0x00000001d9d99824 */ /* 0x000fe200078e0a05 */
[----:B------:R-:W-:Y:S01]  /*4810*/  ISETP.GT.U32.AND P1, PT, R5, R215, PT ;  /* 0x000000d70500720c */ /* 0x000fe20003f24070 */
[----:B------:R-:W-:Y:S01]  /*4820*/  IMAD.HI.U32 R6, R3, R10, RZ ;  /* 0x0000000a03067227 */ /* 0x000fe200078e00ff */
[----:B------:R-:W-:-:S03]  /*4830*/  ISETP.GT.U32.AND P6, PT, R5, R219, PT ;  /* 0x000000db0500720c */ /* 0x000fc60003fc4070 */
[----:B------:R-:W-:Y:S02]  /*4840*/  IMAD.MOV R221, RZ, RZ, -R6 ;  /* 0x000000ffffdd7224 */ /* 0x000fe400078e0a06 */
[----:B------:R-:W-:-:S04]  /*4850*/  IMAD.HI.U32 R6, R3, R8, RZ ;  /* 0x0000000803067227 */ /* 0x000fc800078e00ff */
[----:B------:R-:W-:Y:S02]  /*4860*/  IMAD.MOV R6, RZ, RZ, -R6 ;  /* 0x000000ffff067224 */ /* 0x000fe400078e0a06 */
[----:B------:R-:W-:Y:S02]  /*4870*/  @!P1 IMAD.IADD R215, R215, 0x1, -R5 ;  /* 0x00000001d7d79824 */ /* 0x000fe400078e0a05 */
[----:B------:R-:W-:Y:S02]  /*4880*/  IMAD R223, R5, R6, R8 ;  /* 0x0000000605df7224 */ /* 0x000fe400078e0208 */
[----:B------:R-:W-:Y:S01]  /*4890*/  @!P4 IMAD.MOV R211, RZ, RZ, -R211 ;  /* 0x000000ffffd3c224 */ /* 0x000fe200078e0ad3 */
[----:B------:R-:W-:Y:S01]  /*48a0*/  ISETP.GE.AND P4, PT, R7, RZ, PT ;  /* 0x000000ff0700720c */ /* 0x000fe20003f86270 */
[----:B------:R-:W-:Y:S01]  /*48b0*/  @!P6 IMAD.IADD R219, R219, 0x1, -R5 ;  /* 0x00000001dbdbe824 */ /* 0x000fe200078e0a05 */
[C---:B------:R-:W-:Y:S01]  /*48c0*/  ISETP.GT.U32.AND P6, PT, R5.reuse, R217, PT ;  /* 0x000000d90500720c */ /* 0x040fe20003fc4070 */
[----:B------:R-:W-:Y:S01]  /*48d0*/  @!P5 IMAD.MOV R215, RZ, RZ, -R215 ;  /* 0x000000ffffd7d224 */ /* 0x000fe200078e0ad7 */
[----:B------:R-:W-:Y:S01]  /*48e0*/  ISETP.GT.U32.AND P5, PT, R5, R223, PT ;  /* 0x000000df0500720c */ /* 0x000fe20003fa4070 */
[----:B------:R-:W-:-:S04]  /*48f0*/  IMAD.HI.U32 R7, R3, R14, RZ ;  /* 0x0000000e03077227 */ /* 0x000fc800078e00ff */
[----:B------:R-:W-:Y:S01]  /*4900*/  IMAD.MOV.U32 R8, RZ, RZ, R9 ;  /* 0x000000ffff087224 */ /* 0x000fe200078e0009 */
[----:B------:R-:W-:Y:S01]  /*4910*/  LOP3.LUT R9, R2, 0x4e, RZ, 0xfc, !PT ;  /* 0x0000004e02097812 */ /* 0x000fe200078efcff */
[----:B------:R-:W-:Y:S02]  /*4920*/  IMAD.MOV R7, RZ, RZ, -R7 ;  /* 0x000000ffff077224 */ /* 0x000fe400078e0a07 */
[----:B------:R-:W-:-:S04]  /*4930*/  IMAD.HI.U32 R6, R3, R8, RZ ;  /* 0x0000000803067227 */ /* 0x000fc800078e00ff */
[----:B------:R-:W-:Y:S01]  /*4940*/  @!P3 IMAD.MOV R213, RZ, RZ, -R213 ;  /* 0x000000ffffd5b224 */ /* 0x000fe200078e0ad5 */
[C---:B------:R-:W-:Y:S01]  /*4950*/  ISETP.GT.U32.AND P3, PT, R5.reuse, R219, PT ;  /* 0x000000db0500720c */ /* 0x040fe20003f64070 */
[----:B------:R-:W-:Y:S01]  /*4960*/  IMAD R225, R5, R7, R14 ;  /* 0x0000000705e17224 */ /* 0x000fe200078e020e */
[----:B------:R-:W-:Y:S01]  /*4970*/  IABS R7, R9 ;  /* 0x0000000900077213 */ /* 0x000fe20000000000 */
[----:B------:R-:W-:Y:S02]  /*4980*/  IMAD.MOV R6, RZ, RZ, -R6 ;  /* 0x000000ffff067224 */ /* 0x000fe400078e0a06 */
[--C-:B------:R-:W-:Y:S01]  /*4990*/  @!P6 IMAD.IADD R217, R217, 0x1, -R5.reuse ;  /* 0x00000001d9d9e824 */ /* 0x100fe200078e0a05 */
[----:B------:R-:W-:Y:S01]  /*49a0*/  ISETP.GT.U32.AND P6, PT, R5, R225, PT ;  /* 0x000000e10500720c */ /* 0x000fe20003fc4070 */
[----:B------:R-:W-:Y:S02]  /*49b0*/  @!P5 IMAD.IADD R223, R223, 0x1, -R5 ;  /* 0x00000001dfdfd824 */ /* 0x000fe400078e0a05 */
[----:B------:R-:W-:-:S02]  /*49c0*/  IMAD R227, R5, R6, R8 ;  /* 0x0000000605e37224 */ /* 0x000fc400078e0208 */
[----:B------:R-:W-:Y:S01]  /*49d0*/  IMAD.MOV.U32 R8, RZ, RZ, R7 ;  /* 0x000000ffff087224 */ /* 0x000fe200078e0007 */
[----:B------:R-:W-:Y:S01]  /*49e0*/  LOP3.LUT R7, R2, 0x4a, RZ, 0xfc, !PT ;  /* 0x0000004a02077812 */ /* 0x000fe200078efcff */
[----:B------:R-:W-:Y:S01]  /*49f0*/  @!P0 IMAD.MOV R217, RZ, RZ, -R217 ;  /* 0x000000ffffd98224 */ /* 0x000fe200078e0ad9 */
[----:B------:R-:W-:Y:S01]  /*4a00*/  ISETP.GT.U32.AND P0, PT, R5, R223, PT ;  /* 0x000000df0500720c */ /* 0x000fe20003f04070 */
[----:B------:R-:W-:-:S04]  /*4a10*/  IMAD.HI.U32 R6, R3, R8, RZ ;  /* 0x0000000803067227 */ /* 0x000fc800078e00ff */
[--C-:B------:R-:W-:Y:S01]  /*4a20*/  @!P3 IMAD.IADD R219, R219, 0x1, -R5.reuse ;  /* 0x00000001dbdbb824 */ /* 0x100fe200078e0a05 */
[----:B------:R-:W-:Y:S01]  /*4a30*/  ISETP.GE.AND P3, PT, R11, RZ, PT ;  /* 0x000000ff0b00720c */ /* 0x000fe20003f66270 */
[----:B------:R-:W-:Y:S01]  /*4a40*/  IMAD.MOV R6, RZ, RZ, -R6 ;  /* 0x000000ffff067224 */ /* 0x000fe200078e0a06 */
[----:B------:R-:W-:Y:S01]  /*4a50*/  LOP3.LUT R11, R2, 0x4c, RZ, 0xfc, !PT ;  /* 0x0000004c020b7812 */ /* 0x000fe200078efcff */
[C---:B------:R-:W-:Y:S02]  /*4a60*/  IMAD R221, R5.reuse, R221, R10 ;  /* 0x000000dd05dd7224 */ /* 0x040fe400078e020a */
        /* <DEDUP_REMOVED lines=8> */
[C---:B------:R-:W-:Y:S01]  /*4af0*/  ISETP.GT.U32.AND P6, PT, R5.reuse, R225, PT ;  /* 0x000000e10500720c */ /* 0x040fe20003fc4070 */
[----:B------:R-:W-:Y:S02]  /*4b00*/  IMAD.MOV R231, RZ, RZ, -R6 ;  /* 0x000000ffffe77224 */ /* 0x000fe400078e0a06 */
[----:B------:R-:W-:Y:S02]  /*4b10*/  @!P3 IMAD.MOV R223, RZ, RZ, -R223 ;  /* 0x000000ffffdfb224 */ /* 0x000fe400078e0adf */
[----:B------:R-:W-:Y:S02]  /*4b20*/  IMAD R231, R5, R231, R10 ;  /* 0x000000e705e77224 */ /* 0x000fe400078e020a */
[--C-:B------:R-:W-:Y:S01]  /*4b30*/  @!P1 IMAD.IADD R221, R221, 0x1, -R5.reuse ;  /* 0x00000001dddd9824 */ /* 0x100fe200078e0a05 */
[----:B------:R-:W-:Y:S01]  /*4b40*/  ISETP.GE.AND P1, PT, R13, RZ, PT ;  /* 0x000000ff0d00720c */ /* 0x000fe20003f26270 */
[----:B------:R-:W-:Y:S01]  /*4b50*/  @!P0 IMAD.IADD R229, R229, 0x1, -R5 ;  /* 0x00000001e5e58824 */ /* 0x000fe200078e0a05 */
[C---:B------:R-:W-:Y:S01]  /*4b60*/  ISETP.GT.U32.AND P3, PT, R5.reuse, R231, PT ;  /* 0x000000e70500720c */ /* 0x040fe20003f64070 */
[----:B------:R-:W-:Y:S01]  /*4b70*/  @!P2 IMAD.MOV R219, RZ, RZ, -R219 ;  /* 0x000000ffffdba224 */ /* 0x000fe200078e0adb */
[----:B------:R-:W-:Y:S01]  /*4b80*/  ISETP.GT.U32.AND P5, PT, R5, R221, PT ;  /* 0x000000dd0500720c */ /* 0x000fe20003fa4070 */
[----:B------:R-:W-:Y:S01]  /*4b90*/  IMAD.HI.U32 R6, R3, R8, RZ ;  /* 0x0000000803067227 */ /* 0x000fe200078e00ff */
[----:B------:R-:W-:-:S02]  /*4ba0*/  ISETP.GT.U32.AND P2, PT, R5, R227, PT ;  /* 0x000000e30500720c */ /* 0x000fc40003f44070 */
[----:B------:R-:W-:Y:S01]  /*4bb0*/  ISETP.GT.U32.AND P0, PT, R5, R229, PT ;  /* 0x000000e50500720c */ /* 0x000fe20003f04070 */
[----:B------:R-:W-:Y:S01]  /*4bc0*/  IMAD.MOV R6, RZ, RZ, -R6 ;  /* 0x000000ffff067224 */ /* 0x000fe200078e0a06 */
[C---:B------:R-:W-:Y:S01]  /*4bd0*/  LOP3.LUT R13, R2.reuse, 0x3c, RZ, 0xfc, !PT ;  /* 0x0000003c020d7812 */ /* 0x040fe200078efcff */
[--C-:B------:R-:W-:Y:S01]  /*4be0*/  @!P6 IMAD.IADD R225, R225, 0x1, -R5.reuse ;  /* 0x00000001e1e1e824 */ /* 0x100fe200078e0a05 */
[----:B------:R-:W-:Y:S01]  /*4bf0*/  ISETP.GE.AND P6, PT, R9, RZ, PT ;  /* 0x000000ff0900720c */ /* 0x000fe20003fc6270 */
[----:B------:R-:W-:Y:S01]  /*4c00*/  IMAD R233, R5, R6, R8 ;  /* 0x0000000605e97224 */ /* 0x000fe200078e0208 */
[C---:B------:R-:W-:Y:S01]  /*4c10*/  LOP3.LUT R9, R2.reuse, 0x48, RZ, 0xfc, !PT ;  /* 0x0000004802097812 */ /* 0x040fe200078efcff */
[--C-:B------:R-:W-:Y:S01]  /*4c20*/  @!P3 IMAD.IADD R231, R231, 0x1, -R5.reuse ;  /* 0x00000001e7e7b824 */ /* 0x100fe200078e0a05 */
[----:B------:R-:W-:Y:S01]  /*4c30*/  LOP3.LUT R8, R2, 0x44, RZ, 0xfc, !PT ;  /* 0x0000004402087812 */ /* 0x000fe200078efcff */
[--C-:B------:R-:W-:Y:S01]  /*4c40*/  @!P5 IMAD.IADD R221, R221, 0x1, -R5.reuse ;  /* 0x00000001ddddd824 */ /* 0x100fe200078e0a05 */
[----:B------:R-:W-:Y:S01]  /*4c50*/  IABS R10, R9 ;  /* 0x00000009000a7213 */ /* 0x000fe20000000000 */
[--C-:B------:R-:W-:Y:S01]  /*4c60*/  @!P2 IMAD.IADD R227, R227, 0x1, -R5.reuse ;  /* 0x00000001e3e3a824 */ /* 0x100fe200078e0a05 */
[----:B------:R-:W-:Y:S01]  /*4c70*/  ISETP.GT.U32.AND P3, PT, R5, R231, PT ;  /* 0x000000e70500720c */ /* 0x000fe20003f64070 */
[----:B------:R-:W-:Y:S01]  /*4c80*/  @!P0 IMAD.IADD R229, R229, 0x1, -R5 ;  /* 0x00000001e5e58824 */ /* 0x000fe200078e0a05 */
[----:B------:R-:W-:Y:S01]  /*4c90*/  ISETP.GT.U32.AND P0, PT, R5, R233, PT ;  /* 0x000000e90500720c */ /* 0x000fe20003f04070 */
[----:B------:R-:W-:Y:S01]  /*4ca0*/  @!P4 IMAD.MOV R221, RZ, RZ, -R221 ;  /* 0x000000ffffddc224 */ /* 0x000fe200078e0add */
[----:B------:R-:W-:Y:S01]  /*4cb0*/  ISETP.GE.AND P2, PT, R11, RZ, PT ;  /* 0x000000ff0b00720c */ /* 0x000fe20003f46270 */
[----:B------:R-:W-:Y:S01]  /*4cc0*/  IMAD.HI.U32 R6, R3, R10, RZ ;  /* 0x0000000a03067227 */ /* 0x000fe200078e00ff */
[----:B------:R-:W-:-:S02]  /*4cd0*/  ISETP.GT.U32.AND P4, PT, R5, R227, PT ;  /* 0x000000e30500720c */ /* 0x000fc40003f84070 */
[----:B------:R-:W-:Y:S01]  /*4ce0*/  ISETP.GE.AND P5, PT, R15, RZ, PT ;  /* 0x000000ff0f00720c */ /* 0x000fe20003fa6270 */
[----:B------:R-:W-:Y:S01]  /*4cf0*/  IMAD.MOV R6, RZ, RZ, -R6 ;  /* 0x000000ffff067224 */ /* 0x000fe200078e0a06 */
[----:B------:R-:W-:Y:S01]  /*4d00*/  LOP3.LUT R11, R2, 0x3e, RZ, 0xfc, !PT ;  /* 0x0000003e020b7812 */ /* 0x000fe200078efcff */
[----:B------:R-:W-:Y:S01]  /*4d10*/  @!P1 IMAD.MOV R225, RZ, RZ, -R225 ;  /* 0x000000ffffe19224 */ /* 0x000fe200078e0ae1 */
[----:B------:R-:W-:Y:S01]  /*4d20*/  ISETP.GE.AND P1, PT, R7, RZ, PT ;  /* 0x000000ff0700720c */ /* 0x000fe20003f26270 */
[----:B------:R-:W-:Y:S01]  /*4d30*/  @!P6 IMAD.MOV R229, RZ, RZ, -R229 ;  /* 0x000000ffffe5e224 */ /* 0x000fe200078e0ae5 */
[----:B------:R-:W-:Y:S01]  /*4d40*/  ISETP.GE.AND P6, PT, R8, RZ, PT ;  /* 0x000000ff0800720c */ /* 0x000fe20003fc6270 */
[----:B------:R-:W-:Y:S01]  /*4d50*/  IMAD R235, R5, R6, R10 ;  /* 0x0000000605eb7224 */ /* 0x000fe200078e020a */
[C---:B------:R-:W-:Y:S01]  /*4d60*/  LOP3.LUT R7, R2.reuse, 0x46, RZ, 0xfc, !PT ;  /* 0x0000004602077812 */ /* 0x040fe200078efcff */
[--C-:B------:R-:W-:Y:S01]  /*4d70*/  @!P0 IMAD.IADD R233, R233, 0x1, -R5.reuse ;  /* 0x00000001e9e98824 */ /* 0x100fe200078e0a05 */
[----:B------:R-:W-:Y:S01]  /*4d80*/  IABS R8, R8 ;  /* 0x0000000800087213 */ /* 0x000fe20000000000 */
[--C-:B------:R-:W-:Y:S01]  /*4d90*/  @!P3 IMAD.IADD R231, R231, 0x1, -R5.reuse ;  /* 0x00000001e7e7b824 */ /* 0x100fe200078e0a05 */
[----:B------:R-:W-:Y:S01]  /*4da0*/  IABS R14, R7 ;  /* 0x00000007000e7213 */ /* 0x000fe20000000000 */
[----:B------:R-:W-:Y:S01]  /*4db0*/  @!P4 IMAD.IADD R227, R227, 0x1, -R5 ;  /* 0x00000001e3e3c824 */ /* 0x000fe200078e0a05 */
[C---:B------:R-:W-:Y:S01]  /*4dc0*/  ISETP.GT.U32.AND P0, PT, R5.reuse, R233, PT ;  /* 0x000000e90500720c */ /* 0x040fe20003f04070 */
[----:B------:R-:W-:Y:S01]  /*4dd0*/  @!P2 IMAD.MOV R231, RZ, RZ, -R231 ;  /* 0x000000ffffe7a224 */ /* 0x000fe200078e0ae7 */
[----:B------:R-:W-:Y:S01]  /*4de0*/  ISETP.GT.U32.AND P2, PT, R5, R235, PT ;  /* 0x000000eb0500720c */ /* 0x000fe20003f44070 */
[----:B------:R-:W-:Y:S01]  /*4df0*/  IMAD.MOV.U32 R10, RZ, RZ, R8 ;  /* 0x000000ffff0a7224 */ /* 0x000fe200078e0008 */
[----:B------:R-:W-:Y:S01]  /*4e00*/  LOP3.LUT R8, R2, 0x42, RZ, 0xfc, !PT ;  /* 0x0000004202087812 */ /* 0x000fe200078efcff */
[----:B------:R-:W-:Y:S01]  /*4e10*/  @!P5 IMAD.MOV R227, RZ, RZ, -R227 ;  /* 0x000000ffffe3d224 */ /* 0x000fe200078e0ae3 */
[----:B------:R-:W-:Y:S01]  /*4e20*/  ISETP.GE.AND P5, PT, R7, RZ, PT ;  /* 0x000000ff0700720c */ /* 0x000fe20003fa6270 */
[----:B------:R-:W-:Y:S01]  /*4e30*/  IMAD.HI.U32 R6, R3, R14, RZ ;  /* 0x0000000e03067227 */ /* 0x000fe200078e00ff */
[----:B------:R-:W-:-:S02]  /*4e40*/  ISETP.GE.AND P3, PT, R8, RZ, PT ;  /* 0x000000ff0800720c */ /* 0x000fc40003f66270 */
[----:B------:R-:W-:Y:S01]  /*4e50*/  IABS R8, R8 ;  /* 0x0000000800087213 */ /* 0x000fe20000000000 */
[----:B------:R-:W-:Y:S01]  /*4e60*/  IMAD.HI.U32 R7, R3, R10, RZ ;  /* 0x0000000a03077227 */ /* 0x000fe200078e00ff */
[----:B------:R-:W-:Y:S02]  /*4e70*/  ISETP.GE.AND P4, PT, R9, RZ, PT ;  /* 0x000000ff0900720c */ /* 0x000fe40003f86270 */
[C---:B------:R-:W-:Y:S01]  /*4e80*/  LOP3.LUT R9, R2.reuse, 0x40, RZ, 0xfc, !PT ;  /* 0x0000004002097812 */ /* 0x040fe200078efcff */
[----:B------:R-:W-:Y:S01]  /*4e90*/  IMAD.MOV R6, RZ, RZ, -R6 ;  /* 0x000000ffff067224 */ /* 0x000fe200078e0a06 */
[----:B------:R-:W-:Y:S01]  /*4ea0*/  LOP3.LUT R15, R2, 0x3a, RZ, 0xfc, !PT ;  /* 0x0000003a020f7812 */ /* 0x000fe200078efcff */
[----:B------:R-:W-:Y:S02]  /*4eb0*/  IMAD.MOV R7, RZ, RZ, -R7 ;  /* 0x000000ffff077224 */ /* 0x000fe400078e0a07 */
[C---:B------:R-:W-:Y:S01]  /*4ec0*/  IMAD R241, R5.reuse, R6, R14 ;  /* 0x0000000605f17224 */ /* 0x040fe200078e020e */
[----:B------:R-:W-:Y:S01]  /*4ed0*/  IABS R14, R15 ;  /* 0x0000000f000e7213 */ /* 0x000fe20000000000 */
[----:B------:R-:W-:Y:S01]  /*4ee0*/  IMAD R239, R5, R7, R10 ;  /* 0x0000000705ef7224 */ /* 0x000fe200078e020a */
[----:B------:R-:W-:Y:S01]  /*4ef0*/  IABS R7, R9 ;  /* 0x0000000900077213 */ /* 0x000fe20000000000 */
[--C-:B------:R-:W-:Y:S01]  /*4f00*/  @!P0 IMAD.IADD R233, R233, 0x1, -R5.reuse ;  /* 0x00000001e9e98824 */ /* 0x100fe200078e0a05 */
[----:B------:R-:W-:Y:S01]  /*4f10*/  ISETP.GT.U32.AND P0, PT, R5, R241, PT ;  /* 0x000000f10500720c */ /* 0x000fe20003f04070 */
[----:B------:R-:W-:Y:S01]  /*4f20*/  @!P2 IMAD.IADD R235, R235, 0x1, -R5 ;  /* 0x00000001ebeba824 */ /* 0x000fe200078e0a05 */
[----:B------:R-:W-:Y:S01]  /*4f30*/  IABS R10, R11 ;  /* 0x0000000b000a7213 */ /* 0x000fe20000000000 */
[----:B------:R-:W-:Y:S01]  /*4f40*/  @!P1 IMAD.MOV R233, RZ, RZ, -R233 ;  /* 0x000000ffffe99224 */ /* 0x000fe200078e0ae9 */
[----:B------:R-:W-:Y:S01]  /*4f50*/  ISETP.GT.U32.AND P1, PT, R5, R239, PT ;  /* 0x000000ef0500720c */ /* 0x000fe20003f24070 */
[----:B------:R-:W-:Y:S01]  /*4f60*/  IMAD.HI.U32 R6, R3, R8, RZ ;  /* 0x0000000803067227 */ /* 0x000fe200078e00ff */
[----:B------:R-:W-:-:S03]  /*4f70*/  ISETP.GT.U32.AND P2, PT, R5, R235, PT ;  /* 0x000000eb0500720c */ /* 0x000fc60003f44070 */
[----:B------:R-:W-:-:S04]  /*4f80*/  IMAD.MOV R6, RZ, RZ, -R6 ;  /* 0x000000ffff067224 */ /* 0x000fc800078e0a06 */
[----:B------:R-:W-:Y:S02]  /*4f90*/  IMAD R237, R5, R6, R8 ;  /* 0x0000000605ed7224 */ /* 0x000fe400078e0208 */
[----:B------:R-:W-:Y:S01]  /*4fa0*/  IMAD.MOV.U32 R8, RZ, RZ, R7 ;  /* 0x000000ffff087224 */ /* 0x000fe200078e0007 */
[----:B------:R-:W-:Y:S01]  /*4fb0*/  IABS R7, R13 ;  /* 0x0000000d00077213 */ /* 0x000fe20000000000 */
[--C-:B------:R-:W-:Y:S02]  /*4fc0*/  @!P0 IMAD.IADD R241, R241, 0x1, -R5.reuse ;  /* 0x00000001f1f18824 */ /* 0x100fe400078e0a05 */
[--C-:B------:R-:W-:Y:S02]  /*4fd0*/  @!P1 IMAD.IADD R239, R239, 0x1, -R5.reuse ;  /* 0x00000001efef9824 */ /* 0x100fe400078e0a05 */
[----:B------:R-:W-:Y:S01]  /*4fe0*/  @!P2 IMAD.IADD R235, R235, 0x1, -R5 ;  /* 0x00000001ebeba824 */ /* 0x000fe200078e0a05 */
[----:B------:R-:W-:Y:S01]  /*4ff0*/  ISETP.GT.U32.AND P2, PT, R5, R237, PT ;  /* 0x000000ed0500720c */ /* 0x000fe20003f44070 */
[----:B------:R-:W-:Y:S01]  /*5000*/  IMAD.HI.U32 R6, R3, R8, RZ ;  /* 0x0000000803067227 */ /* 0x000fe200078e00ff */
[----:B------:R-:W-:-:S02]  /*5010*/  ISETP.GT.U32.AND P0, PT, R5, R241, PT ;  /* 0x000000f10500720c */ /* 0x000fc40003f04070 */
[----:B------:R-:W-:Y:S01]  /*5020*/  ISETP.GT.U32.AND P1, PT, R5, R239, PT ;  /* 0x000000ef0500720c */ /* 0x000fe20003f24070 */
[----:B------:R-:W-:Y:S02]  /*5030*/  IMAD.MOV R243, RZ, RZ, -R6 ;  /* 0x000000fffff37224 */ /* 0x000fe400078e0a06 */
[----:B------:R-:W-:-:S04]  /*5040*/  IMAD.HI.U32 R6, R3, R10, RZ ;  /* 0x0000000a03067227 */ /* 0x000fc800078e00ff */
[----:B------:R-:W-:Y:S02]  /*5050*/  IMAD.MOV R6, RZ, RZ, -R6 ;  /* 0x000000ffff067224 */ /* 0x000fe400078e0a06 */
[C---:B------:R-:W-:Y:S02]  /*5060*/  IMAD R243, R5.reuse, R243, R8 ;  /* 0x000000f305f37224 */ /* 0x040fe400078e0208 */
[----:B------:R-:W-:Y:S02]  /*5070*/  IMAD R245, R5, R6, R10 ;  /* 0x0000000605f57224 */ /* 0x000fe400078e020a */
[--C-:B------:R-:W-:Y:S01]  /*5080*/  @!P2 IMAD.IADD R237, R237, 0x1, -R5.reuse ;  /* 0x00000001ededa824 */ /* 0x100fe200078e0a05 */
[----:B------:R-:W-:Y:S01]  /*5090*/  ISETP.GE.AND P2, PT, R9, RZ, PT ;  /* 0x000000ff0900720c */ /* 0x000fe20003f46270 */
[--C-:B------:R-:W-:Y:S01]  /*50a0*/  @!P0 IMAD.IADD R241, R241, 0x1, -R5.reuse ;  /* 0x00000001f1f18824 */ /* 0x100fe200078e0a05 */
[----:B------:R-:W-:Y:S01]  /*50b0*/  ISETP.GT.U32.AND P0, PT, R5, R243, PT ;  /* 0x000000f30500720c */ /* 0x000fe20003f04070 */
[----:B------:R-:W-:Y:S01]  /*50c0*/  @!P1 IMAD.IADD R239, R239, 0x1, -R5 ;  /* 0x00000001efef9824 */ /* 0x000fe200078e0a05 */
[C---:B------:R-:W-:Y:S01]  /*50d0*/  ISETP.GT.U32.AND P1, PT, R5.reuse, R245, PT ;  /* 0x000000f50500720c */ /* 0x040fe20003f24070 */
[----:B------:R-:W-:Y:S01]  /*50e0*/  @!P4 IMAD.MOV R235, RZ, RZ, -R235 ;  /* 0x000000ffffebc224 */ /* 0x000fe200078e0aeb */
[----:B------:R-:W-:Y:S01]  /*50f0*/  ISETP.GT.U32.AND P4, PT, R5, R237, PT ;  /* 0x000000ed0500720c */ /* 0x000fe20003f84070 */
[----:B------:R-:W-:Y:S01]  /*5100*/  IMAD.MOV.U32 R8, RZ, RZ, R7 ;  /* 0x000000ffff087224 */ /* 0x000fe200078e0007 */
[----:B------:R-:W-:Y:S01]  /*5110*/  LOP3.LUT R9, R2, 0x38, RZ, 0xfc, !PT ;  /* 0x0000003802097812 */ /* 0x000fe200078efcff */
[----:B------:R-:W-:-:S04]  /*5120*/  IMAD.HI.U32 R7, R3, R14, RZ ;  /* 0x0000000e03077227 */ /* 0x000fc800078e00ff */
[----:B------:R-:W-:-:S04]  /*5130*/  IMAD.HI.U32 R6, R3, R8, RZ ;  /* 0x0000000803067227 */ /* 0x000fc800078e00ff */
[----:B------:R-:W-:Y:S02]  /*5140*/  IMAD.MOV R6, RZ, RZ, -R6 ;  /* 0x000000ffff067224 */ /* 0x000fe400078e0a06 */
[----:B------:R-:W-:Y:S02]  /*5150*/  IMAD.MOV R7, RZ, RZ, -R7 ;  /* 0x000000ffff077224 */ /* 0x000fe400078e0a07 */
[--C-:B------:R-:W-:Y:S01]  /*5160*/  @!P0 IMAD.IADD R243, R243, 0x1, -R5.reuse ;  /* 0x00000001f3f38824 */ /* 0x100fe200078e0a05 */
[----:B------:R-:W-:Y:S01]  /*5170*/  ISETP.GE.AND P0, PT, R11, RZ, PT ;  /* 0x000000ff0b00720c */ /* 0x000fe20003f06270 */
[C---:B------:R-:W-:Y:S01]  /*5180*/  IMAD R247, R5.reuse, R6, R8 ;  /* 0x0000000605f77224 */ /* 0x040fe200078e0208 */
[----:B------:R-:W-:Y:S01]  /*5190*/  IABS R8, R9 ;  /* 0x0000000900087213 */ /* 0x000fe20000000000 */
[----:B------:R-:W-:Y:S01]  /*51a0*/  IMAD R249, R5, R7, R14 ;  /* 0x0000000705f97224 */ /* 0x000fe200078e020e */
[----:B------:R-:W-:Y:S01]  /*51b0*/  LOP3.LUT R7, R2, 0x36, RZ, 0xfc, !PT ;  /* 0x0000003602077812 */ /* 0x000fe200078efcff */
[--C-:B------:R-:W-:Y:S01]  /*51c0*/  @!P1 IMAD.IADD R245, R245, 0x1, -R5.reuse ;  /* 0x00000001f5f59824 */ /* 0x100fe200078e0a05 */
        /* <DEDUP_REMOVED lines=8> */
[----:B------:R-:W-:-:S02]  /*5250*/  IABS R10, R7 ;  /* 0x00000007000a7213 */ /* 0x000fc40000000000 */
[C---:B------:R-:W-:Y:S01]  /*5260*/  LOP3.LUT R11, R2.reuse, 0x30, RZ, 0xfc, !PT ;  /* 0x00000030020b7812 */ /* 0x040fe200078efcff */
[----:B------:R-:W-:Y:S01]  /*5270*/  IMAD.MOV R6, RZ, RZ, -R6 ;  /* 0x000000ffff067224 */ /* 0x000fe200078e0a06 */
[----:B------:R-:W-:Y:S01]  /*5280*/  IABS R14, R17 ;  /* 0x00000011000e7213 */ /* 0x000fe20000000000 */
        /* <DEDUP_REMOVED lines=9> */
[C---:B------:R-:W-:Y:S01]  /*5320*/  ISETP.GT.U32.AND P3, PT, R5.reuse, R247, PT ;  /* 0x000000f70500720c */ /* 0x040fe20003f64070 */
[----:B------:R-:W-:Y:S01]  /*5330*/  @!P2 IMAD.MOV R243, RZ, RZ, -R243 ;  /* 0x000000fffff3a224 */ /* 0x000fe200078e0af3 */
[----:B------:R-:W-:Y:S01]  /*5340*/  IABS R32, R7 ;  /* 0x0000000700207213 */ /* 0x000fe20000000000 */
[----:B------:R-:W-:Y:S01]  /*5350*/  @!P0 IMAD.MOV R245, RZ, RZ, -R245 ;  /* 0x000000fffff58224 */ /* 0x000fe200078e0af5 */
[C---:B------:R-:W-:Y:S01]  /*5360*/  ISETP.GT.U32.AND P2, PT, R5.reuse, R249, PT ;  /* 0x000000f90500720c */ /* 0x040fe20003f44070 */
[----:B------:R-:W-:Y:S01]  /*5370*/  @!P6 IMAD.MOV R239, RZ, RZ, -R239 ;  /* 0x000000ffffefe224 */ /* 0x000fe200078e0aef */
[----:B------:R-:W-:Y:S01]  /*5380*/  ISETP.GT.U32.AND P0, PT, R5, R251, PT ;  /* 0x000000fb0500720c */ /* 0x000fe20003f04070 */
[----:B------:R-:W-:Y:S01]  /*5390*/  IMAD.HI.U32 R6, R3, R10, RZ ;  /* 0x0000000a03067227 */ /* 0x000fe200078e00ff */
[----:B------:R-:W-:-:S02]  /*53a0*/  ISETP.GE.AND P6, PT, R13, RZ, PT ;  /* 0x000000ff0d00720c */ /* 0x000fc40003fc6270 */
[----:B------:R-:W-:Y:S01]  /*53b0*/  IABS R30, R11 ;  /* 0x0000000b001e7213 */ /* 0x000fe20000000000 */
[----:B------:R-:W-:Y:S01]  /*53c0*/  IMAD.MOV R6, RZ, RZ, -R6 ;  /* 0x000000ffff067224 */ /* 0x000fe200078e0a06 */
[----:B------:R-:W-:Y:S01]  /*53d0*/  ISETP.GE.AND P5, PT, R9, RZ, PT ;  /* 0x000000ff0900720c */ /* 0x000fe20003fa6270 */
[--C-:B------:R-:W-:Y:S01]  /*53e0*/  @!P3 IMAD.IADD R247, R247, 0x1, -R5.reuse ;  /* 0x00000001f7f7b824 */ /* 0x100fe200078e0a05 */
[----:B------:R-:W-:Y:S01]  /*53f0*/  LOP3.LUT R13, R2, 0x2e, RZ, 0xfc, !PT ;  /* 0x0000002e020d7812 */ /* 0x000fe200078efcff */
[----:B------:R-:W-:Y:S01]  /*5400*/  IMAD R6, R5, R6, R10 ;  /* 0x0000000605067224 */ /* 0x000fe200078e020a */
[----:B------:R-:W-:Y:S01]  /*5410*/  IABS R10, R8 ;  /* 0x00000008000a7213 */ /* 0x000fe20000000000 */
[--C-:B------:R-:W-:Y:S01]  /*5420*/  @!P2 IMAD.IADD R249, R249, 0x1, -R5.reuse ;  /* 0x00000001f9f9a824 */ /* 0x100fe200078e0a05 */
[----:B------:R-:W-:Y:S01]  /*5430*/  ISETP.GE.AND P2, PT, R7, RZ, PT ;  /* 0x000000ff0700720c */ /* 0x000fe20003f46270 */
[----:B------:R-:W-:Y:S01]  /*5440*/  @!P0 IMAD.IADD R251, R251, 0x1, -R5 ;  /* 0x00000001fbfb8824 */ /* 0x000fe200078e0a05 */
[----:B------:R-:W-:Y:S01]  /*5450*/  ISETP.GT.U32.AND P3, PT, R5, R6, PT ;  /* 0x000000060500720c */ /* 0x000fe20003f64070 */
[----:B------:R-:W-:Y:S01]  /*5460*/  IMAD.HI.U32 R7, R3, R32, RZ ;  /* 0x0000002003077227 */ /* 0x000fe200078e00ff */
[----:B------:R-:W-:-:S02]  /*5470*/  ISETP.GE.AND P0, PT, R8, RZ, PT ;  /* 0x000000ff0800720c */ /* 0x000fc40003f06270 */
[----:B------:R-:W-:Y:S01]  /*5480*/  LOP3.LUT R15, R2, 0x2c, RZ, 0xfc, !PT ;  /* 0x0000002c020f7812 */ /* 0x000fe200078efcff */
[----:B------:R-:W-:Y:S01]  /*5490*/  @!P6 IMAD.MOV R247, RZ, RZ, -R247 ;  /* 0x000000fffff7e224 */ /* 0x000fe200078e0af7 */
[----:B------:R-:W-:Y:S01]  /*54a0*/  ISETP.GT.U32.AND P6, PT, R5, R251, PT ;  /* 0x000000fb0500720c */ /* 0x000fe20003fc4070 */
[----:B------:R-:W-:Y:S01]  /*54b0*/  IMAD.HI.U32 R8, R3, R10, RZ ;  /* 0x0000000a03087227 */ /* 0x000fe200078e00ff */
[----:B------:R-:W-:-:S03]  /*54c0*/  IABS R28, R15 ;  /* 0x0000000f001c7213 */ /* 0x000fc60000000000 */
[----:B------:R-:W-:Y:S02]  /*54d0*/  IMAD.MOV R7, RZ, RZ, -R7 ;  /* 0x000000ffff077224 */ /* 0x000fe400078e0a07 */
[----:B------:R-:W-:Y:S02]  /*54e0*/  IMAD.MOV R8, RZ, RZ, -R8 ;  /* 0x000000ffff087224 */ /* 0x000fe400078e0a08 */
[C---:B------:R-:W-:Y:S02]  /*54f0*/  IMAD R32, R5.reuse, R7, R32 ;  /* 0x0000000705207224 */ /* 0x040fe400078e0220 */
[C---:B------:R-:W-:Y:S01]  /*5500*/  IMAD R8, R5.reuse, R8, R10 ;  /* 0x0000000805087224 */ /* 0x040fe200078e020a */
[----:B------:R-:W-:Y:S01]  /*5510*/  IABS R10, R13 ;  /* 0x0000000d000a7213 */ /* 0x000fe20000000000 */
[----:B------:R-:W-:Y:S01]  /*5520*/  @!P1 IMAD.MOV R249, RZ, RZ, -R249 ;  /* 0x000000fffff99224 */ /* 0x000fe200078e0af9 */
[----:B------:R-:W-:Y:S01]  /*5530*/  ISETP.GT.U32.AND P1, PT, R5, R32, PT ;  /* 0x000000200500720c */ /* 0x000fe20003f24070 */
[----:B------:R-:W-:-:S02]  /*5540*/  @!P3 IMAD.IADD R6, R6, 0x1, -R5 ;  /* 0x000000010606b824 */ /* 0x000fc400078e0a05 */
[----:B------:R-:W-:Y:S01]  /*5550*/  @!P6 IMAD.IADD R251, R251, 0x1, -R5 ;  /* 0x00000001fbfbe824 */ /* 0x000fe200078e0a05 */
[----:B------:R-:W-:Y:S01]  /*5560*/  ISETP.GT.U32.AND P6, PT, R5, R8, PT ;  /* 0x000000080500720c */ /* 0x000fe20003fc4070 */
[----:B------:R-:W-:Y:S01]  /*5570*/  IMAD.HI.U32 R9, R3, R30, RZ ;  /* 0x0000001e03097227 */ /* 0x000fe200078e00ff */
[----:B------:R-:W-:-:S03]  /*5580*/  ISETP.GT.U32.AND P3, PT, R5, R6, PT ;  /* 0x000000060500720c */ /* 0x000fc60003f64070 */
[----:B------:R-:W-:Y:S02]  /*5590*/  IMAD.MOV R9, RZ, RZ, -R9 ;  /* 0x000000ffff097224 */ /* 0x000fe400078e0a09 */
[----:B------:R-:W-:-:S04]  /*55a0*/  IMAD.HI.U32 R7, R3, R10, RZ ;  /* 0x0000000a03077227 */ /* 0x000fc800078e00ff */
[--C-:B------:R-:W-:Y:S01]  /*55b0*/  @!P1 IMAD.IADD R32, R32, 0x1, -R5.reuse ;  /* 0x0000000120209824 */ /* 0x100fe200078e0a05 */
[----:B------:R-:W-:Y:S01]  /*55c0*/  ISETP.GE.AND P1, PT, R11, RZ, PT ;  /* 0x000000ff0b00720c */ /* 0x000fe20003f26270 */
[C---:B------:R-:W-:Y:S01]  /*55d0*/  IMAD R30, R5.reuse, R9, R30 ;  /* 0x00000009051e7224 */ /* 0x040fe200078e021e */
[----:B------:R-:W-:Y:S01]  /*55e0*/  LOP3.LUT R11, R2, 0x28, RZ, 0xfc, !PT ;  /* 0x00000028020b7812 */ /* 0x000fe200078efcff */
[--C-:B------:R-:W-:Y:S01]  /*55f0*/  @!P6 IMAD.IADD R8, R8, 0x1, -R5.reuse ;  /* 0x000000010808e824 */ /* 0x100fe200078e0a05 */
[C---:B------:R-:W-:Y:S01]  /*5600*/  ISETP.GT.U32.AND P6, PT, R5.reuse, R32, PT ;  /* 0x000000200500720c */ /* 0x040fe20003fc4070 */
[----:B------:R-:W-:Y:S01]  /*5610*/  @!P3 IMAD.IADD R6, R6, 0x1, -R5 ;  /* 0x000000010606b824 */ /* 0x000fe200078e0a05 */
[C---:B------:R-:W-:Y:S01]  /*5620*/  ISETP.GT.U32.AND P3, PT, R5.reuse, R30, PT ;  /* 0x0000001e0500720c */ /* 0x040fe20003f64070 */
[----:B------:R-:W-:Y:S01]  /*5630*/  IMAD.MOV R7, RZ, RZ, -R7 ;  /* 0x000000ffff077224 */ /* 0x000fe200078e0a07 */
[----:B------:R-:W-:Y:S01]  /*5640*/  IABS R16, R11 ;  /* 0x0000000b00107213 */ /* 0x000fe20000000000 */
[----:B------:R-:W-:Y:S01]  /*5650*/  @!P5 IMAD.MOV R251, RZ, RZ, -R251 ;  /* 0x000000fffffbd224 */ /* 0x000fe200078e0afb */
[C---:B------:R-:W-:Y:S01]  /*5660*/  ISETP.GT.U32.AND P5, PT, R5.reuse, R8, PT ;  /* 0x000000080500720c */ /* 0x040fe20003fa4070 */
[----:B------:R-:W-:-:S02]  /*5670*/  IMAD R10, R5, R7, R10 ;  /* 0x00000007050a7224 */ /* 0x000fc400078e020a */
[----:B------:R-:W-:-:S04]  /*5680*/  IMAD.HI.U32 R7, R3, R14, RZ ;  /* 0x0000000e03077227 */ /* 0x000fc800078e00ff */
[----:B------:R-:W-:Y:S01]  /*5690*/  @!P6 IMAD.IADD R32, R32, 0x1, -R5 ;  /* 0x000000012020e824 */ /* 0x000fe200078e0a05 */
[----:B------:R-:W-:Y:S01]  /*56a0*/  ISETP.GT.U32.AND P6, PT, R5, R10, PT ;  /* 0x0000000a0500720c */ /* 0x000fe20003fc4070 */
[----:B------:R-:W-:-:S04]  /*56b0*/  IMAD.HI.U32 R9, R3, R28, RZ ;  /* 0x0000001c03097227 */ /* 0x000fc800078e00ff */
[----:B------:R-:W-:Y:S02]  /*56c0*/  IMAD.MOV R7, RZ, RZ, -R7 ;  /* 0x000000ffff077224 */ /* 0x000fe400078e0a07 */
[----:B------:R-:W-:Y:S02]  /*56d0*/  @!P3 IMAD.IADD R30, R30, 0x1, -R5 ;  /* 0x000000011e1eb824 */ /* 0x000fe400078e0a05 */
[----:B------:R-:W-:Y:S02]  /*56e0*/  IMAD.MOV R9, RZ, RZ, -R9 ;  /* 0x000000ffff097224 */ /* 0x000fe400078e0a09 */
[C---:B------:R-:W-:Y:S01]  /*56f0*/  IMAD R14, R5.reuse, R7, R14 ;  /* 0x00000007050e7224 */ /* 0x040fe200078e020e */
[----:B------:R-:W-:Y:S01]  /*5700*/  ISETP.GT.U32.AND P3, PT, R5, R30, PT ;  /* 0x0000001e0500720c */ /* 0x000fe20003f64070 */
[----:B------:R-:W-:-:S04]  /*5710*/  IMAD.HI.U32 R7, R3, R16, RZ ;  /* 0x0000001003077227 */ /* 0x000fc800078e00ff */
[C---:B------:R-:W-:Y:S02]  /*5720*/  IMAD R28, R5.reuse, R9, R28 ;  /* 0x00000009051c7224 */ /* 0x040fe400078e021c */
[----:B------:R-:W-:Y:S02]  /*5730*/  IMAD.MOV R7, RZ, RZ, -R7 ;  /* 0x000000ffff077224 */ /* 0x000fe400078e0a07 */
[--C-:B------:R-:W-:Y:S01]  /*5740*/  @!P5 IMAD.IADD R8, R8, 0x1, -R5.reuse ;  /* 0x000000010808d824 */ /* 0x100fe200078e0a05 */
[C---:B------:R-:W-:Y:S01]  /*5750*/  ISETP.GT.U32.AND P5, PT, R5.reuse, R28, PT ;  /* 0x0000001c0500720c */ /* 0x040fe20003fa4070 */
[--C-:B------:R-:W-:Y:S01]  /*5760*/  @!P6 IMAD.IADD R10, R10, 0x1, -R5.reuse ;  /* 0x000000010a0ae824 */ /* 0x100fe200078e0a05 */
[C---:B------:R-:W-:Y:S01]  /*5770*/  ISETP.GT.U32.AND P6, PT, R5.reuse, R14, PT ;  /* 0x0000000e0500720c */ /* 0x040fe20003fc4070 */
[C---:B------:R-:W-:Y:S02]  /*5780*/  IMAD R147, R5.reuse, R7, R16 ;  /* 0x0000000705937224 */ /* 0x040fe400078e0210 */
        /* <DEDUP_REMOVED lines=8> */
[----:B------:R-:W-:Y:S01]  /*5810*/  @!P5 IMAD.IADD R28, R28, 0x1, -R5 ;  /* 0x000000011c1cd824 */ /* 0x000fe200078e0a05 */
[----:B------:R-:W-:Y:S01]  /*5820*/  ISETP.GE.AND P5, PT, R15, RZ, PT ;  /* 0x000000ff0f00720c */ /* 0x000fe20003fa6270 */
[----:B------:R-:W-:Y:S01]  /*5830*/  IMAD.MOV R9, RZ, RZ, -R9 ;  /* 0x000000ffff097224 */ /* 0x000fe200078e0a09 */
[----:B------:R-:W-:Y:S01]  /*5840*/  LOP3.LUT R15, R2, 0x22, RZ, 0xfc, !PT ;  /* 0x00000022020f7812 */ /* 0x000fe200078efcff */
[--C-:B------:R-:W-:Y:S01]  /*5850*/  @!P4 IMAD.IADD R10, R10, 0x1, -R5.reuse ;  /* 0x000000010a0ac824 */ /* 0x100fe200078e0a05 */
[----:B------:R-:W-:Y:S01]  /*5860*/  IABS R16, R13 ;  /* 0x0000000d00107213 */ /* 0x000fe20000000000 */
[----:B------:R-:W-:Y:S01]  /*5870*/  IMAD R25, R5, R9, R18 ;  /* 0x0000000905197224 */ /* 0x000fe200078e0212 */
[----:B------:R-:W-:Y:S01]  /*5880*/  IABS R18, R15 ;  /* 0x0000000f00127213 */ /* 0x000fe20000000000 */
[----:B------:R-:W-:Y:S01]  /*5890*/  @!P0 IMAD.IADD R147, R147, 0x1, -R5 ;  /* 0x0000000193938824 */ /* 0x000fe200078e0a05 */
[----:B------:R-:W-:Y:S01]  /*58a0*/  ISETP.GE.AND P0, PT, R13, RZ, PT ;  /* 0x000000ff0d00720c */ /* 0x000fe20003f06270 */
[----:B------:R-:W-:Y:S01]  /*58b0*/  @!P3 IMAD.MOV R10, RZ, RZ, -R10 ;  /* 0x000000ffff0ab224 */ /* 0x000fe200078e0a0a */
[----:B------:R-:W-:Y:S01]  /*58c0*/  ISETP.GT.U32.AND P4, PT, R5, R25, PT ;  /* 0x000000190500720c */ /* 0x000fe20003f84070 */
[----:B------:R-:W-:Y:S01]  /*58d0*/  IMAD.HI.U32 R9, R3, R18, RZ ;  /* 0x0000001203097227 */ /* 0x000fe200078e00ff */
[----:B------:R-:W-:-:S02]  /*58e0*/  ISETP.GT.U32.AND P3, PT, R5, R147, PT ;  /* 0x000000930500720c */ /* 0x000fc40003f64070 */
[----:B------:R-:W-:Y:S01]  /*58f0*/  IABS R13, R38 ;  /* 0x00000026000d7213 */ /* 0x000fe20000000000 */
[----:B------:R-:W-:Y:S02]  /*5900*/  IMAD.MOV R9, RZ, RZ, -R9 ;  /* 0x000000ffff097224 */ /* 0x000fe400078e0a09 */
[----:B------:R-:W-:Y:S01]  /*5910*/  @!P6 IMAD.IADD R14, R14, 0x1, -R5 ;  /* 0x000000010e0ee824 */ /* 0x000fe200078e0a05 */
[C---:B------:R-:W-:Y:S01]  /*5920*/  ISETP.GT.U32.AND P6, PT, R5.reuse, R28, PT ;  /* 0x0000001c0500720c */ /* 0x040fe20003fc4070 */
[----:B------:R-:W-:Y:S01]  /*5930*/  IMAD R23, R5, R9, R18 ;  /* 0x0000000905177224 */ /* 0x000fe200078e0212 */
[----:B------:R-:W-:Y:S01]  /*5940*/  LOP3.LUT R9, R2, 0x20, RZ, 0xfc, !PT ;  /* 0x0000002002097812 */ /* 0x000fe200078efcff */
[----:B------:R-:W-:-:S04]  /*5950*/  IMAD.HI.U32 R7, R3, R16, RZ ;  /* 0x0000001003077227 */ /* 0x000fc800078e00ff */
[--C-:B------:R-:W-:Y:S01]  /*5960*/  @!P3 IMAD.IADD R147, R147, 0x1, -R5.reuse ;  /* 0x000000019393b824 */ /* 0x100fe200078e0a05 */
[C---:B------:R-:W-:Y:S01]  /*5970*/  ISETP.GT.U32.AND P3, PT, R5.reuse, R23, PT ;  /* 0x000000170500720c */ /* 0x040fe20003f64070 */
[----:B------:R-:W-:Y:S01]  /*5980*/  @!P2 IMAD.MOV R32, RZ, RZ, -R32 ;  /* 0x000000ffff20a224 */ /* 0x000fe200078e0a20 */
[----:B------:R-:W-:Y:S01]  /*5990*/  ISETP.GT.U32.AND P2, PT, R5, R14, PT ;  /* 0x0000000e0500720c */ /* 0x000fe20003f44070 */
[----:B------:R-:W-:Y:S02]  /*59a0*/  @!P4 IMAD.IADD R25, R25, 0x1, -R5 ;  /* 0x000000011919c824 */ /* 0x000fe400078e0a05 */
[----:B------:R-:W-:Y:S02]  /*59b0*/  IMAD.MOV R7, RZ, RZ, -R7 ;  /* 0x000000ffff077224 */ /* 0x000fe400078e0a07 */
[----:B------:R-:W-:Y:S01]  /*59c0*/  @!P1 IMAD.MOV R30, RZ, RZ, -R30 ;  /* 0x000000ffff1e9224 */ /* 0x000fe200078e0a1e */
[----:B------:R-:W-:Y:S01]  /*59d0*/  ISETP.GE.AND P1, PT, R17, RZ, PT ;  /* 0x000000ff1100720c */ /* 0x000fe20003f26270 */
[--C-:B------:R-:W-:Y:S01]  /*59e0*/  @!P6 IMAD.IADD R28, R28, 0x1, -R5.reuse ;  /* 0x000000011c1ce824 */ /* 0x100fe200078e0a05 */
[C---:B------:R-:W-:Y:S01]  /*59f0*/  ISETP.GT.U32.AND P4, PT, R5.reuse, R25, PT ;  /* 0x000000190500720c */ /* 0x040fe20003f84070 */
[----:B------:R-:W-:Y:S01]  /*5a00*/  IMAD R145, R5, R7, R16 ;  /* 0x0000000705917224 */ /* 0x000fe200078e0210 */
[----:B------:R-:W-:Y:S01]  /*5a10*/  ISETP.GE.AND P6, PT, R11, RZ, PT ;  /* 0x000000ff0b00720c */ /* 0x000fe20003fc6270 */
[----:B------:R-:W-:Y:S01]  /*5a20*/  @!P5 IMAD.MOV R28, RZ, RZ, -R28 ;  /* 0x000000ffff1cd224 */ /* 0x000fe200078e0a1c */
[----:B------:R-:W-:Y:S01]  /*5a30*/  LOP3.LUT R11, R2, 0x1e, RZ, 0xfc, !PT ;  /* 0x0000001e020b7812 */ /* 0x000fe200078efcff */
[--C-:B------:R-:W-:Y:S01]  /*5a40*/  @!P3 IMAD.IADD R23, R23, 0x1, -R5.reuse ;  /* 0x000000011717b824 */ /* 0x100fe200078e0a05 */
[----:B------:R-:W-:Y:S01]  /*5a50*/  ISETP.GT.U32.AND P5, PT, R5, R145, PT ;  /* 0x000000910500720c */ /* 0x000fe20003fa4070 */
[----:B------:R-:W-:Y:S01]  /*5a60*/  @!P2 IMAD.IADD R14, R14, 0x1, -R5 ;  /* 0x000000010e0ea824 */ /* 0x000fe200078e0a05 */
[----:B------:R-:W-:-:S02]  /*5a70*/  IABS R16, R9 ;  /* 0x0000000900107213 */ /* 0x000fc40000000000 */
[----:B------:R-:W-:Y:S01]  /*5a80*/  IABS R18, R11 ;  /* 0x0000000b00127213 */ /* 0x000fe20000000000 */
[----:B------:R-:W-:Y:S01]  /*5a90*/  @!P1 IMAD.MOV R14, RZ, RZ, -R14 ;  /* 0x000000ffff0e9224 */ /* 0x000fe200078e0a0e */
[----:B------:R-:W-:Y:S01]  /*5aa0*/  ISETP.GT.U32.AND P3, PT, R5, R23, PT ;  /* 0x000000170500720c */ /* 0x000fe20003f64070 */
[----:B------:R-:W-:Y:S01]  /*5ab0*/  @!P4 IMAD.IADD R25, R25, 0x1, -R5 ;  /* 0x000000011919c824 */ /* 0x000fe200078e0a05 */
[----:B------:R-:W-:Y:S01]  /*5ac0*/  ISETP.GE.AND P1, PT, R15, RZ, PT ;  /* 0x000000ff0f00720c */ /* 0x000fe20003f26270 */
[----:B------:R-:W-:Y:S01]  /*5ad0*/  IMAD.HI.U32 R7, R3, R16, RZ ;  /* 0x0000001003077227 */ /* 0x000fe200078e00ff */
[----:B------:R-:W-:Y:S02]  /*5ae0*/  ISETP.GE.AND P4, PT, R9, RZ, PT ;  /* 0x000000ff0900720c */ /* 0x000fe40003f86270 */
[----:B------:R-:W-:Y:S01]  /*5af0*/  ISETP.GE.AND P2, PT, R19, RZ, PT ;  /* 0x000000ff1300720c */ /* 0x000fe20003f46270 */
[----:B------:R-:W-:-:S04]  /*5b00*/  IMAD.HI.U32 R9, R3, R18, RZ ;  /* 0x0000001203097227 */ /* 0x000fc800078e00ff */
[----:B------:R-:W-:Y:S01]  /*5b10*/  @!P5 IMAD.IADD R145, R145, 0x1, -R5 ;  /* 0x000000019191d824 */ /* 0x000fe200078e0a05 */
[----:B------:R-:W-:Y:S01]  /*5b20*/  ISETP.GE.AND P5, PT, R11, RZ, PT ;  /* 0x000000ff0b00720c */ /* 0x000fe20003fa6270 */
[----:B------:R-:W-:Y:S02]  /*5b30*/  IMAD.MOV R7, RZ, RZ, -R7 ;  /* 0x000000ffff077224 */ /* 0x000fe400078e0a07 */
[----:B------:R-:W-:Y:S02]  /*5b40*/  IMAD.MOV R9, RZ, RZ, -R9 ;  /* 0x000000ffff097224 */ /* 0x000fe400078e0a09 */
[----:B------:R-:W-:Y:S01]  /*5b50*/  @!P6 IMAD.MOV R147, RZ, RZ, -R147 ;  /* 0x000000ffff93e224 */ /* 0x000fe200078e0a93 */
[C---:B------:R-:W-:Y:S01]  /*5b60*/  ISETP.GT.U32.AND P6, PT, R5.reuse, R145, PT ;  /* 0x000000910500720c */ /* 0x040fe20003fc4070 */
[C---:B------:R-:W-:Y:S01]  /*5b70*/  IMAD R21, R5.reuse, R7, R16 ;  /* 0x0000000705157224 */ /* 0x040fe200078e0210 */
[C---:B------:R-:W-:Y:S01]  /*5b80*/  LOP3.LUT R7, R2.reuse, 0x1c, RZ, 0xfc, !PT ;  /* 0x0000001c02077812 */ /* 0x040fe200078efcff */
[----:B------:R-:W-:Y:S01]  /*5b90*/  IMAD R19, R5, R9, R18 ;  /* 0x0000000905137224 */ /* 0x000fe200078e0212 */
[----:B------:R-:W-:Y:S01]  /*5ba0*/  LOP3.LUT R9, R2, 0x18, RZ, 0xfc, !PT ;  /* 0x0000001802097812 */ /* 0x000fe200078efcff */
[----:B------:R-:W-:Y:S01]  /*5bb0*/  @!P3 IMAD.IADD R23, R23, 0x1, -R5 ;  /* 0x000000011717b824 */ /* 0x000fe200078e0a05 */
[----:B------:R-:W-:Y:S01]  /*5bc0*/  ISETP.GT.U32.AND P3, PT, R5, R21, PT ;  /* 0x000000150500720c */ /* 0x000fe20003f64070 */
[----:B------:R-:W-:Y:S01]  /*5bd0*/  @!P2 IMAD.MOV R25, RZ, RZ, -R25 ;  /* 0x000000ffff19a224 */ /* 0x000fe200078e0a19 */
[----:B------:R-:W-:Y:S01]  /*5be0*/  ISETP.GE.AND P2, PT, R7, RZ, PT ;  /* 0x000000ff0700720c */ /* 0x000fe20003f46270 */
[----:B------:R-:W-:Y:S01]  /*5bf0*/  @!P1 IMAD.MOV R23, RZ, RZ, -R23 ;  /* 0x000000ffff179224 */ /* 0x000fe200078e0a17 */
[----:B------:R-:W-:Y:S01]  /*5c00*/  ISETP.GT.U32.AND P1, PT, R5, R19, PT ;  /* 0x000000130500720c */ /* 0x000fe20003f24070 */
[----:B------:R-:W-:Y:S01]  /*5c10*/  IMAD.HI.U32 R11, R3, R20, RZ ;  /* 0x00000014030b7227 */ /* 0x000fe200078e00ff */
[----:B------:R-:W-:-:S02]  /*5c20*/  IABS R16, R7 ;  /* 0x0000000700107213 */ /* 0x000fc40000000000 */
[----:B------:R-:W-:Y:S01]  /*5c30*/  LOP3.LUT R7, R2, 0x1a, RZ, 0xfc, !PT ;  /* 0x0000001a02077812 */ /* 0x000fe200078efcff */
[----:B------:R-:W-:Y:S02]  /*5c40*/  @!P6 IMAD.IADD R145, R145, 0x1, -R5 ;  /* 0x000000019191e824 */ /* 0x000fe400078e0a05 */
[----:B------:R-:W-:Y:S01]  /*5c50*/  IMAD.MOV R11, RZ, RZ, -R11 ;  /* 0x000000ffff0b7224 */ /* 0x000fe200078e0a0b */
[----:B------:R-:W-:Y:S01]  /*5c60*/  ISETP.GE.AND P6, PT, R7, RZ, PT ;  /* 0x000000ff0700720c */ /* 0x000fe20003fc6270 */
[----:B------:R-:W-:Y:S01]  /*5c70*/  @!P3 IMAD.IADD R21, R21, 0x1, -R5 ;  /* 0x000000011515b824 */ /* 0x000fe200078e0a05 */
[----:B------:R-:W-:Y:S01]  /*5c80*/  IABS R18, R7 ;  /* 0x0000000700127213 */ /* 0x000fe20000000000 */
[----:B------:R-:W-:-:S03]  /*5c90*/  IMAD.HI.U32 R7, R3, R16, RZ ;  /* 0x0000001003077227 */ /* 0x000fc600078e00ff */
[----:B------:R-:W-:Y:S01]  /*5ca0*/  ISETP.GT.U32.AND P3, PT, R5, R21, PT ;  /* 0x000000150500720c */ /* 0x000fe20003f64070 */
[----:B------:R-:W-:Y:S02]  /*5cb0*/  @!P1 IMAD.IADD R19, R19, 0x1, -R5 ;  /* 0x0000000113139824 */ /* 0x000fe400078e0a05 */
[----:B------:R-:W-:Y:S02]  /*5cc0*/  IMAD.MOV R7, RZ, RZ, -R7 ;  /* 0x000000ffff077224 */ /* 0x000fe400078e0a07 */
[----:B------:R-:W-:Y:S01]  /*5cd0*/  @!P0 IMAD.MOV R145, RZ, RZ, -R145 ;  /* 0x000000ffff918224 */ /* 0x000fe200078e0a91 */
[C---:B------:R-:W-:Y:S01]  /*5ce0*/  ISETP.GT.U32.AND P1, PT, R5.reuse, R19, PT ;  /* 0x000000130500720c */ /* 0x040fe20003f24070 */
[----:B------:R-:W-:Y:S01]  /*5cf0*/  IMAD R17, R5, R7, R16 ;  /* 0x0000000705117224 */ /* 0x000fe200078e0210 */
[----:B------:R-:W-:Y:S01]  /*5d00*/  ISETP.GE.AND P0, PT, R9, RZ, PT ;  /* 0x000000ff0900720c */ /* 0x000fe20003f06270 */
[----:B------:R-:W-:Y:S01]  /*5d10*/  IMAD.HI.U32 R7, R3, R18, RZ ;  /* 0x0000001203077227 */ /* 0x000fe200078e00ff */
[----:B------:R-:W-:-:S03]  /*5d20*/  IABS R9, R9 ;  /* 0x0000000900097213 */ /* 0x000fc60000000000 */
[----:B------:R-:W-:Y:S02]  /*5d30*/  IMAD.MOV R7, RZ, RZ, -R7 ;  /* 0x000000ffff077224 */ /* 0x000fe400078e0a07 */
[--C-:B------:R-:W-:Y:S01]  /*5d40*/  @!P3 IMAD.IADD R21, R21, 0x1, -R5.reuse ;  /* 0x000000011515b824 */ /* 0x100fe200078e0a05 */
[C---:B------:R-:W-:Y:S01]  /*5d50*/  ISETP.GT.U32.AND P3, PT, R5.reuse, R17, PT ;  /* 0x000000110500720c */ /* 0x040fe20003f64070 */
[----:B------:R-:W-:Y:S02]  /*5d60*/  IMAD R15, R5, R7, R18 ;  /* 0x00000007050f7224 */ /* 0x000fe400078e0212 */
[----:B------:R-:W-:Y:S02]  /*5d70*/  @!P1 IMAD.IADD R19, R19, 0x1, -R5 ;  /* 0x0000000113139824 */ /* 0x000fe400078e0a05 */
[----:B------:R-:W-:Y:S01]  /*5d80*/  IMAD.MOV.U32 R16, RZ, RZ, R9 ;  /* 0x000000ffff107224 */ /* 0x000fe200078e0009 */
[----:B------:R-:W-:Y:S01]  /*5d90*/  ISETP.GT.U32.AND P1, PT, R5, R15, PT ;  /* 0x0000000f0500720c */ /* 0x000fe20003f24070 */
[----:B------:R-:W-:-:S02]  /*5da0*/  IMAD.MOV.U32 R18, RZ, RZ, R13 ;  /* 0x000000ffff127224 */ /* 0x000fc400078e000d */
[----:B------:R-:W-:-:S04]  /*5db0*/  IMAD.HI.U32 R9, R3, R16, RZ ;  /* 0x0000001003097227 */ /* 0x000fc800078e00ff */
[----:B------:R-:W-:Y:S02]  /*5dc0*/  @!P3 IMAD.IADD R17, R17, 0x1, -R5 ;  /* 0x000000011111b824 */ /* 0x000fe400078e0a05 */
[----:B------:R-:W-:Y:S02]  /*5dd0*/  IMAD.MOV R9, RZ, RZ, -R9 ;  /* 0x000000ffff097224 */ /* 0x000fe400078e0a09 */
[----:B------:R-:W-:Y:S01]  /*5de0*/  IMAD.HI.U32 R7, R3, R18, RZ ;  /* 0x0000001203077227 */ /* 0x000fe200078e00ff */
[----:B------:R-:W-:-:S03]  /*5df0*/  ISETP.GT.U32.AND P3, PT, R5, R17, PT ;  /* 0x000000110500720c */ /* 0x000fc60003f64070 */
[----:B------:R-:W-:Y:S02]  /*5e00*/  @!P1 IMAD.IADD R15, R15, 0x1, -R5 ;  /* 0x000000010f0f9824 */ /* 0x000fe400078e0a05 */
[C---:B------:R-:W-:Y:S01]  /*5e10*/  IMAD R13, R5.reuse, R9, R16 ;  /* 0x00000009050d7224 */ /* 0x040fe200078e0210 */
[----:B------:R-:W-:Y:S01]  /*5e20*/  IABS R16, R40 ;  /* 0x0000002800107213 */ /* 0x000fe20000000000 */
[C---:B------:R-:W-:Y:S01]  /*5e30*/  IMAD R143, R5.reuse, R11, R20 ;  /* 0x0000000b058f7224 */ /* 0x040fe200078e0214 */
[----:B------:R-:W-:Y:S01]  /*5e40*/  ISETP.GT.U32.AND P1, PT, R5, R15, PT ;  /* 0x0000000f0500720c */ /* 0x000fe20003f24070 */
[----:B------:R-:W-:Y:S01]  /*5e50*/  IMAD.MOV R7, RZ, RZ, -R7 ;  /* 0x000000ffff077224 */ /* 0x000fe200078e0a07 */
[----:B------:R-:W-:Y:S01]  /*5e60*/  IABS R9, R42 ;  /* 0x0000002a00097213 */ /* 0x000fe20000000000 */
[----:B------:R-:W-:Y:S01]  /*5e70*/  @!P4 IMAD.MOV R21, RZ, RZ, -R21 ;  /* 0x000000ffff15c224 */ /* 0x000fe200078e0a15 */
[----:B------:R-:W-:Y:S01]  /*5e80*/  IABS R20, R44 ;  /* 0x0000002c00147213 */ /* 0x000fe20000000000 */
[----:B------:R-:W-:Y:S01]  /*5e90*/  @!P3 IMAD.IADD R17, R17, 0x1, -R5 ;  /* 0x000000011111b824 */ /* 0x000fe200078e0a05 */
[C---:B------:R-:W-:Y:S01]  /*5ea0*/  ISETP.GT.U32.AND P3, PT, R5.reuse, R13, PT ;  /* 0x0000000d0500720c */ /* 0x040fe20003f64070 */
[----:B------:R-:W-:-:S02]  /*5eb0*/  IMAD R141, R5, R7, R18 ;  /* 0x00000007058d7224 */ /* 0x000fc400078e0212 */
[----:B------:R-:W-:-:S04]  /*5ec0*/  IMAD.HI.U32 R7, R3, R16, RZ ;  /* 0x0000001003077227 */ /* 0x000fc800078e00ff */
[----:B------:R-:W-:Y:S01]  /*5ed0*/  @!P1 IMAD.IADD R15, R15, 0x1, -R5 ;  /* 0x000000010f0f9824 */ /* 0x000fe200078e0a05 */
[C---:B------:R-:W-:Y:S01]  /*5ee0*/  ISETP.GT.U32.AND P1, PT, R5.reuse, R143, PT ;  /* 0x0000008f0500720c */ /* 0x040fe20003f24070 */
[----:B------:R-:W-:Y:S02]  /*5ef0*/  IMAD.MOV R7, RZ, RZ, -R7 ;  /* 0x000000ffff077224 */ /* 0x000fe400078e0a07 */
[----:B------:R-:W-:Y:S02]  /*5f00*/  IMAD.MOV.U32 R18, RZ, RZ, R9 ;  /* 0x000000ffff127224 */ /* 0x000fe400078e0009 */
[----:B------:R-:W-:Y:S01]  /*5f10*/  IMAD R139, R5, R7, R16 ;  /* 0x00000007058b7224 */ /* 0x000fe200078e0210 */
[----:B------:R-:W-:Y:S01]  /*5f20*/  IABS R16, R48 ;  /* 0x0000003000107213 */ /* 0x000fe20000000000 */
[----:B------:R-:W-:Y:S01]  /*5f30*/  @!P3 IMAD.IADD R13, R13, 0x1, -R5 ;  /* 0x000000010d0db824 */ /* 0x000fe200078e0a05 */
[----:B------:R-:W-:Y:S01]  /*5f40*/  ISETP.GT.U32.AND P3, PT, R5, R141, PT ;  /* 0x0000008d0500720c */ /* 0x000fe20003f64070 */
[----:B------:R-:W-:-:S04]  /*5f50*/  IMAD.HI.U32 R9, R3, R18, RZ ;  /* 0x0000001203097227 */ /* 0x000fc800078e00ff */
[----:B------:R-:W-:Y:S01]  /*5f60*/  @!P1 IMAD.IADD R143, R143, 0x1, -R5 ;  /* 0x000000018f8f9824 */ /* 0x000fe200078e0a05 */
[----:B------:R-:W-:Y:S01]  /*5f70*/  ISETP.GT.U32.AND P1, PT, R5, R139, PT ;  /* 0x0000008b0500720c */ /* 0x000fe20003f24070 */
[----:B------:R-:W-:-:S04]  /*5f80*/  IMAD.HI.U32 R11, R3, R20, RZ ;  /* 0x00000014030b7227 */ /* 0x000fc800078e00ff */
[----:B------:R-:W-:Y:S02]  /*5f90*/  IMAD.MOV R9, RZ, RZ, -R9 ;  /* 0x000000ffff097224 */ /* 0x000fe400078e0a09 */
[----:B------:R-:W-:Y:S02]  /*5fa0*/  IMAD.MOV R11, RZ, RZ, -R11 ;  /* 0x000000ffff0b7224 */ /* 0x000fe400078e0a0b */
[C---:B------:R-:W-:Y:S02]  /*5fb0*/  IMAD R7, R5.reuse, R9, R18 ;  /* 0x0000000905077224 */ /* 0x040fe400078e0212 */
[----:B------:R-:W-:Y:S01]  /*5fc0*/  IMAD R9, R5, R11, R20 ;  /* 0x0000000b05097224 */ /* 0x000fe200078e0214 */
[----:B------:R-:W-:Y:S01]  /*5fd0*/  LOP3.LUT R20, R2, 0x2, RZ, 0xfc, !PT ;  /* 0x0000000202147812 */ /* 0x000fe200078efcff */
[--C-:B------:R-:W-:Y:S01]  /*5fe0*/  @!P3 IMAD.IADD R141, R141, 0x1, -R5.reuse ;  /* 0x000000018d8db824 */ /* 0x100fe200078e0a05 */
[----:B------:R-:W-:Y:S01]  /*5ff0*/  ISETP.GT.U32.AND P3, PT, R5, R7, PT ;  /* 0x000000070500720c */ /* 0x000fe20003f64070 */
[----:B------:R-:W-:Y:S01]  /*6000*/  @!P1 IMAD.IADD R139, R139, 0x1, -R5 ;  /* 0x000000018b8b9824 */ /* 0x000fe200078e0a05 */
[----:B------:R-:W-:Y:S01]  /*6010*/  ISETP.GT.U32.AND P1, PT, R5, R9, PT ;  /* 0x000000090500720c */ /* 0x000fe20003f24070 */
[----:B------:R-:W-:Y:S01]  /*6020*/  IMAD.HI.U32 R11, R3, R22, RZ ;  /* 0x00000016030b7227 */ /* 0x000fe200078e00ff */
[----:B------:R-:W-:-:S03]  /*6030*/  ISETP.GT.U32.AND P4, PT, R5, R141, PT ;  /* 0x0000008d0500720c */ /* 0x000fc60003f84070 */
[----:B------:R-:W-:Y:S02]  /*6040*/  IMAD.MOV R11, RZ, RZ, -R11 ;  /* 0x000000ffff0b7224 */ /* 0x000fe400078e0a0b */
[----:B------:R-:W-:Y:S01]  /*6050*/  @!P5 IMAD.MOV R19, RZ, RZ, -R19 ;  /* 0x000000ffff13d224 */ /* 0x000fe200078e0a13 */
[C---:B------:R-:W-:Y:S01]  /*6060*/  ISETP.GT.U32.AND P5, PT, R5.reuse, R143, PT ;  /* 0x0000008f0500720c */ /* 0x040fe20003fa4070 */
[----:B------:R-:W-:Y:S02]  /*6070*/  IMAD R11, R5, R11, R22 ;  /* 0x0000000b050b7224 */ /* 0x000fe400078e0216 */
[----:B------:R-:W-:Y:S02]  /*6080*/  IMAD.MOV.U32 R22, RZ, RZ, R16 ;  /* 0x000000ffff167224 */ /* 0x000fe400078e0010 */
[----:B------:R-:W-:Y:S01]  /*6090*/  @!P3 IMAD.IADD R7, R7, 0x1, -R5 ;  /* 0x000000010707b824 */ /* 0x000fe200078e0a05 */
[----:B------:R-:W-:Y:S01]  /*60a0*/  ISETP.GT.U32.AND P3, PT, R5, R13, PT ;  /* 0x0000000d0500720c */ /* 0x000fe20003f64070 */
[----:B------:R-:W-:-:S04]  /*60b0*/  IMAD.HI.U32 R2, R3, R22, RZ ;  /* 0x0000001603027227 */ /* 0x000fc800078e00ff */
[----:B------:R-:W-:Y:S01]  /*60c0*/  @!P1 IMAD.IADD R9, R9, 0x1, -R5 ;  /* 0x0000000109099824 */ /* 0x000fe200078e0a05 */
[----:B------:R-:W-:Y:S01]  /*60d0*/  ISETP.GT.U32.AND P1, PT, R5, R139, PT ;  /* 0x0000008b0500720c */ /* 0x000fe20003f24070 */
[----:B------:R-:W-:-:S04]  /*60e0*/  IMAD.HI.U32 R16, R3, R24, RZ ;  /* 0x0000001803107227 */ /* 0x000fc800078e00ff */
[----:B------:R-:W-:-:S04]  /*60f0*/  IMAD.HI.U32 R18, R3, R26, RZ ;  /* 0x0000001a03127227 */ /* 0x000fc800078e00ff */
[----:B------:R-:W-:Y:S02]  /*6100*/  IMAD.MOV R2, RZ, RZ, -R2 ;  /* 0x000000ffff027224 */ /* 0x000fe400078e0a02 */
[----:B------:R-:W-:Y:S02]  /*6110*/  IMAD.MOV R16, RZ, RZ, -R16 ;  /* 0x000000ffff107224 */ /* 0x000fe400078e0a10 */
[----:B------:R-:W-:Y:S02]  /*6120*/  IMAD.MOV R18, RZ, RZ, -R18 ;  /* 0x000000ffff127224 */ /* 0x000fe400078e0a12 */
[----:B------:R-:W-:Y:S01]  /*6130*/  @!P6 IMAD.MOV R15, RZ, RZ, -R15 ;  /* 0x000000ffff0fe224 */ /* 0x000fe200078e0a0f */
[C---:B------:R-:W-:Y:S01]  /*6140*/  ISETP.GT.U32.AND P6, PT, R5.reuse, R9, PT ;  /* 0x000000090500720c */ /* 0x040fe20003fc4070 */
[C---:B------:R-:W-:Y:S01]  /*6150*/  IMAD R137, R5.reuse, R2, R22 ;  /* 0x0000000205897224 */ /* 0x040fe200078e0216 */
[----:B------:R-:W-:Y:S01]  /*6160*/  LOP3.LUT R22, RZ, R153, RZ, 0x33, !PT ;  /* 0x00000099ff167212 */ /* 0x000fe200078e33ff */
[----:B------:R-:W-:Y:S01]  /*6170*/  IMAD R135, R5, R16, R24 ;  /* 0x0000001005877224 */ /* 0x000fe200078e0218 */
[----:B------:R-:W-:Y:S01]  /*6180*/  IABS R16, R20 ;  /* 0x0000001400107213 */ /* 0x000fe20000000000 */
[----:B------:R-:W-:-:S04]  /*6190*/  IMAD.HI.U32 R2, R3, R34, RZ ;  /* 0x0000002203027227 */ /* 0x000fc800078e00ff */
[C---:B------:R-:W-:Y:S02]  /*61a0*/  IMAD R133, R5.reuse, R18, R26 ;  /* 0x0000001205857224 */ /* 0x040fe400078e021a */
[----:B------:R-:W-:Y:S02]  /*61b0*/  IMAD.MOV R2, RZ, RZ, -R2 ;  /* 0x000000ffff027224 */ /* 0x000fe400078e0a02 */
[----:B------:R-:W-:Y:S01]  /*61c0*/  @!P2 IMAD.MOV R17, RZ, RZ, -R17 ;  /* 0x000000ffff11a224 */ /* 0x000fe200078e0a11 */
[----:B------:R-:W-:Y:S01]  /*61d0*/  ISETP.GT.U32.AND P2, PT, R5, R7, PT ;  /* 0x000000070500720c */ /* 0x000fe20003f44070 */
[--C-:B------:R-:W-:Y:S01]  /*61e0*/  @!P3 IMAD.IADD R13, R13, 0x1, -R5.reuse ;  /* 0x000000010d0db824 */ /* 0x100fe200078e0a05 */
[----:B------:R-:W-:Y:S01]  /*61f0*/  ISETP.GT.U32.AND P3, PT, R5, R11, PT ;  /* 0x0000000b0500720c */ /* 0x000fe20003f64070 */
[--C-:B------:R-:W-:Y:S01]  /*6200*/  @!P4 IMAD.IADD R141, R141, 0x1, -R5.reuse ;  /* 0x000000018d8dc824 */ /* 0x100fe200078e0a05 */
[----:B------:R-:W-:Y:S01]  /*6210*/  ISETP.GT.U32.AND P4, PT, R5, R135, PT ;  /* 0x000000870500720c */ /* 0x000fe20003f84070 */
[--C-:B------:R-:W-:Y:S01]  /*6220*/  @!P1 IMAD.IADD R139, R139, 0x1, -R5.reuse ;  /* 0x000000018b8b9824 */ /* 0x100fe200078e0a05 */
[----:B------:R-:W-:Y:S01]  /*6230*/  ISETP.GT.U32.AND P1, PT, R5, R133, PT ;  /* 0x000000850500720c */ /* 0x000fe20003f24070 */
[----:B------:R-:W-:Y:S01]  /*6240*/  @!P5 IMAD.IADD R143, R143, 0x1, -R5 ;  /* 0x000000018f8fd824 */ /* 0x000fe200078e0a05 */
[C---:B------:R-:W-:Y:S01]  /*6250*/  ISETP.GT.U32.AND P5, PT, R5.reuse, R137, PT ;  /* 0x000000890500720c */ /* 0x040fe20003fa4070 */
[----:B------:R-:W-:Y:S01]  /*6260*/  IMAD R131, R5, R2, R34 ;  /* 0x0000000205837224 */ /* 0x000fe200078e0222 */
[----:B------:R-:W-:Y:S01]  /*6270*/  SHF.R.S32.HI R2, RZ, 0x6, R0 ;  /* 0x00000006ff027819 */ /* 0x000fe20000011400 */
[----:B------:R-:W-:-:S03]  /*6280*/  IMAD.HI.U32 R3, R3, R16, RZ ;  /* 0x0000001003037227 */ /* 0x000fc600078e00ff */
[----:B------:R-:W-:Y:S01]  /*6290*/  SGXT R2, R2, 0x1 ;  /* 0x000000010202781a */ /* 0x000fe20000000200 */
[----:B------:R-:W-:Y:S02]  /*62a0*/  IMAD.MOV R3, RZ, RZ, -R3 ;  /* 0x000000ffff037224 */ /* 0x000fe400078e0a03 */
[--C-:B------:R-:W-:Y:S01]  /*62b0*/  @!P6 IMAD.IADD R9, R9, 0x1, -R5.reuse ;  /* 0x000000010909e824 */ /* 0x100fe200078e0a05 */
[C---:B------:R-:W-:Y:S01]  /*62c0*/  ISETP.GT.U32.AND P6, PT, R5.reuse, R131, PT ;  /* 0x000000830500720c */ /* 0x040fe20003fc4070 */
[----:B------:R-:W-:Y:S01]  /*62d0*/  IMAD R129, R5, R3, R16 ;  /* 0x0000000305817224 */ /* 0x000fe200078e0210 */
[----:B------:R-:W-:Y:S01]  /*62e0*/  LOP3.LUT R3, R0, 0x40, RZ, 0xc0, !PT ;  /* 0x0000004000037812 */ /* 0x000fe200078ec0ff */
[--C-:B------:R-:W-:Y:S01]  /*62f0*/  @!P2 IMAD.IADD R7, R7, 0x1, -R5.reuse ;  /* 0x000000010707a824 */ /* 0x100fe200078e0a05 */
[----:B------:R-:W-:Y:S01]  /*6300*/  ISETP.GE.AND P2, PT, R36, RZ, PT ;  /* 0x000000ff2400720c */ /* 0x000fe20003f46270 */
[--C-:B------:R-:W-:Y:S01]  /*6310*/  @!P3 IMAD.IADD R11, R11, 0x1, -R5.reuse ;  /* 0x000000010b0bb824 */ /* 0x100fe200078e0a05 */
[----:B------:R-:W-:Y:S01]  /*6320*/  ISETP.GE.AND P3, PT, R38, RZ, PT ;  /* 0x000000ff2600720c */ /* 0x000fe20003f66270 */
[--C-:B------:R-:W-:Y:S01]  /*6330*/  @!P4 IMAD.IADD R135, R135, 0x1, -R5.reuse ;  /* 0x000000018787c824 */ /* 0x100fe200078e0a05 */
[----:B------:R-:W-:Y:S01]  /*6340*/  ISETP.GE.AND P4, PT, R40, RZ, PT ;  /* 0x000000ff2800720c */ /* 0x000fe20003f86270 */
[--C-:B------:R-:W-:Y:S01]  /*6350*/  @!P1 IMAD.IADD R133, R133, 0x1, -R5.reuse ;  /* 0x0000000185859824 */ /* 0x100fe200078e0a05 */
[----:B------:R-:W-:Y:S01]  /*6360*/  ISETP.GE.AND P1, PT, R42, RZ, PT ;  /* 0x000000ff2a00720c */ /* 0x000fe20003f26270 */
[--C-:B------:R-:W-:Y:S01]  /*6370*/  @!P5 IMAD.IADD R137, R137, 0x1, -R5.reuse ;  /* 0x000000018989d824 */ /* 0x100fe200078e0a05 */
[----:B------:R-:W-:Y:S01]  /*6380*/  ISETP.GT.U32.AND P5, PT, R5, R129, PT ;  /* 0x000000810500720c */ /* 0x000fe20003fa4070 */
[----:B------:R-:W-:Y:S01]  /*6390*/  @!P6 IMAD.IADD R131, R131, 0x1, -R5 ;  /* 0x000000018383e824 */ /* 0x000fe200078e0a05 */
[----:B------:R-:W-:Y:S01]  /*63a0*/  ISETP.GE.AND P6, PT, R44, RZ, PT ;  /* 0x000000ff2c00720c */ /* 0x000fe20003fc6270 */
[----:B------:R-:W-:Y:S01]  /*63b0*/  @!P0 IMAD.MOV R13, RZ, RZ, -R13 ;  /* 0x000000ffff0d8224 */ /* 0x000fe200078e0a0d */
[C---:B------:R-:W-:Y:S01]  /*63c0*/  ISETP.GT.U32.AND P0, PT, R5.reuse, R11, PT ;  /* 0x0000000b0500720c */ /* 0x040fe20003f04070 */
[----:B------:R-:W-:Y:S01]  /*63d0*/  @!P2 IMAD.MOV R143, RZ, RZ, -R143 ;  /* 0x000000ffff8fa224 */ /* 0x000fe200078e0a8f */
[C---:B------:R-:W-:Y:S01]  /*63e0*/  ISETP.GT.U32.AND P2, PT, R5.reuse, R137, PT ;  /* 0x000000890500720c */ /* 0x040fe20003f44070 */
[----:B------:R-:W-:Y:S01]  /*63f0*/  @!P3 IMAD.MOV R141, RZ, RZ, -R141 ;  /* 0x000000ffff8db224 */ /* 0x000fe200078e0a8d */
[C---:B------:R-:W-:Y:S01]  /*6400*/  ISETP.GT.U32.AND P3, PT, R5.reuse, R135, PT ;  /* 0x000000870500720c */ /* 0x040fe20003f64070 */
[----:B------:R-:W-:Y:S01]  /*6410*/  @!P4 IMAD.MOV R139, RZ, RZ, -R139 ;  /* 0x000000ffff8bc224 */ /* 0x000fe200078e0a8b */
[C---:B------:R-:W-:Y:S01]  /*6420*/  ISETP.GT.U32.AND P4, PT, R5.reuse, R133, PT ;  /* 0x000000850500720c */ /* 0x040fe20003f84070 */
[----:B------:R-:W-:Y:S01]  /*6430*/  @!P1 IMAD.MOV R7, RZ, RZ, -R7 ;  /* 0x000000ffff079224 */ /* 0x000fe200078e0a07 */
[----:B------:R-:W-:Y:S01]  /*6440*/  ISETP.GT.U32.AND P1, PT, R5, R131, PT ;  /* 0x000000830500720c */ /* 0x000fe20003f24070 */
[----:B------:R-:W-:-:S02]  /*6450*/  @!P5 IMAD.IADD R129, R129, 0x1, -R5 ;  /* 0x000000018181d824 */ /* 0x000fc400078e0a05 */
[----:B------:R-:W-:Y:S01]  /*6460*/  @!P6 IMAD.MOV R9, RZ, RZ, -R9 ;  /* 0x000000ffff09e224 */ /* 0x000fe200078e0a09 */
[----:B------:R-:W-:Y:S01]  /*6470*/  ISETP.GE.AND P6, PT, R46, RZ, PT ;  /* 0x000000ff2e00720c */ /* 0x000fe20003fc6270 */
[----:B------:R-:W-:Y:S01]  /*6480*/  IMAD.SHL.U32 R0, R56, 0x2, RZ ;  /* 0x0000000238007824 */ /* 0x000fe200078e00ff */
[----:B------:R-:W-:Y:S01]  /*6490*/  ISETP.GT.U32.AND P5, PT, R5, R129, PT ;  /* 0x000000810500720c */ /* 0x000fe20003fa4070 */
        /* <DEDUP_REMOVED lines=10> */
[----:B------:R-:W-:Y:S01]  /*6540*/  IMAD R3, R3, 0x80, R0 ;  /* 0x0000008003037824 */ /* 0x000fe200078e0200 */
[----:B------:R-:W-:Y:S01]  /*6550*/  LOP3.LUT R2, R0, 0x90, R2, 0x78, !PT ;  /* 0x0000009000027812 */ /* 0x000fe200078e7802 */
[----:B------:R-:W-:Y:S01]  /*6560*/  IMAD R0, R56, UR7, RZ ;  /* 0x0000000738007c24 */ /* 0x000fe2000f8e02ff */
[----:B------:R-:W-:Y:S01]  /*6570*/  USHF.L.U32 UR7, UR7, 0x6, URZ ;  /* 0x0000000607077899 */ /* 0x000fe2000800063f */
[----:B------:R-:W-:Y:S01]  /*6580*/  @!P5 IMAD.IADD R129, R129, 0x1, -R5 ;  /* 0x000000018181d824 */ /* 0x000fe200078e0a05 */
[----:B------:R-:W-:Y:S01]  /*6590*/  ISETP.NE.AND P5, PT, R153, RZ, PT ;  /* 0x000000ff9900720c */ /* 0x000fe20003fa5270 */
[----:B------:R-:W-:Y:S01]  /*65a0*/  @!P6 IMAD.MOV R11, RZ, RZ, -R11 ;  /* 0x000000ffff0be224 */ /* 0x000fe200078e0a0b */
[----:B------:R-:W-:Y:S01]  /*65b0*/  LEA R5, P6, R0, UR4, 0x1 ;  /* 0x0000000400057c11 */ /* 0x000fe2000f8c08ff */
[----:B------:R-:W-:Y:S01]  /*65c0*/  @!P0 IMAD.MOV R137, RZ, RZ, -R137 ;  /* 0x000000ffff898224 */ /* 0x000fe200078e0a89 */
[----:B------:R-:W-:Y:S01]  /*65d0*/  SEL R128, R22, R27, !P5 ;  /* 0x0000001b16807207 */ /* 0x000fe20006800000 */
[----:B------:R-:W-:Y:S01]  /*65e0*/  @!P2 IMAD.MOV R135, RZ, RZ, -R135 ;  /* 0x000000ffff87a224 */ /* 0x000fe200078e0a87 */
[----:B------:R-:W-:Y:S01]  /*65f0*/  LEA.HI.X.SX32 R0, R0, UR5, 0x1, P6 ;  /* 0x0000000500007c11 */ /* 0x000fe2000b0f0eff */
[----:B------:R-:W-:Y:S01]  /*6600*/  @!P3 IMAD.MOV R133, RZ, RZ, -R133 ;  /* 0x000000ffff85b224 */ /* 0x000fe200078e0a85 */
[----:B------:R-:W-:Y:S01]  /*6610*/  ULDC UR5, c[0x0][0x240] ;  /* 0x0000900000057ab9 */ /* 0x000fe20000000800 */
[----:B------:R-:W-:Y:S01]  /*6620*/  @!P4 IMAD.MOV R131, RZ, RZ, -R131 ;  /* 0x000000ffff83c224 */ /* 0x000fe200078e0a83 */
[C---:B------:R-:W-:Y:S01]  /*6630*/  SEL R240, R22.reuse, R29, !P5 ;  /* 0x0000001d16f07207 */ /* 0x040fe20006800000 */
[----:B------:R-:W-:Y:S01]  /*6640*/  @!P1 IMAD.MOV R129, RZ, RZ, -R129 ;  /* 0x000000ffff819224 */ /* 0x000fe200078e0a81 */
[----:B------:R-:W-:Y:S01]  /*6650*/  SEL R242, R22, R31, !P5 ;  /* 0x0000001f16f27207 */ /* 0x000fe20006800000 */
[----:B------:R-:W-:Y:S01]  /*6660*/  IMAD R128, R128, UR5, RZ ;  /* 0x0000000580807c24 */ /* 0x000fe2000f8e02ff */
        /* <DEDUP_REMOVED lines=56> */
[C---:B------:R-:W-:Y:S01]  /*69f0*/  SEL R29, R22.reuse, R10, !P5 ;  /* 0x0000000a161d7207 */ /* 0x040fe20006800000 */
        /* <DEDUP_REMOVED lines=49> */
[----:B------:R-:W-:Y:S01]  /*6d10*/  SEL R82, R22, R155, !P5 ;  /* 0x0000009b16527207 */ /* 0x000fe20006800000 */
        /* <DEDUP_REMOVED lines=143> */
[-C--:B------:R-:W-:Y:S01]  /*7610*/  LEA R129, P4, R128, R5.reuse, 0x1 ;  /* 0x0000000580817211 */ /* 0x080fe200078808ff */
[----:B------:R-:W-:Y:S01]  /*7620*/  IMAD R20, R20, UR5, RZ ;  /* 0x0000000514147c24 */ /* 0x000fe2000f8e02ff */
[-C--:B------:R-:W-:Y:S01]  /*7630*/  LEA R241, P3, R240, R5.reuse, 0x1 ;  /* 0x00000005f0f17211 */ /* 0x080fe200078608ff */
[----:B------:R-:W-:Y:S01]  /*7640*/  IMAD R22, R22, UR5, RZ ;  /* 0x0000000516167c24 */ /* 0x000fe2000f8e02ff */
[-C--:B------:R-:W-:Y:S01]  /*7650*/  LEA R243, P2, R242, R5.reuse, 0x1 ;  /* 0x00000005f2f37211 */ /* 0x080fe200078408ff */
[----:B------:R0:W-:Y:S01]  /*7660*/  STL [R1+0x7c0], R129 ;  /* 0x0007c08101007387 */ /* 0x0001e20000100800 */
[-C--:B------:R-:W-:Y:S01]  /*7670*/  LEA.HI.X.SX32 R240, R240, R0.reuse, 0x1, P3 ;  /* 0x00000000f0f07211 */ /* 0x080fe200018f0eff */
[----:B------:R-:W-:Y:S01]  /*7680*/  ULDC UR4, c[0x0][0x234] ;  /* 0x00008d0000047ab9 */ /* 0x000fe20000000800 */
[-C--:B------:R-:W-:Y:S01]  /*7690*/  LEA R245, P1, R244, R5.reuse, 0x1 ;  /* 0x00000005f4f57211 */ /* 0x080fe200078208ff */
[----:B------:R-:W-:Y:S01]  /*76a0*/  IMAD R12, R12, UR4, RZ ;  /* 0x000000040c0c7c24 */ /* 0x000fe2000f8e02ff */
[-C--:B------:R-:W-:Y:S01]  /*76b0*/  LEA.HI.X.SX32 R242, R242, R0.reuse, 0x1, P2 ;  /* 0x00000000f2f27211 */ /* 0x080fe200010f0eff */
[----:B------:R-:W-:Y:S01]  /*76c0*/  UMOV UR5, URZ ;  /* 0x0000003f00057c82 */ /* 0x000fe20008000000 */
[-C--:B------:R-:W-:Y:S01]  /*76d0*/  LEA R247, P0, R246, R5.reuse, 0x1 ;  /* 0x00000005f6f77211 */ /* 0x080fe200078008ff */
[----:B------:R-:W-:Y:S01]  /*76e0*/  USHF.R.S32.HI UR6, URZ, 0x1f, UR7 ;  /* 0x0000001f3f067899 */ /* 0x000fe20008011407 */
[-C--:B------:R-:W-:Y:S01]  /*76f0*/  LEA.HI.X.SX32 R244, R244, R0.reuse, 0x1, P1 ;  /* 0x00000000f4f47211 */ /* 0x080fe200008f0eff */
[----:B------:R-:W-:Y:S01]  /*7700*/  UMOV UR4, URZ ;  /* 0x0000003f00047c82 */ /* 0x000fe20008000000 */
[-C--:B0-----:R-:W-:Y:S01]  /*7710*/  LEA.HI.X.SX32 R129, R128, R0.reuse, 0x1, P4 ;  /* 0x0000000080817211 */ /* 0x081fe200020f0eff */
[----:B------:R-:W-:Y:S01]  /*7720*/  IMAD.MOV.U32 R235, RZ, RZ, RZ ;  /* 0x000000ffffeb7224 */ /* 0x000fe200078e00ff */
[-C--:B------:R-:W-:Y:S01]  /*7730*/  LEA R128, P4, R252, R5.reuse, 0x1 ;  /* 0x00000005fc807211 */ /* 0x080fe200078808ff */
[----:B------:R-:W-:Y:S01]  /*7740*/  USHF.L.U32 UR18, UR7, 0x1, URZ ;  /* 0x0000000107127899 */ /* 0x000fe2000800063f */
[-C--:B------:R-:W-:Y:S01]  /*7750*/  LEA R249, P6, R248, R5.reuse, 0x1 ;  /* 0x00000005f8f97211 */ /* 0x080fe200078c08ff */
[----:B------:R0:W-:Y:S01]  /*7760*/  STL [R1+0x7bc], R129 ;  /* 0x0007bc8101007387 */ /* 0x0001e20000100800 */
[-C--:B------:R-:W-:Y:S01]  /*7770*/  LEA.HI.X.SX32 R246, R246, R0.reuse, 0x1, P0 ;  /* 0x00000000f6f67211 */ /* 0x080fe200000f0eff */
[----:B------:R-:W-:Y:S01]  /*7780*/  USHF.L.U64.HI UR9, UR7, 0x1, UR6 ;  /* 0x0000000107097899 */ /* 0x000fe20008010206 */
[----:B------:R-:W-:Y:S01]  /*7790*/  LEA R251, P5, R250, R5, 0x1 ;  /* 0x00000005fafb7211 */ /* 0x000fe200078a08ff */
[----:B------:R1:W-:Y:S01]  /*77a0*/  STL [R1+0x200], R128 ;  /* 0x0002008001007387 */ /* 0x0003e20000100800 */
[----:B------:R-:W-:-:S02]  /*77b0*/  LEA.HI.X.SX32 R248, R248, R0, 0x1, P6 ;  /* 0x00000000f8f87211 */ /* 0x000fc400030f0eff */
[-C--:B------:R-:W-:Y:S02]  /*77c0*/  LEA.HI.X.SX32 R250, R250, R0.reuse, 0x1, P5 ;  /* 0x00000000fafa7211 */ /* 0x080fe400028f0eff */
[----:B------:R-:W-:Y:S02]  /*77d0*/  LEA.HI.X.SX32 R252, R252, R0, 0x1, P4 ;  /* 0x00000000fcfc7211 */ /* 0x000fe400020f0eff */
[-C--:B0-----:R-:W-:Y:S02]  /*77e0*/  LEA R129, P3, R127, R5.reuse, 0x1 ;  /* 0x000000057f817211 */ /* 0x081fe400078608ff */
[----:B-1----:R-:W-:-:S03]  /*77f0*/  LEA R128, P2, R126, R5, 0x1 ;  /* 0x000000057e807211 */ /* 0x002fc600078408ff */
[----:B------:R0:W-:Y:S01]  /*7800*/  STL [R1+0x208], R129 ;  /* 0x0002088101007387 */ /* 0x0001e20000100800 */
[-C--:B------:R-:W-:Y:S02]  /*7810*/  LEA.HI.X.SX32 R127, R127, R0.reuse, 0x1, P3 ;  /* 0x000000007f7f7211 */ /* 0x080fe400018f0eff */
[----:B------:R-:W-:Y:S01]  /*7820*/  LEA.HI.X.SX32 R126, R126, R0, 0x1, P2 ;  /* 0x000000007e7e7211 */ /* 0x000fe200010f0eff */
[----:B------:R1:W-:Y:S01]  /*7830*/  STL [R1+0x210], R128 ;  /* 0x0002108001007387 */ /* 0x0003e20000100800 */
        /* <DEDUP_REMOVED lines=14> */
[----:B------:R-:W-:Y:S01]  /*7920*/  STL [R1+0x238], R129 ;  /* 0x0002388101007387 */ /* 0x000fe20000100800 */
[-C--:B------:R-:W-:Y:S02]  /*7930*/  LEA.HI.X.SX32 R120, R120, R0.reuse, 0x1, P4 ;  /* 0x0000000078787211 */ /* 0x080fe400020f0eff */
[----:B------:R-:W-:Y:S01]  /*7940*/  LEA.HI.X.SX32 R119, R119, R0, 0x1, P3 ;  /* 0x0000000077777211 */ /* 0x000fe200018f0eff */
[----:B------:R0:W-:Y:S04]  /*7950*/  STL [R1+0x204], R127 ;  /* 0x0002047f01007387 */ /* 0x0001e80000100800 */
[----:B------:R-:W-:Y:S04]  /*7960*/  STL [R1+0x240], R128 ;  /* 0x0002408001007387 */ /* 0x000fe80000100800 */
[----:B------:R1:W-:Y:S01]  /*7970*/  STL [R1+0x20c], R126 ;  /* 0x00020c7e01007387 */ /* 0x0003e20000100800 */
[----:B0-----:R-:W-:-:S04]  /*7980*/  LEA R127, P2, R118, R5, 0x1 ;  /* 0x00000005767f7211 */ /* 0x001fc800078408ff */
[----:B------:R-:W-:Y:S01]  /*7990*/  LEA.HI.X.SX32 R118, R118, R0, 0x1, P2 ;  /* 0x0000000076767211 */ /* 0x000fe200010f0eff */
[----:B------:R-:W-:Y:S01]  /*79a0*/  STL [R1+0x248], R127 ;  /* 0x0002487f01007387 */ /* 0x000fe20000100800 */
[----:B-1----:R-:W-:-:S03]  /*79b0*/  LEA R126, P1, R117, R5, 0x1 ;  /* 0x00000005757e7211 */ /* 0x002fc600078208ff */
[----:B------:R0:W-:Y:S01]  /*79c0*/  STL [R1+0x214], R125 ;  /* 0x0002147d01007387 */ /* 0x0001e20000100800 */
[----:B------:R-:W-:-:S03]  /*79d0*/  LEA.HI.X.SX32 R117, R117, R0, 0x1, P1 ;  /* 0x0000000075757211 */ /* 0x000fc600008f0eff */
        /* <DEDUP_REMOVED lines=20> */
[----:B------:R0:W-:Y:S01]  /*7b20*/  STL [R1+0x278], R120 ;  /* 0x0002787801007387 */ /* 0x0001e20000100800 */
[----:B-1----:R-:W-:-:S03]  /*7b30*/  LEA R119, P2, R111, R5, 0x1 ;  /* 0x000000056f777211 */ /* 0x002fc600078408ff */
[----:B------:R1:W-:Y:S01]  /*7b40*/  STL [R1+0x244], R118 ;  /* 0x0002447601007387 */ /* 0x0003e20000100800 */
[----:B------:R-:W-:-:S03]  /*7b50*/  LEA.HI.X.SX32 R111, R111, R0, 0x1, P2 ;  /* 0x000000006f6f7211 */ /* 0x000fc600010f0eff */
[----:B------:R-:W-:Y:S01]  /*7b60*/  STL [R1+0x280], R119 ;  /* 0x0002807701007387 */ /* 0x000fe20000100800 */
[----:B0-----:R-:W-:-:S03]  /*7b70*/  CS2R R120, SRZ ;  /* 0x0000000000787805 */ /* 0x001fc6000001ff00 */
[----:B------:R0:W-:Y:S01]  /*7b80*/  STL [R1+0x24c], R117 ;  /* 0x00024c7501007387 */ /* 0x0001e20000100800 */
[----:B-1----:R-:W-:-:S04]  /*7b90*/  LEA R118, P1, R110, R5, 0x1 ;  /* 0x000000056e767211 */ /* 0x002fc800078208ff */
[----:B------:R-:W-:Y:S01]  /*7ba0*/  LEA.HI.X.SX32 R110, R110, R0, 0x1, P1 ;  /* 0x000000006e6e7211 */ /* 0x000fe200008f0eff */
[----:B------:R1:W-:Y:S01]  /*7bb0*/  STL [R1+0x288], R118 ;  /* 0x0002887601007387 */ /* 0x0003e20000100800 */
[----:B0-----:R-:W-:-:S03]  /*7bc0*/  LEA R117, P0, R109, R5, 0x1 ;  /* 0x000000056d757211 */ /* 0x001fc600078008ff */
[----:B------:R0:W-:Y:S01]  /*7bd0*/  STL [R1+0x254], R116 ;  /* 0x0002547401007387 */ /* 0x0001e20000100800 */
[----:B------:R-:W-:-:S03]  /*7be0*/  LEA.HI.X.SX32 R109, R109, R0, 0x1, P0 ;  /* 0x000000006d6d7211 */ /* 0x000fc600000f0eff */
[----:B------:R-:W-:Y:S01]  /*7bf0*/  STL [R1+0x290], R117 ;  /* 0x0002907501007387 */ /* 0x000fe20000100800 */
[----:B-1----:R-:W-:-:S03]  /*7c00*/  CS2R R118, SRZ ;  /* 0x0000000000767805 */ /* 0x002fc6000001ff00 */
        /* <DEDUP_REMOVED lines=426> */
[----:B------:R-:W-:Y:S01]  /*96b0*/  STL [R1+0x588], R21 ;  /* 0x0005881501007387 */ /* 0x000fe20000100800 */
[----:B0-----:R-:W-:-:S03]  /*96c0*/  LEA R19, P2, R9, R5, 0x1 ;  /* 0x0000000509137211 */ /* 0x001fc600078408ff */
[----:B------:R0:W-:Y:S04]  /*96d0*/  STL [R1+0x554], R17 ;  /* 0x0005541101007387 */ /* 0x0001e80000100800 */
[----:B------:R-:W-:Y:S04]  /*96e0*/  STL [R1+0x590], R19 ;  /* 0x0005901301007387 */ /* 0x000fe80000100800 */
[----:B------:R1:W-:Y:S01]  /*96f0*/  STL [R1+0x55c], R15 ;  /* 0x00055c0f01007387 */ /* 0x0003e20000100800 */
[----:B0-----:R-:W-:-:S05]  /*9700*/  LEA R17, P1, R11, R5, 0x1 ;  /* 0x000000050b117211 */ /* 0x001fca00078208ff */
[----:B------:R-:W-:Y:S01]  /*9710*/  STL [R1+0x598], R17 ;  /* 0x0005981101007387 */ /* 0x000fe20000100800 */
[----:B-1----:R-:W-:-:S03]  /*9720*/  LEA R15, P0, R14, R5, 0x1 ;  /* 0x000000050e0f7211 */ /* 0x002fc600078008ff */
        /* <DEDUP_REMOVED lines=12> */
[----:B------:R0:W-:Y:S01]  /*97f0*/  STL [R1+0x584], R7 ;  /* 0x0005840701007387 */ /* 0x0001e20000100800 */
[-C--:B------:R-:W-:Y:S02]  /*9800*/  LEA.HI.X.SX32 R5, R9, R0.reuse, 0x1, P2 ;  /* 0x0000000009057211 */ /* 0x080fe400010f0eff */
[C---:B------:R-:W-:Y:S01]  /*9810*/  LEA R13, P2, R12.reuse, UR10, 0x1 ;  /* 0x0000000a0c0d7c11 */ /* 0x040fe2000f8408ff */
[----:B------:R1:W-:Y:S01]  /*9820*/  STL [R1+0x7b8], R6 ;  /* 0x0007b80601007387 */ /* 0x0003e20000100800 */
[----:B------:R-:W-:Y:S02]  /*9830*/  UIADD3 UR10, UP0, UR12, 0x80, URZ ;  /* 0x000000800c0a7890 */ /* 0x000fe4000ff1e03f */
[----:B------:R-:W-:Y:S01]  /*9840*/  LEA.HI.X.SX32 R12, R12, UR11, 0x1, P2 ;  /* 0x0000000b0c0c7c11 */ /* 0x000fe200090f0eff */
[----:B------:R2:W-:Y:S01]  /*9850*/  STL [R1+0x58c], R5 ;  /* 0x00058c0501007387 */ /* 0x0005e20000100800 */
[----:B------:R-:W-:Y:S01]  /*9860*/  UIADD3 UR11, UP1, UR14, 0x2, URZ ;  /* 0x000000020e0b7890 */ /* 0x000fe2000ff3e03f */
[----:B0-----:R-:W-:-:S03]  /*9870*/  LEA.HI.X.SX32 R7, R16, R0, 0x1, P6 ;  /* 0x0000000010077211 */ /* 0x001fc600030f0eff */
[----:B------:R-:W-:Y:S01]  /*9880*/  UIADD3.X UR13, UR5, 0x40000040, URZ, UP1, !UPT ;  /* 0x40000040050d7890 */ /* 0x000fe20008ffe43f */
[-C--:B-1----:R-:W-:Y:S01]  /*9890*/  LEA.HI.X.SX32 R6, R11, R0.reuse, 0x1, P1 ;  /* 0x000000000b067211 */ /* 0x082fe200008f0eff */
[----:B------:R-:W-:Y:S01]  /*98a0*/  UIADD3.X UR5, UR4, 0x40000040, URZ, UP0, !UPT ;  /* 0x4000004004057890 */ /* 0x000fe200087fe43f */
[----:B------:R-:W-:Y:S01]  /*98b0*/  UMOV UR6, UR11 ;  /* 0x0000000b00067c82 */ /* 0x000fe20008000000 */
[----:B--2---:R-:W-:Y:S02]  /*98c0*/  LEA.HI.X.SX32 R5, R14, R0, 0x1, P0 ;  /* 0x000000000e057211 */ /* 0x004fe400000f0eff */
[----:B------:R0:W-:Y:S01]  /*98d0*/  STL [R1+0x594], R6 ;  /* 0x0005940601007387 */ /* 0x0001e20000100800 */
[----:B------:R-:W-:Y:S01]  /*98e0*/  UMOV UR7, UR13 ;  /* 0x0000000d00077c82 */ /* 0x000fe20008000000 */
[----:B------:R-:W-:Y:S01]  /*98f0*/  UMOV UR4, UR10 ;  /* 0x0000000a00047c82 */ /* 0x000fe20008000000 */
[----:B------:R-:W-:Y:S01]  /*9900*/  UIADD3.64 UR26, UR6, 0x2, URZ ;  /* 0x00000002061a7897 */ /* 0x000fe2000fffe03f */
[----:B------:R1:W-:Y:S01]  /*9910*/  STL [R1+0x59c], R5 ;  /* 0x00059c0501007387 */ /* 0x0003e20000100800 */
[----:B------:R-:W-:-:S02]  /*9920*/  UIADD3.64 UR22, UR6, 0x4, URZ ;  /* 0x0000000406167897 */ /* 0x000fc4000fffe03f */
[----:B------:R-:W-:Y:S01]  /*9930*/  UIADD3.64 UR24, UR4, 0x80, URZ ;  /* 0x0000008004187897 */ /* 0x000fe2000fffe03f */
[----:B------:R-:W-:Y:S01]  /*9940*/  STL [R1+0x5a4], R7 ;  /* 0x0005a40701007387 */ /* 0x000fe20000100800 */
[----:B------:R-:W-:Y:S01]  /*9950*/  UIADD3.64 UR20, UR4, 0x100, URZ ;  /* 0x0000010004147897 */ /* 0x000fe2000fffe03f */
[-C--:B0-----:R-:W-:Y:S01]  /*9960*/  LEA.HI.X.SX32 R6, R18, R0.reuse, 0x1, P5 ;  /* 0x0000000012067211 */ /* 0x081fe200028f0eff */
[----:B------:R-:W-:Y:S02]  /*9970*/  UIADD3.64 UR28, UR4, 0x180, URZ ;  /* 0x00000180041c7897 */ /* 0x000fe4000fffe03f */
[----:B------:R-:W-:Y:S01]  /*9980*/  UIADD3.64 UR32, UR4, 0x200, URZ ;  /* 0x0000020004207897 */ /* 0x000fe2000fffe03f */
[-C--:B-1----:R-:W-:Y:S01]  /*9990*/  LEA.HI.X.SX32 R5, R20, R0.reuse, 0x1, P4 ;  /* 0x0000000014057211 */ /* 0x082fe200020f0eff */
[----:B------:R-:W-:Y:S01]  /*99a0*/  STL [R1+0x7a8], R6 ;  /* 0x0007a80601007387 */ /* 0x000fe20000100800 */
[----:B------:R-:W-:Y:S01]  /*99b0*/  LEA.HI.X.SX32 R0, R22, R0, 0x1, P3 ;  /* 0x0000000016007211 */ /* 0x000fe200018f0eff */
[----:B------:R-:W-:-:S02]  /*99c0*/  UIADD3.64 UR36, UR4, 0x280, URZ ;  /* 0x0000028004247897 */ /* 0x000fc4000fffe03f */
[----:B------:R0:W-:Y:S01]  /*99d0*/  STL [R1+0x7b0], R5 ;  /* 0x0007b00501007387 */ /* 0x0001e20000100800 */
[----:B------:R-:W-:-:S03]  /*99e0*/  UIADD3.64 UR40, UR4, 0x300, URZ ;  /* 0x0000030004287897 */ /* 0x000fc6000fffe03f */
[----:B------:R1:W-:Y:S04]  /*99f0*/  STL [R1+0x5a8], R0 ;  /* 0x0005a80001007387 */ /* 0x0003e80000100800 */
[----:B------:R-:W-:Y:S01]  /*9a00*/  STL [R1], RZ ;  /* 0x000000ff01007387 */ /* 0x000fe20000100800 */
[----:B0-----:R-:W0:Y:S03]  /*9a10*/  LDC R5, c[0x0][0x238] ;  /* 0x00008e00ff057b82 */ /* 0x001e260000000800 */
[----:B------:R-:W-:Y:S04]  /*9a20*/  STL [R1+0x4], RZ ;  /* 0x000004ff01007387 */ /* 0x000fe80000100800 */
[----:B------:R-:W-:Y:S04]  /*9a30*/  STL [R1+0x8], RZ ;  /* 0x000008ff01007387 */ /* 0x000fe80000100800 */
[----:B------:R-:W-:Y:S04]  /*9a40*/  STL [R1+0xc], RZ ;  /* 0x00000cff01007387 */ /* 0x000fe80000100800 */
[----:B------:R-:W-:Y:S04]  /*9a50*/  STL [R1+0x10], RZ ;  /* 0x000010ff01007387 */ /* 0x000fe80000100800 */
[----:B------:R-:W-:Y:S04]  /*9a60*/  STL [R1+0x14], RZ ;  /* 0x000014ff01007387 */ /* 0x000fe80000100800 */
[----:B------:R-:W-:Y:S01]  /*9a70*/  STL [R1+0x18], RZ ;  /* 0x000018ff01007387 */ /* 0x000fe20000100800 */
[----:B0-----:R-:W-:-:S03]  /*9a80*/  IMAD R135, R5, 0x7e, RZ ;  /* 0x0000007e05877824 */ /* 0x001fc600078e02ff */
[----:B------:R-:W-:Y:S01]  /*9a90*/  STL [R1+0x1c], RZ ;  /* 0x00001cff01007387 */ /* 0x000fe20000100800 */
[C---:B------:R-:W-:Y:S02]  /*9aa0*/  IMAD R136, R5.reuse, 0x7a, RZ ;  /* 0x0000007a05887824 */ /* 0x040fe400078e02ff */
[----:B------:R-:W-:Y:S01]  /*9ab0*/  IMAD R137, R5, 0x76, RZ ;  /* 0x0000007605897824 */ /* 0x000fe200078e02ff */
[----:B------:R-:W-:Y:S01]  /*9ac0*/  STL [R1+0x20], RZ ;  /* 0x000020ff01007387 */ /* 0x000fe20000100800 */
[-C--:B------:R-:W-:Y:S01]  /*9ad0*/  IADD3 R135, P0, R135, R13.reuse, RZ ;  /* 0x0000000d87877210 */ /* 0x080fe20007f1e0ff */
[C---:B------:R-:W-:Y:S01]  /*9ae0*/  IMAD R138, R5.reuse, 0x72, RZ ;  /* 0x00000072058a7824 */ /* 0x040fe200078e02ff */
[----:B------:R-:W-:Y:S01]  /*9af0*/  IADD3 R136, P5, R136, R13, RZ ;  /* 0x0000000d88887210 */ /* 0x000fe20007fbe0ff */
[----:B------:R-:W-:Y:S01]  /*9b00*/  STL [R1+0x24], RZ ;  /* 0x000024ff01007387 */ /* 0x000fe20000100800 */
[C---:B------:R-:W-:Y:S02]  /*9b10*/  IMAD R139, R5.reuse, 0x6e, RZ ;  /* 0x0000006e058b7824 */ /* 0x040fe400078e02ff */
[C---:B------:R-:W-:Y:S01]  /*9b20*/  IMAD R140, R5.reuse, 0x6a, RZ ;  /* 0x0000006a058c7824 */ /* 0x040fe200078e02ff */
[----:B------:R-:W-:Y:S01]  /*9b30*/  STL [R1+0x28], RZ ;  /* 0x000028ff01007387 */ /* 0x000fe20000100800 */
[----:B------:R-:W-:-:S02]  /*9b40*/  IMAD R141, R5, 0x66, RZ ;  /* 0x00000066058d7824 */ /* 0x000fc400078e02ff */
[C---:B------:R-:W-:Y:S01]  /*9b50*/  IMAD R142, R5.reuse, 0x3f, RZ ;  /* 0x0000003f058e7824 */ /* 0x040fe200078e02ff */
[----:B------:R-:W-:Y:S01]  /*9b60*/  STL [R1+0x2c], RZ ;  /* 0x00002cff01007387 */ /* 0x000fe20000100800 */
[C---:B------:R-:W-:Y:S02]  /*9b70*/  IMAD R143, R5.reuse, 0x62, RZ ;  /* 0x00000062058f7824 */ /* 0x040fe400078e02ff */
[C---:B------:R-:W-:Y:S01]  /*9b80*/  IMAD R144, R5.reuse, 0x3d, RZ ;  /* 0x0000003d05907824 */ /* 0x040fe200078e02ff */
        /* <DEDUP_REMOVED lines=116> */
[C---:B------:R-:W-:Y:S01]  /*a2d0*/  IMAD.SHL.U32 R134, R5.reuse, 0x2, RZ ;  /* 0x0000000205867824 */ /* 0x040fe200078e00ff */
[----:B------:R-:W-:Y:S01]  /*a2e0*/  STL [R1+0xcc], RZ ;  /* 0x0000ccff01007387 */ /* 0x000fe20000100800 */
[C---:B------:R-:W-:Y:S02]  /*a2f0*/  IMAD R197, R5.reuse, 0x3, RZ ;  /* 0x0000000305c57824 */ /* 0x040fe400078e02ff */
[C---:B------:R-:W-:Y:S01]  /*a300*/  IMAD.SHL.U32 R198, R5.reuse, 0x20, RZ ;  /* 0x0000002005c67824 */ /* 0x040fe200078e00ff */
[----:B------:R-:W-:Y:S01]  /*a310*/  STL [R1+0xd0], RZ ;  /* 0x0000d0ff01007387 */ /* 0x000fe20000100800 */
[----:B------:R-:W-:-:S02]  /*a320*/  IMAD.SHL.U32 R199, R5, 0x10, RZ ;  /* 0x0000001005c77824 */ /* 0x000fc400078e00ff */
[C---:B------:R-:W-:Y:S01]  /*a330*/  IMAD.SHL.U32 R200, R5.reuse, 0x8, RZ ;  /* 0x0000000805c87824 */ /* 0x040fe200078e00ff */
[----:B------:R-:W-:Y:S01]  /*a340*/  STL [R1+0xd4], RZ ;  /* 0x0000d4ff01007387 */ /* 0x000fe20000100800 */
[C---:B------:R-:W-:Y:S02]  /*a350*/  IMAD.SHL.U32 R201, R5.reuse, 0x4, RZ ;  /* 0x0000000405c97824 */ /* 0x040fe400078e00ff */
[----:B------:R-:W-:Y:S01]  /*a360*/  IMAD.SHL.U32 R153, R5, 0x40, RZ ;  /* 0x0000004005997824 */ /* 0x000fe200078e00ff */
[----:B------:R-:W-:Y:S04]  /*a370*/  STL [R1+0xd8], RZ ;  /* 0x0000d8ff01007387 */ /* 0x000fe80000100800 */
[----:B------:R-:W-:Y:S01]  /*a380*/  STL [R1+0xdc], RZ ;  /* 0x0000dcff01007387 */ /* 0x000fe20000100800 */
[----:B-1----:R-:W-:-:S03]  /*a390*/  SHF.R.S32.HI R0, RZ, 0x1f, R153 ;  /* 0x0000001fff007819 */ /* 0x002fc60000011499 */
[----:B------:R-:W-:Y:S01]  /*a3a0*/  STL [R1+0xe0], RZ ;  /* 0x0000e0ff01007387 */ /* 0x000fe20000100800 */
[C---:B------:R-:W-:Y:S01]  /*a3b0*/  SHF.L.U64.HI R0, R153.reuse, 0x1, R0 ;  /* 0x0000000199007819 */ /* 0x040fe20000010200 */
[----:B------:R-:W-:Y:S02]  /*a3c0*/  IMAD.SHL.U32 R153, R153, 0x2, RZ ;  /* 0x0000000299997824 */ /* 0x000fe400078e00ff */
[----:B------:R-:W-:Y:S04]  /*a3d0*/  STL [R1+0xe4], RZ ;  /* 0x0000e4ff01007387 */ /* 0x000fe80000100800 */
        /* <DEDUP_REMOVED lines=70> */
[----:B------:R0:W-:Y:S04]  /*a840*/  STL [R1+0x7d0], R123 ;  /* 0x0007d07b01007387 */ /* 0x0001e80000100800 */
[----:B------:R1:W-:Y:S04]  /*a850*/  STL [R1+0x5b0], R135 ;  /* 0x0005b08701007387 */ /* 0x0003e80000100800 */
[----:B------:R2:W-:Y:S01]  /*a860*/  STL [R1+0x5c0], R136 ;  /* 0x0005c08801007387 */ /* 0x0005e20000100800 */
[----:B0-----:R-:W-:-:S02]  /*a870*/  IADD3 R123, P1, R137, R13, RZ ;  /* 0x0000000d897b7210 */ /* 0x001fc40007f3e0ff */
[----:B-1----:R-:W-:-:S03]  /*a880*/  IADD3 R135, P2, R138, R13, RZ ;  /* 0x0000000d8a877210 */ /* 0x002fc60007f5e0ff */
[----:B------:R0:W-:Y:S01]  /*a890*/  STL [R1+0x5d0], R123 ;  /* 0x0005d07b01007387 */ /* 0x0001e20000100800 */
[----:B--2---:R-:W-:-:S03]  /*a8a0*/  IADD3 R136, P3, R139, R13, RZ ;  /* 0x0000000d8b887210 */ /* 0x004fc60007f7e0ff */
[----:B------:R1:W-:Y:S01]  /*a8b0*/  STL [R1+0x5e0], R135 ;  /* 0x0005e08701007387 */ /* 0x0003e20000100800 */
[----:B------:R-:W-:-:S03]  /*a8c0*/  CS2R R138, SRZ ;  /* 0x00000000008a7805 */ /* 0x000fc6000001ff00 */
[----:B------:R2:W-:Y:S01]  /*a8d0*/  STL [R1+0x5f0], R136 ;  /* 0x0005f08801007387 */ /* 0x0005e20000100800 */
[-C--:B0-----:R-:W-:Y:S02]  /*a8e0*/  IADD3 R123, P4, R140, R13.reuse, RZ ;  /* 0x0000000d8c7b7210 */ /* 0x081fe40007f9e0ff */
[----:B-1----:R-:W-:-:S03]  /*a8f0*/  IADD3 R135, P6, R141, R13, RZ ;  /* 0x0000000d8d877210 */ /* 0x002fc60007fde0ff */
[----:B------:R0:W-:Y:S01]  /*a900*/  STL [R1+0x600], R123 ;  /* 0x0006007b01007387 */ /* 0x0001e20000100800 */
[----:B------:R-:W-:Y:S02]  /*a910*/  CS2R R140, SRZ ;  /* 0x00000000008c7805 */ /* 0x000fe4000001ff00 */
[----:B--2---:R-:W-:Y:S01]  /*a920*/  LEA.HI.X.SX32 R136, R142, R12, 0x1, P0 ;  /* 0x0000000c8e887211 */ /* 0x004fe200000f0eff */
[----:B------:R1:W-:Y:S04]  /*a930*/  STL [R1+0x610], R135 ;  /* 0x0006108701007387 */ /* 0x0003e80000100800 */
[----:B------:R2:W-:Y:S01]  /*a940*/  STL [R1+0x5ac], R136 ;  /* 0x0005ac8801007387 */ /* 0x0005e20000100800 */
[----:B0-----:R-:W-:Y:S02]  /*a950*/  IADD3 R123, P0, R143, R13, RZ ;  /* 0x0000000d8f7b7210 */ /* 0x001fe40007f1e0ff */
[----:B------:R-:W-:-:S02]  /*a960*/  CS2R R142, SRZ ;  /* 0x00000000008e7805 */ /* 0x000fc4000001ff00 */
[----:B-1----:R-:W-:Y:S01]  /*a970*/  LEA.HI.X.SX32 R135, R144, R12, 0x1, P5 ;  /* 0x0000000c90877211 */ /* 0x002fe200028f0eff */
[----:B------:R0:W-:Y:S01]  /*a980*/  STL [R1+0x620], R123 ;  /* 0x0006207b01007387 */ /* 0x0001e20000100800 */
[----:B--2---:R-:W-:-:S03]  /*a990*/  IADD3 R136, P5, R145, R13, RZ ;  /* 0x0000000d91887210 */ /* 0x004fc60007fbe0ff */
[----:B------:R1:W-:Y:S01]  /*a9a0*/  STL [R1+0x5bc], R135 ;  /* 0x0005bc8701007387 */ /* 0x0003e20000100800 */
[----:B------:R-:W-:-:S03]  /*a9b0*/  CS2R R144, SRZ ;  /* 0x0000000000907805 */ /* 0x000fc6000001ff00 */
[----:B------:R2:W-:Y:S01]  /*a9c0*/  STL [R1+0x630], R136 ;  /* 0x0006308801007387 */ /* 0x0005e20000100800 */
[----:B0-----:R-:W-:Y:S02]  /*a9d0*/  LEA.HI.X.SX32 R123, R146, R12, 0x1, P1 ;  /* 0x0000000c927b7211 */ /* 0x001fe400008f0eff */
        /* <DEDUP_REMOVED lines=17> */
[----:B--2---:R-:W-:-:S03]  /*aaf0*/  LEA.HI.X.SX32 R136, R155, R12, 0x1, P6 ;  /* 0x0000000c9b887211 */ /* 0x004fc600030f0eff */
[----:B------:R1:W-:Y:S04]  /*ab00*/  STL [R1+0x670], R135 ;  /* 0x0006708701007387 */ /* 0x0003e80000100800 */
[----:B------:R2:W-:Y:S01]  /*ab10*/  STL [R1+0x60c], R136 ;  /* 0x00060c8801007387 */ /* 0x0005e20000100800 */
[----:B0-----:R-:W-:Y:S02]  /*ab20*/  IADD3 R123, P6, R156, R13, RZ ;  /* 0x0000000d9c7b7210 */ /* 0x001fe40007fde0ff */
[----:B-1----:R-:W-:-:S03]  /*ab30*/  LEA.HI.X.SX32 R135, R157, R12, 0x1, P0 ;  /* 0x0000000c9d877211 */ /* 0x002fc600000f0eff */
[----:B------:R0:W-:Y:S01]  /*ab40*/  STL [R1+0x680], R123 ;  /* 0x0006807b01007387 */ /* 0x0001e20000100800 */
[----:B--2---:R-:W-:-:S03]  /*ab50*/  IADD3 R136, P0, R158, R13, RZ ;  /* 0x0000000d9e887210 */ /* 0x004fc60007f1e0ff */
[----:B------:R1:W-:Y:S04]  /*ab60*/  STL [R1+0x61c], R135 ;  /* 0x00061c8701007387 */ /* 0x0003e80000100800 */
        /* <DEDUP_REMOVED lines=34> */
[-C--:B------:R-:W-:Y:S02]  /*ad90*/  IADD3 R6, P1, R7, R13.reuse, RZ ;  /* 0x0000000d07067210 */ /* 0x080fe40007f3e0ff */
[----:B--2---:R-:W-:Y:S01]  /*ada0*/  CS2R R136, SRZ ;  /* 0x0000000000887805 */ /* 0x004fe2000001ff00 */
[----:B------:R1:W-:Y:S04]  /*adb0*/  STL [R1+0x5b4], R135 ;  /* 0x0005b48701007387 */ /* 0x0003e80000100800 */
[----:B------:R2:W-:Y:S01]  /*adc0*/  STL [R1+0x6c0], R6 ;  /* 0x0006c00601007387 */ /* 0x0005e20000100800 */
[----:B0-----:R-:W-:Y:S02]  /*add0*/  LEA.HI.X.SX32 R123, R174, R12, 0x1, P0 ;  /* 0x0000000cae7b7211 */ /* 0x001fe400000f0eff */
[----:B-1----:R-:W-:-:S03]  /*ade0*/  IADD3 R135, P0, R175, R13, RZ ;  /* 0x0000000daf877210 */ /* 0x002fc60007f1e0ff */
[----:B------:R0:W-:Y:S01]  /*adf0*/  STL [R1+0x6ac], R123 ;  /* 0x0006ac7b01007387 */ /* 0x0001e20000100800 */
[----:B--2---:R-:W-:-:S03]  /*ae00*/  LEA.HI.X.SX32 R6, R7, R12, 0x1, P2 ;  /* 0x0000000c07067211 */ /* 0x004fc600010f0eff */
[----:B------:R-:W-:Y:S01]  /*ae10*/  STL [R1+0x678], R135 ;  /* 0x0006788701007387 */ /* 0x000fe20000100800 */
[----:B------:R-:W-:-:S03]  /*ae20*/  LEA.HI.X.SX32 R7, R176, R12, 0x1, P1 ;  /* 0x0000000cb0077211 */ /* 0x000fc600008f0eff */
[----:B------:R1:W-:Y:S01]  /*ae30*/  STL [R1+0x5d4], R6 ;  /* 0x0005d40601007387 */ /* 0x0003e20000100800 */
[C---:B0-----:R-:W-:Y:S02]  /*ae40*/  IADD3 R123, P2, R8.reuse, R13, RZ ;  /* 0x0000000d087b7210 */ /* 0x041fe40007f5e0ff */
[----:B------:R-:W-:-:S03]  /*ae50*/  LEA.HI.X.SX32 R8, R8, R12, 0x1, P3 ;  /* 0x0000000c08087211 */ /* 0x000fc600018f0eff */
[----:B------:R0:W-:Y:S01]  /*ae60*/  STL [R1+0x6d0], R123 ;  /* 0x0006d07b01007387 */ /* 0x0001e20000100800 */
[----:B-1----:R-:W-:-:S03]  /*ae70*/  IADD3 R6, P1, R177, R13, RZ ;  /* 0x0000000db1067210 */ /* 0x002fc60007f3e0ff */
[----:B------:R1:W-:Y:S04]  /*ae80*/  STL [R1+0x6bc], R7 ;  /* 0x0006bc0701007387 */ /* 0x0003e80000100800 */
[----:B------:R2:W-:Y:S01]  /*ae90*/  STL [R1+0x698], R6 ;  /* 0x0006980601007387 */ /* 0x0005e20000100800 */
[----:B0-----:R-:W-:-:S03]  /*aea0*/  CS2R R122, SRZ ;  /* 0x00000000007a7805 */ /* 0x001fc6000001ff00 */
[----:B------:R0:W-:Y:S01]  /*aeb0*/  STL [R1+0x5f4], R8 ;  /* 0x0005f40801007387 */ /* 0x0001e20000100800 */
[----:B-1----:R-:W-:Y:S02]  /*aec0*/  IADD3 R7, P3, R9, R13, RZ ;  /* 0x0000000d09077210 */ /* 0x002fe40007f7e0ff */
[----:B--2---:R-:W-:-:S03]  /*aed0*/  LEA.HI.X.SX32 R6, R178, R12, 0x1, P2 ;  /* 0x0000000cb2067211 */ /* 0x004fc600010f0eff */
[----:B------:R1:W-:Y:S01]  /*aee0*/  STL [R1+0x6e0], R7 ;  /* 0x0006e00701007387 */ /* 0x0003e20000100800 */
[----:B0-----:R-:W-:-:S03]  /*aef0*/  IADD3 R8, P2, R179, R13, RZ ;  /* 0x0000000db3087210 */ /* 0x001fc60007f5e0ff */
[----:B------:R0:W-:Y:S04]  /*af00*/  STL [R1+0x6cc], R6 ;  /* 0x0006cc0601007387 */ /* 0x0001e80000100800 */
[----:B------:R2:W-:Y:S01]  /*af10*/  STL [R1+0x5c8], R8 ;  /* 0x0005c80801007387 */ /* 0x0005e20000100800 */
[----:B-1----:R-:W-:Y:S02]  /*af20*/  LEA.HI.X.SX32 R7, R9, R12, 0x1, P4 ;  /* 0x0000000c09077211 */ /* 0x002fe400020f0eff */
[----:B0-----:R-:W-:-:S03]  /*af30*/  IADD3 R6, P4, R10, R13, RZ ;  /* 0x0000000d0a067210 */ /* 0x001fc60007f9e0ff */
        /* <DEDUP_REMOVED lines=91> */
[----:B------:R-:W-:Y:S02]  /*b4f0*/  CS2R R124, SRZ ;  /* 0x00000000007c7805 */ /* 0x000fe4000001ff00 */
[-C--:B--2---:R-:W-:Y:S01]  /*b500*/  IADD3 R8, P0, R129, R13.reuse, RZ ;  /* 0x0000000d81087210 */ /* 0x084fe20007f1e0ff */
        /* <DEDUP_REMOVED lines=19> */
[----:B------:R1:W-:Y:S01]  /*b640*/  STL [R1+0x790], R6 ;  /* 0x0007900601007387 */ /* 0x0003e20000100800 */
[----:B------:R-:W-:-:S03]  /*b650*/  CS2R R128, SRZ ;  /* 0x0000000000807805 */ /* 0x000fc6000001ff00 */
[----:B------:R2:W-:Y:S01]  /*b660*/  STL [R1+0x754], R8 ;  /* 0x0007540801007387 */ /* 0x0005e20000100800 */
[----:B0-----:R-:W-:Y:S02]  /*b670*/  LEA R7, P5, R5, R13, 0x6 ;  /* 0x0000000d05077211 */ /* 0x001fe400078a30ff */
[----:B-1----:R-:W-:-:S03]  /*b680*/  LEA.HI.X.SX32 R6, R196, R12, 0x1, P0 ;  /* 0x0000000cc4067211 */ /* 0x002fc600000f0eff */
[----:B------:R0:W-:Y:S01]  /*b690*/  STL [R1+0x6a8], R7 ;  /* 0x0006a80701007387 */ /* 0x0001e20000100800 */
[----:B--2---:R-:W-:-:S03]  /*b6a0*/  LEA R8, P0, R5, R13, 0x5 ;  /* 0x0000000d05087211 */ /* 0x004fc600078028ff */
[----:B------:R1:W-:Y:S04]  /*b6b0*/  STL [R1+0x77c], R6 ;  /* 0x00077c0601007387 */ /* 0x0003e80000100800 */
[----:B------:R2:W-:Y:S01]  /*b6c0*/  STL [R1+0x728], R8 ;  /* 0x0007280801007387 */ /* 0x0005e20000100800 */
[----:B0-----:R-:W-:Y:S02]  /*b6d0*/  LEA.HI.X.SX32 R7, R130, R12, 0x1, P3 ;  /* 0x0000000c82077211 */ /* 0x001fe400018f0eff */
[----:B-1----:R-:W-:-:S03]  /*b6e0*/  LEA R6, P3, R5, R13, 0x4 ;  /* 0x0000000d05067211 */ /* 0x002fc600078620ff */
        /* <DEDUP_REMOVED lines=8> */
[----:B--2---:R-:W-:-:S03]  /*b770*/  IADD3 R8, P4, R134, R13, RZ ;  /* 0x0000000d86087210 */ /* 0x004fc60007f9e0ff */
[----:B------:R1:W-:Y:S04]  /*b780*/  STL [R1+0x744], R6 ;  /* 0x0007440601007387 */ /* 0x0003e80000100800 */
[----:B------:R2:W-:Y:S01]  /*b790*/  STL [R1+0x7a0], R8 ;  /* 0x0007a00801007387 */ /* 0x0005e20000100800 */
[-C--:B0-----:R-:W-:Y:S02]  /*b7a0*/  LEA.HI.X.SX32 R7, R133, R12.reuse, 0x1, P2 ;  /* 0x0000000c85077211 */ /* 0x081fe400010f0eff */
[----:B------:R-:W-:Y:S02]  /*b7b0*/  CS2R R132, SRZ ;  /* 0x0000000000847805 */ /* 0x000fe4000001ff00 */
[----:B-1----:R-:W-:Y:S01]  /*b7c0*/  LEA R6, P2, R5, R13, 0x2 ;  /* 0x0000000d05067211 */ /* 0x002fe200078410ff */
[----:B------:R0:W-:Y:S01]  /*b7d0*/  STL [R1+0x774], R7 ;  /* 0x0007740701007387 */ /* 0x0001e20000100800 */
[----:B--2---:R-:W-:-:S03]  /*b7e0*/  LEA.HI.X.SX32 R8, R197, R12, 0x1, P1 ;  /* 0x0000000cc5087211 */ /* 0x004fc600008f0eff */
[----:B------:R1:W-:Y:S04]  /*b7f0*/  STL [R1+0x798], R6 ;  /* 0x0007980601007387 */ /* 0x0003e80000100800 */
[----:B------:R2:W-:Y:S01]  /*b800*/  STL [R1+0x78c], R8 ;  /* 0x00078c0801007387 */ /* 0x0005e20000100800 */
[-C--:B0-----:R-:W-:Y:S02]  /*b810*/  LEA.HI.X.SX32 R7, R198, R12.reuse, 0x1, P5 ;  /* 0x0000000cc6077211 */ /* 0x081fe400028f0eff */
[----:B-1----:R-:W-:-:S03]  /*b820*/  LEA.HI.X.SX32 R6, R199, R12, 0x1, P0 ;  /* 0x0000000cc7067211 */ /* 0x002fc600000f0eff */
[----:B------:R0:W-:Y:S01]  /*b830*/  STL [R1+0x6a4], R7 ;  /* 0x0006a40701007387 */ /* 0x0001e20000100800 */
[----:B--2---:R-:W-:-:S03]  /*b840*/  LEA.HI.X.SX32 R8, R200, R12, 0x1, P3 ;  /* 0x0000000cc8087211 */ /* 0x004fc600018f0eff */
[----:B------:R1:W-:Y:S04]  /*b850*/  STL [R1+0x724], R6 ;  /* 0x0007240601007387 */ /* 0x0003e80000100800 */
[----:B------:R-:W-:Y:S01]  /*b860*/  STL [R1+0x764], R8 ;  /* 0x0007640801007387 */ /* 0x000fe20000100800 */
[-C--:B0-----:R-:W-:Y:S02]  /*b870*/  LEA.HI.X.SX32 R7, R201, R12.reuse, 0x1, P6 ;  /* 0x0000000cc9077211 */ /* 0x081fe400030f0eff */
[----:B-1----:R-:W-:-:S03]  /*b880*/  LEA.HI.X.SX32 R6, R5, R12, 0x1, P4 ;  /* 0x0000000c05067211 */ /* 0x002fc600020f0eff */
[----:B------:R0:W-:Y:S01]  /*b890*/  STL [R1+0x784], R7 ;  /* 0x0007840701007387 */ /* 0x0001e20000100800 */
[----:B------:R-:W-:Y:S02]  /*b8a0*/  LEA.HI.X.SX32 R5, R134, R12, 0x1, P2 ;  /* 0x0000000c86057211 */ /* 0x000fe400010f0eff */
[----:B------:R-:W-:Y:S01]  /*b8b0*/  CS2R R134, SRZ ;  /* 0x0000000000867805 */ /* 0x000fe2000001ff00 */
[----:B------:R1:W-:Y:S04]  /*b8c0*/  STL [R1+0x79c], R6 ;  /* 0x00079c0601007387 */ /* 0x0003e80000100800 */
[----:B------:R2:W-:Y:S01]  /*b8d0*/  STL [R1+0x794], R5 ;  /* 0x0007940501007387 */ /* 0x0005e20000100800 */
[C---:B0-----:R-:W-:Y:S02]  /*b8e0*/  LOP3.LUT R7, R3.reuse, 0x20, RZ, 0x3c, !PT ;  /* 0x0000002003077812 */ /* 0x041fe400078e3cff */
[----:B------:R-:W-:-:S02]  /*b8f0*/  LOP3.LUT R7, R3, 0x50, RZ, 0x3c, !PT ;  /* 0x0000005003077812 */ /* 0x000fc400078e3cff */
[C---:B-1----:R-:W-:Y:S02]  /*b900*/  LOP3.LUT R6, R3.reuse, 0x30, RZ, 0x3c, !PT ;  /* 0x0000003003067812 */ /* 0x042fe400078e3cff */
[C---:B------:R-:W-:Y:S02]  /*b910*/  LOP3.LUT R6, R3.reuse, 0x60, RZ, 0x3c, !PT ;  /* 0x0000006003067812 */ /* 0x040fe400078e3cff */
[C---:B--2---:R-:W-:Y:S02]  /*b920*/  LOP3.LUT R5, R3.reuse, 0x10, RZ, 0x3c, !PT ;  /* 0x0000001003057812 */ /* 0x044fe400078e3cff */
[C---:B------:R-:W-:Y:S01]  /*b930*/  LOP3.LUT R5, R3.reuse, 0x40, RZ, 0x3c, !PT ;  /* 0x0000004003057812 */ /* 0x040fe200078e3cff */
[----:B------:R0:W-:Y:S01]  /*b940*/  STL [R1+0x7d8], R6 ;  /* 0x0007d80601007387 */ /* 0x0001e20000100800 */
[----:B------:R-:W-:Y:S02]  /*b950*/  LOP3.LUT R5, R3, 0x70, RZ, 0x3c, !PT ;  /* 0x0000007003057812 */ /* 0x000fe400078e3cff */
[----:B------:R-:W-:-:S03]  /*b960*/  LOP3.LUT R7, R2, 0x20, RZ, 0x3c, !PT ;  /* 0x0000002002077812 */ /* 0x000fc600078e3cff */
[----:B------:R1:W-:Y:S01]  /*b970*/  STL [R1+0x7d4], R5 ;  /* 0x0007d40501007387 */ /* 0x0003e20000100800 */
[----:B0-----:R-:W-:-:S03]  /*b980*/  LOP3.LUT R6, R2, 0x40, RZ, 0x3c, !PT ;  /* 0x0000004002067812 */ /* 0x001fc600078e3cff */
[----:B------:R0:W-:Y:S04]  /*b990*/  STL [R1+0x7cc], R7 ;  /* 0x0007cc0701007387 */ /* 0x0001e80000100800 */
[----:B------:R0:W-:Y:S01]  /*b9a0*/  STL [R1+0x7c8], R6 ;  /* 0x0007c80601007387 */ /* 0x0001e20000100800 */
[----:B-1----:R-:W-:-:S05]  /*b9b0*/  LOP3.LUT R5, R2, 0x60, RZ, 0x3c, !PT ;  /* 0x0000006002057812 */ /* 0x002fca00078e3cff */
[----:B------:R0:W-:Y:S02]  /*b9c0*/  STL [R1+0x7c4], R5 ;  /* 0x0007c40501007387 */ /* 0x0001e40000100800 */
.L_x_1:
[----:B------:R-:W2:Y:S01]  /*b9d0*/  LDL R153, [R1+0x790] ;  /* 0x0007900001997983 */ /* 0x000ea20000100800 */
[----:B0-----:R-:W0:Y:S03]  /*b9e0*/  LDC R5, c[0x0][0x230] ;  /* 0x00008c00ff057b82 */ /* 0x001e260000000800 */
[----:B------:R1:W-:Y:S04]  /*b9f0*/  STL [R1+0xae8], R25 ;  /* 0x000ae81901007387 */ /* 0x0003e80000100800 */
[----:B-1----:R-:W3:Y:S04]  /*ba00*/  LDL R25, [R1+0x78c] ;  /* 0x00078c0001197983 */ /* 0x002ee80000100800 */
[----:B------:R1:W-:Y:S04]  /*ba10*/  STL [R1+0xae4], R249 ;  /* 0x000ae4f901007387 */ /* 0x0003e80000100800 */
[----:B-1----:R-:W4:Y:S04]  /*ba20*/  LDL R249, [R1+0x798] ;  /* 0x0007980001f97983 */ /* 0x002f280000100800 */
[----:B------:R1:W-:Y:S04]  /*ba30*/  STL [R1+0xae0], R248 ;  /* 0x000ae0f801007387 */ /* 0x0003e80000100800 */
[----:B-1----:R-:W2:Y:S04]  /*ba40*/  LDL R248, [R1+0x794] ;  /* 0x0007940001f87983 */ /* 0x002ea80000100800 */
[----:B------:R1:W-:Y:S04]  /*ba50*/  STL [R1+0x8d8], R141 ;  /* 0x0008d88d01007387 */ /* 0x0003e80000100800 */
[----:B-1----:R-:W3:Y:S04]  /*ba60*/  LDL R141, [R1+0x7a0] ;  /* 0x0007a000018d7983 */ /* 0x002ee80000100800 */
[----:B------:R1:W-:Y:S04]  /*ba70*/  STL [R1+0x8d4], R142 ;  /* 0x0008d48e01007387 */ /* 0x0003e80000100800 */
[----:B-1----:R-:W4:Y:S01]  /*ba80*/  LDL R142, [R1+0x79c] ;  /* 0x00079c00018e7983 */ /* 0x002f220000100800 */
[----:B0-----:R-:W-:-:S03]  /*ba90*/  IMAD R5, R235, -0x40, R5 ;  /* 0xffffffc0eb057824 */ /* 0x001fc600078e0205 */
[----:B------:R-:W-:Y:S02]  /*baa0*/  STL [R1+0x8d0], R143 ;  /* 0x0008d08f01007387 */ /* 0x000fe40000100800 */
[----:B------:R-:W-:Y:S02]  /*bab0*/  ISETP.GT.AND P0, PT, R5, RZ, PT ;  /* 0x000000ff0500720c */ /* 0x000fe40003f04270 */
[----:B------:R-:W-:Y:S04]  /*bac0*/  STL [R1+0x8cc], R144 ;  /* 0x0008cc9001007387 */ /* 0x000fe80000100800 */
[----:B------:R-:W-:Y:S04]  /*bad0*/  STL [R1+0x8c8], R145 ;  /* 0x0008c89101007387 */ /* 0x000fe80000100800 */
[----:B------:R-:W-:Y:S04]  /*bae0*/  STL [R1+0x8c4], R146 ;  /* 0x0008c49201007387 */ /* 0x000fe80000100800 */
[----:B------:R-:W-:Y:S04]  /*baf0*/  STL [R1+0x8c0], R147 ;  /* 0x0008c09301007387 */ /* 0x000fe80000100800 */
[----:B------:R-:W-:Y:S04]  /*bb00*/  STL [R1+0x8bc], R148 ;  /* 0x0008bc9401007387 */ /* 0x000fe80000100800 */
[----:B------:R-:W-:Y:S04]  /*bb10*/  STL [R1+0x8b8], R149 ;  /* 0x0008b89501007387 */ /* 0x000fe80000100800 */
[----:B------:R-:W-:Y:S04]  /*bb20*/  STL [R1+0x8b4], R150 ;  /* 0x0008b49601007387 */ /* 0x000fe80000100800 */
[----:B------:R-:W-:Y:S04]  /*bb30*/  STL [R1+0x8b0], R151 ;  /* 0x0008b09701007387 */ /* 0x000fe80000100800 */
[----:B------:R0:W-:Y:S01]  /*bb40*/  STL [R1+0x8a4], R0 ;  /* 0x0008a40001007387 */ /* 0x0001e20000100800 */
[----:B------:R-:W-:-:S03]  /*bb50*/  @P0 IMAD.MOV.U32 R7, RZ, RZ, R12 ;  /* 0x000000ffff070224 */ /* 0x000fc600078e000c */
[----:B0-----:R-:W2:Y:S01]  /*bb60*/  LDL.LU R0, [R1+0x780] ;  /* 0x0007800001007983 */ /* 0x001ea20000300800 */
[C---:B------:R-:W-:Y:S01]  /*bb70*/  ISETP.GT.AND P2, PT, R5.reuse, 0x1, PT ;  /* 0x000000010500780c */ /* 0x040fe20003f44270 */
[----:B------:R-:W-:Y:S01]  /*bb80*/  @P0 IMAD.MOV.U32 R6, RZ, RZ, R13 ;  /* 0x000000ffff060224 */ /* 0x000fe200078e000d */
[----:B------:R-:W-:Y:S01]  /*bb90*/  PRMT R171, RZ, 0x7610, R171 ;  /* 0x00007610ffab7816 */ /* 0x000fe200000000ab */
[----:B-----5:R-:W-:Y:S01]  /*bba0*/  STL [R1+0x7f4], R4 ;  /* 0x0007f40401007387 */ /* 0x020fe20000100800 */
[C---:B------:R-:W-:Y:S02]  /*bbb0*/  ISETP.GT.AND P3, PT, R5.reuse, 0x2, PT ;  /* 0x000000020500780c */ /* 0x040fe40003f64270 */
[----:B------:R-:W-:Y:S01]  /*bbc0*/  ISETP.GT.AND P4, PT, R5, 0x3, PT ;  /* 0x000000030500780c */ /* 0x000fe20003f84270 */
[----:B------:R-:W-:Y:S04]  /*bbd0*/  STL [R1+0x8ac], R235 ;  /* 0x0008aceb01007387 */ /* 0x000fe80000100800 */
[----:B------:R0:W-:Y:S01]  /*bbe0*/  STL [R1+0x8a8], R12 ;  /* 0x0008a80c01007387 */ /* 0x0001e20000100800 */
[----:B------:R-:W-:-:S03]  /*bbf0*/  PRMT R182, RZ, 0x7610, R182 ;  /* 0x00007610ffb67816 */ /* 0x000fc600000000b6 */
[----:B------:R3:W2:Y:S04]  /*bc00*/  @P0 LDG.E.U16 R171, desc[UR16][R6.64] ;  /* 0x0000001006ab0981 */ /* 0x0006a8000c1e1500 */
[----:B0-----:R-:W2:Y:S04]  /*bc10*/  LDL.LU R12, [R1+0x788] ;  /* 0x00078800010c7983 */ /* 0x001ea80000300800 */
[----:B------:R-:W2:Y:S04]  /*bc20*/  LDL R146, [R1+0x784] ;  /* 0x0007840001927983 */ /* 0x000ea80000100800 */
[----:B------:R-:W2:Y:S04]  /*bc30*/  LDL R145, [R1+0x77c] ;  /* 0x00077c0001917983 */ /* 0x000ea80000100800 */
[----:B------:R-:W2:Y:S04]  /*bc40*/  LDL R143, [R1+0x778] ;  /* 0x00077800018f7983 */ /* 0x000ea80000100800 */
[----:B------:R-:W2:Y:S01]  /*bc50*/  LDL R144, [R1+0x774] ;  /* 0x0007740001907983 */ /* 0x000ea20000100800 */
[----:B------:R-:W-:-:S03]  /*bc60*/  PRMT R192, RZ, 0x7610, R192 ;  /* 0x00007610ffc07816 */ /* 0x000fc600000000c0 */
[----:B------:R-:W2:Y:S01]  /*bc70*/  LDL R4, [R1+0x770] ;  /* 0x0007700001047983 */ /* 0x000ea20000100800 */
[----:B---3--:R-:W-:Y:S02]  /*bc80*/  @P2 IMAD.MOV.U32 R6, RZ, RZ, R141 ;  /* 0x000000ffff062224 */ /* 0x008fe400078e008d */
[----:B----4-:R-:W-:Y:S01]  /*bc90*/  @P2 IMAD.MOV.U32 R7, RZ, RZ, R142 ;  /* 0x000000ffff072224 */ /* 0x010fe200078e008e */
[----:B------:R-:W3:Y:S04]  /*bca0*/  LDL R141, [R1+0x764] ;  /* 0x00076400018d7983 */ /* 0x000ee80000100800 */
[----:B------:R0:W4:Y:S04]  /*bcb0*/  @P2 LDG.E.U16 R182, desc[UR16][R6.64] ;  /* 0x0000001006b62981 */ /* 0x000128000c1e1500 */
[----:B------:R-:W3:Y:S01]  /*bcc0*/  LDL R142, [R1+0x76c] ;  /* 0x00076c00018e7983 */ /* 0x000ee20000100800 */
[----:B------:R-:W-:-:S02]  /*bcd0*/  ISETP.GT.AND P1, PT, R5, 0x4, PT ;  /* 0x000000040500780c */ /* 0x000fc40003f24270 */
[----:B------:R-:W-:Y:S01]  /*bce0*/  PRMT R196, RZ, 0x7610, R196 ;  /* 0x00007610ffc47816 */ /* 0x000fe200000000c4 */
[----:B------:R-:W4:Y:S01]  /*bcf0*/  LDL R148, [R1+0x584] ;  /* 0x0005840001947983 */ /* 0x000f220000100800 */
[----:B0-----:R-:W-:Y:S02]  /*bd00*/  @P3 IMAD.MOV.U32 R6, RZ, RZ, R249 ;  /* 0x000000ffff063224 */ /* 0x001fe400078e00f9 */
[----:B--2---:R-:W-:Y:S01]  /*bd10*/  @P3 IMAD.MOV.U32 R7, RZ, RZ, R248 ;  /* 0x000000ffff073224 */ /* 0x004fe200078e00f8 */
[----:B------:R-:W-:Y:S01]  /*bd20*/  ISETP.GT.AND P0, PT, R5, 0x5, PT ;  /* 0x000000050500780c */ /* 0x000fe20003f04270 */
[----:B------:R-:W2:Y:S04]  /*bd30*/  LDL R147, [R1+0x588] ;  /* 0x0005880001937983 */ /* 0x000ea80000100800 */
[----:B------:R0:W4:Y:S02]  /*bd40*/  @P3 LDG.E.U16 R192, desc[UR16][R6.64] ;  /* 0x0000001006c03981 */ /* 0x000124000c1e1500 */
[----:B0-----:R-:W-:-:S02]  /*bd50*/  @P4 IMAD.MOV.U32 R7, RZ, RZ, R25 ;  /* 0x000000ffff074224 */ /* 0x001fc400078e0019 */
[----:B------:R-:W2:Y:S01]  /*bd60*/  LDL R25, [R1+0x768] ;  /* 0x0007680001197983 */ /* 0x000ea20000100800 */
[----:B------:R-:W-:Y:S01]  /*bd70*/  @P4 IMAD.MOV.U32 R6, RZ, RZ, R153 ;  /* 0x000000ffff064224 */ /* 0x000fe200078e0099 */
[----:B------:R-:W-:Y:S02]  /*bd80*/  PRMT R200, RZ, 0x7610, R200 ;  /* 0x00007610ffc87816 */ /* 0x000fe400000000c8 */
[C---:B------:R-:W-:Y:S02]  /*bd90*/  ISETP.GT.AND P2, PT, R5.reuse, 0x6, PT ;  /* 0x000000060500780c */ /* 0x040fe40003f44270 */
[----:B------:R0:W4:Y:S01]  /*bda0*/  @P4 LDG.E.U16 R196, desc[UR16][R6.64] ;  /* 0x0000001006c44981 */ /* 0x000122000c1e1500 */
[----:B------:R-:W-:Y:S02]  /*bdb0*/  PRMT R208, RZ, 0x7610, R208 ;  /* 0x00007610ffd07816 */ /* 0x000fe400000000d0 */
[C---:B------:R-:W-:Y:S02]  /*bdc0*/  ISETP.GT.AND P3, PT, R5.reuse, 0x7, PT ;  /* 0x000000070500780c */ /* 0x040fe40003f64270 */
[----:B------:R-:W-:-:S02]  /*bdd0*/  ISETP.GT.AND P4, PT, R5, 0x8, PT ;  /* 0x000000080500780c */ /* 0x000fc40003f84270 */
[----:B------:R-:W-:Y:S01]  /*bde0*/  PRMT R221, RZ, 0x7610, R221 ;  /* 0x00007610ffdd7816 */ /* 0x000fe200000000dd */
[----:B0-----:R-:W-:Y:S02]  /*bdf0*/  @P1 IMAD.MOV.U32 R6, RZ, RZ, R12 ;  /* 0x000000ffff061224 */ /* 0x001fe400078e000c */
[----:B------:R-:W-:Y:S01]  /*be00*/  @P1 IMAD.MOV.U32 R7, RZ, RZ, R146 ;  /* 0x000000ffff071224 */ /* 0x000fe200078e0092 */
[----:B------:R-:W-:Y:S01]  /*be10*/  PRMT R238, RZ, 0x7610, R238 ;  /* 0x00007610ffee7816 */ /* 0x000fe200000000ee */
[----:B------:R-:W4:Y:S04]  /*be20*/  LDL R146, [R1+0x754] ;  /* 0x0007540001927983 */ /* 0x000f280000100800 */
[----:B------:R0:W4:Y:S02]  /*be30*/  @P1 LDG.E.U16 R200, desc[UR16][R6.64] ;  /* 0x0000001006c81981 */ /* 0x000124000c1e1500 */
[----:B0-----:R-:W-:-:S02]  /*be40*/  @P0 IMAD.MOV.U32 R6, RZ, RZ, R0 ;  /* 0x000000ffff060224 */ /* 0x001fc400078e0000 */
[----:B------:R-:W-:Y:S02]  /*be50*/  @P0 IMAD.MOV.U32 R7, RZ, RZ, R145 ;  /* 0x000000ffff070224 */ /* 0x000fe400078e0091 */
[----:B------:R-:W4:Y:S04]  /*be60*/  LDL R145, [R1+0x758] ;  /* 0x0007580001917983 */ /* 0x000f280000100800 */
[----:B------:R0:W4:Y:S02]  /*be70*/  @P0 LDG.E.U16 R208, desc[UR16][R6.64] ;  /* 0x0000001006d00981 */ /* 0x000124000c1e1500 */
[----:B0-----:R-:W-:Y:S02]  /*be80*/  @P2 IMAD.MOV.U32 R6, RZ, RZ, R143 ;  /* 0x000000ffff062224 */ /* 0x001fe400078e008f */
[----:B------:R-:W-:Y:S01]  /*be90*/  @P2 IMAD.MOV.U32 R7, RZ, RZ, R144 ;  /* 0x000000ffff072224 */ /* 0x000fe200078e0090 */
[----:B------:R-:W4:Y:S04]  /*bea0*/  LDL R143, [R1+0x760] ;  /* 0x00076000018f7983 */ /* 0x000f280000100800 */
[----:B------:R-:W4:Y:S04]  /*beb0*/  LDL R144, [R1+0x75c] ;  /* 0x00075c0001907983 */ /* 0x000f280000100800 */
[----:B------:R0:W4:Y:S02]  /*bec0*/  @P2 LDG.E.U16 R221, desc[UR16][R6.64] ;  /* 0x0000001006dd2981 */ /* 0x000124000c1e1500 */
[----:B0-----:R-:W-:-:S02]  /*bed0*/  @P3 IMAD.MOV.U32 R6, RZ, RZ, R4 ;  /* 0x000000ffff063224 */ /* 0x001fc400078e0004 */
[----:B------:R-:W4:Y:S01]  /*bee0*/  LDL R4, [R1+0x750] ;  /* 0x0007500001047983 */ /* 0x000f220000100800 */
[----:B---3--:R-:W-:-:S03]  /*bef0*/  @P3 IMAD.MOV.U32 R7, RZ, RZ, R142 ;  /* 0x000000ffff073224 */ /* 0x008fc600078e008e */
[----:B------:R-:W3:Y:S04]  /*bf00*/  LDL R142, [R1+0x744] ;  /* 0x00074400018e7983 */ /* 0x000ee80000100800 */
[----:B------:R2:W3:Y:S02]  /*bf10*/  @P3 LDG.E.U16 R238, desc[UR16][R6.64] ;  /* 0x0000001006ee3981 */ /* 0x0004e4000c1e1500 */
[----:B--2---:R-:W-:Y:S02]  /*bf20*/  @P4 IMAD.MOV.U32 R6, RZ, RZ, R25 ;  /* 0x000000ffff064224 */ /* 0x004fe400078e0019 */
[----:B------:R-:W2:Y:S01]  /*bf30*/  LDL R25, [R1+0x74c] ;  /* 0x00074c0001197983 */ /* 0x000ea20000100800 */
[----:B------:R-:W-:-:S03]  /*bf40*/  @P4 IMAD.MOV.U32 R7, RZ, RZ, R141 ;  /* 0x000000ffff074224 */ /* 0x000fc600078e008d */
[----:B------:R-:W3:Y:S01]  /*bf50*/  LDL R141, [R1+0x748] ;  /* 0x00074800018d7983 */ /* 0x000ee20000100800 */
[C---:B------:R-:W-:Y:S02]  /*bf60*/  ISETP.GT.AND P1, PT, R5.reuse, 0x9, PT ;  /* 0x000000090500780c */ /* 0x040fe40003f24270 */
[----:B------:R-:W-:Y:S02]  /*bf70*/  PRMT R165, RZ, 0x7610, R165 ;  /* 0x00007610ffa57816 */ /* 0x000fe400000000a5 */
[----:B------:R-:W-:-:S04]  /*bf80*/  ISETP.GT.AND P0, PT, R5, 0xa, PT ;  /* 0x0000000a0500780c */ /* 0x000fc80003f04270 */
[----:B------:R4:W3:Y:S01]  /*bf90*/  @P4 LDG.E.U16 R165, desc[UR16][R6.64] ;  /* 0x0000001006a54981 */ /* 0x0008e2000c1e1500 */
[----:B------:R-:W-:Y:S02]  /*bfa0*/  PRMT R170, RZ, 0x7610, R170 ;  /* 0x00007610ffaa7816 */ /* 0x000fe400000000aa */
[----:B------:R-:W-:Y:S02]  /*bfb0*/  ISETP.GT.AND P2, PT, R5, 0xb, PT ;  /* 0x0000000b0500780c */ /* 0x000fe40003f44270 */
[----:B------:R-:W-:Y:S01]  /*bfc0*/  PRMT R188, RZ, 0x7610, R188 ;  /* 0x00007610ffbc7816 */ /* 0x000fe200000000bc */
[----:B----4-:R-:W-:Y:S02]  /*bfd0*/  @P1 IMAD.MOV.U32 R6, RZ, RZ, R143 ;  /* 0x000000ffff061224 */ /* 0x010fe400078e008f */
[----:B------:R-:W4:Y:S01]  /*bfe0*/  LDL R143, [R1+0x740] ;  /* 0x00074000018f7983 */ /* 0x000f220000100800 */
[----:B------:R-:W-:-:S03]  /*bff0*/  @P1 IMAD.MOV.U32 R7, RZ, RZ, R144 ;  /* 0x000000ffff071224 */ /* 0x000fc600078e0090 */
[----:B------:R-:W4:Y:S04]  /*c000*/  LDL R144, [R1+0x73c] ;  /* 0x00073c0001907983 */ /* 0x000f280000100800 */
[----:B------:R0:W4:Y:S02]  /*c010*/  @P1 LDG.E.U16 R170, desc[UR16][R6.64] ;  /* 0x0000001006aa1981 */ /* 0x000124000c1e1500 */
[----:B0-----:R-:W-:Y:S02]  /*c020*/  @P0 IMAD.MOV.U32 R6, RZ, RZ, R145 ;  /* 0x000000ffff060224 */ /* 0x001fe400078e0091 */
[----:B------:R-:W-:Y:S01]  /*c030*/  @P0 IMAD.MOV.U32 R7, RZ, RZ, R146 ;  /* 0x000000ffff070224 */ /* 0x000fe200078e0092 */
[----:B------:R-:W-:Y:S01]  /*c040*/  ISETP.GT.AND P3, PT, R5, 0xc, PT ;  /* 0x0000000c0500780c */ /* 0x000fe20003f64270 */
[----:B------:R-:W4:Y:S04]  /*c050*/  LDL R146, [R1+0x724] ;  /* 0x0007240001927983 */ /* 0x000f280000100800 */
[----:B------:R2:W4:Y:S01]  /*c060*/  @P0 LDG.E.U16 R188, desc[UR16][R6.64] ;  /* 0x0000001006bc0981 */ /* 0x000522000c1e1500 */
[----:B------:R-:W-:-:S02]  /*c070*/  PRMT R194, RZ, 0x7610, R194 ;  /* 0x00007610ffc27816 */ /* 0x000fc400000000c2 */
[----:B------:R-:W-:Y:S01]  /*c080*/  ISETP.GT.AND P4, PT, R5, 0xd, PT ;  /* 0x0000000d0500780c */ /* 0x000fe20003f84270 */
[----:B------:R-:W4:Y:S01]  /*c090*/  LDL R145, [R1+0x728] ;  /* 0x0007280001917983 */ /* 0x000f220000100800 */
[----:B--2---:R-:W-:-:S03]  /*c0a0*/  @P2 IMAD.MOV.U32 R7, RZ, RZ, R25 ;  /* 0x000000ffff072224 */ /* 0x004fc600078e0019 */
[----:B------:R-:W2:Y:S01]  /*c0b0*/  LDL R25, [R1+0x734] ;  /* 0x0007340001197983 */ /* 0x000ea20000100800 */
[----:B------:R-:W-:-:S03]  /*c0c0*/  @P2 IMAD.MOV.U32 R6, RZ, RZ, R4 ;  /* 0x000000ffff062224 */ /* 0x000fc600078e0004 */
[----:B------:R-:W2:Y:S04]  /*c0d0*/  LDL R4, [R1+0x738] ;  /* 0x0007380001047983 */ /* 0x000ea80000100800 */
[----:B------:R3:W2:Y:S02]  /*c0e0*/  @P2 LDG.E.U16 R194, desc[UR16][R6.64] ;  /* 0x0000001006c22981 */ /* 0x0006a4000c1e1500 */
[----:B---3--:R-:W-:Y:S02]  /*c0f0*/  @P3 IMAD.MOV.U32 R6, RZ, RZ, R141 ;  /* 0x000000ffff063224 */ /* 0x008fe400078e008d */
[----:B------:R-:W3:Y:S01]  /*c100*/  LDL R141, [R1+0x730] ;  /* 0x00073000018d7983 */ /* 0x000ee20000100800 */
[----:B------:R-:W-:-:S03]  /*c110*/  @P3 IMAD.MOV.U32 R7, RZ, RZ, R142 ;  /* 0x000000ffff073224 */ /* 0x000fc600078e008e */
[----:B------:R-:W3:Y:S01]  /*c120*/  LDL R142, [R1+0x72c] ;  /* 0x00072c00018e7983 */ /* 0x000ee20000100800 */
[----:B------:R-:W-:-:S06]  /*c130*/  PRMT R198, RZ, 0x7610, R198 ;  /* 0x00007610ffc67816 */ /* 0x000fcc00000000c6 */
[----:B------:R4:W3:Y:S01]  /*c140*/  @P3 LDG.E.U16 R198, desc[UR16][R6.64] ;  /* 0x0000001006c63981 */ /* 0x0008e2000c1e1500 */
[----:B------:R-:W-:Y:S02]  /*c150*/  ISETP.GT.AND P1, PT, R5, 0xe, PT ;  /* 0x0000000e0500780c */ /* 0x000fe40003f24270 */
[----:B------:R-:W-:Y:S01]  /*c160*/  PRMT R202, RZ, 0x7610, R202 ;  /* 0x00007610ffca7816 */ /* 0x000fe200000000ca */
[----:B----4-:R-:W-:Y:S02]  /*c170*/  @P4 IMAD.MOV.U32 R6, RZ, RZ, R143 ;  /* 0x000000ffff064224 */ /* 0x010fe400078e008f */
[----:B------:R-:W4:Y:S01]  /*c180*/  LDL R143, [R1+0x720] ;  /* 0x00072000018f7983 */ /* 0x000f220000100800 */
[----:B------:R-:W-:-:S03]  /*c190*/  @P4 IMAD.MOV.U32 R7, RZ, RZ, R144 ;  /* 0x000000ffff074224 */ /* 0x000fc600078e0090 */
[----:B------:R-:W4:Y:S04]  /*c1a0*/  LDL R144, [R1+0x71c] ;  /* 0x00071c0001907983 */ /* 0x000f280000100800 */
[----:B------:R2:W4:Y:S02]  /*c1b0*/  @P4 LDG.E.U16 R202, desc[UR16][R6.64] ;  /* 0x0000001006ca4981 */ /* 0x000524000c1e1500 */
[----:B--2---:R-:W-:Y:S02]  /*c1c0*/  @P1 IMAD.MOV.U32 R7, RZ, RZ, R25 ;  /* 0x000000ffff071224 */ /* 0x004fe400078e0019 */
[----:B------:R-:W2:Y:S01]  /*c1d0*/  LDL R25, [R1+0x714] ;  /* 0x0007140001197983 */ /* 0x000ea20000100800 */
[----:B------:R-:W-:Y:S01]  /*c1e0*/  ISETP.GT.AND P0, PT, R5, 0xf, PT ;  /* 0x0000000f0500780c */ /* 0x000fe20003f04270 */
[----:B------:R-:W-:-:S02]  /*c1f0*/  @P1 IMAD.MOV.U32 R6, RZ, RZ, R4 ;  /* 0x000000ffff061224 */ /* 0x000fc400078e0004 */
[----:B------:R-:W2:Y:S01]  /*c200*/  LDL R4, [R1+0x718] ;  /* 0x0007180001047983 */ /* 0x000ea20000100800 */
[----:B------:R-:W-:-:S06]  /*c210*/  PRMT R212, RZ, 0x7610, R212 ;  /* 0x00007610ffd47816 */ /* 0x000fcc00000000d4 */
[----:B------:R3:W2:Y:S03]  /*c220*/  @P1 LDG.E.U16 R212, desc[UR16][R6.64] ;  /* 0x0000001006d41981 */ /* 0x0006a6000c1e1500 */
[----:B---3--:R-:W-:Y:S02]  /*c230*/  @P0 IMAD.MOV.U32 R6, RZ, RZ, R141 ;  /* 0x000000ffff060224 */ /* 0x008fe400078e008d */
[----:B------:R-:W3:Y:S01]  /*c240*/  LDL R141, [R1+0x710] ;  /* 0x00071000018d7983 */ /* 0x000ee20000100800 */
[----:B------:R-:W-:Y:S01]  /*c250*/  ISETP.GT.AND P2, PT, R5, 0x10, PT ;  /* 0x000000100500780c */ /* 0x000fe20003f44270 */
[----:B------:R-:W-:Y:S02]  /*c260*/  @P0 IMAD.MOV.U32 R7, RZ, RZ, R142 ;  /* 0x000000ffff070224 */ /* 0x000fe400078e008e */
[----:B------:R-:W3:Y:S01]  /*c270*/  LDL R142, [R1+0x70c] ;  /* 0x00070c00018e7983 */ /* 0x000ee20000100800 */
[----:B------:R-:W-:-:S02]  /*c280*/  PRMT R237, RZ, 0x7610, R237 ;  /* 0x00007610ffed7816 */ /* 0x000fc400000000ed */
[C---:B------:R-:W-:Y:S02]  /*c290*/  ISETP.GT.AND P3, PT, R5.reuse, 0x11, PT ;  /* 0x000000110500780c */ /* 0x040fe40003f64270 */
[----:B------:R-:W-:Y:S02]  /*c2a0*/  PRMT R158, RZ, 0x7610, R158 ;  /* 0x00007610ff9e7816 */ /* 0x000fe4000000009e */
[----:B------:R0:W3:Y:S03]  /*c2b0*/  @P0 LDG.E.U16 R237, desc[UR16][R6.64] ;  /* 0x0000001006ed0981 */ /* 0x0000e6000c1e1500 */
[----:B0-----:R-:W-:Y:S02]  /*c2c0*/  @P2 IMAD.MOV.U32 R6, RZ, RZ, R145 ;  /* 0x000000ffff062224 */ /* 0x001fe400078e0091 */
[----:B------:R-:W-:Y:S01]  /*c2d0*/  @P2 IMAD.MOV.U32 R7, RZ, RZ, R146 ;  /* 0x000000ffff072224 */ /* 0x000fe200078e0092 */
[----:B------:R-:W-:Y:S01]  /*c2e0*/  ISETP.GT.AND P4, PT, R5, 0x12, PT ;  /* 0x000000120500780c */ /* 0x000fe20003f84270 */
[----:B------:R-:W3:Y:S04]  /*c2f0*/  LDL R146, [R1+0x6f4] ;  /* 0x0006f40001927983 */ /* 0x000ee80000100800 */
[----:B------:R4:W3:Y:S01]  /*c300*/  @P2 LDG.E.U16 R158, desc[UR16][R6.64] ;  /* 0x00000010069e2981 */ /* 0x0008e2000c1e1500 */
[----:B------:R-:W-:-:S02]  /*c310*/  PRMT R164, RZ, 0x7610, R164 ;  /* 0x00007610ffa47816 */ /* 0x000fc400000000a4 */
[----:B------:R-:W-:Y:S01]  /*c320*/  ISETP.GT.AND P1, PT, R5, 0x13, PT ;  /* 0x000000130500780c */ /* 0x000fe20003f24270 */
[----:B------:R-:W3:Y:S01]  /*c330*/  LDL R145, [R1+0x6f8] ;  /* 0x0006f80001917983 */ /* 0x000ee20000100800 */
[----:B----4-:R-:W-:-:S03]  /*c340*/  @P3 IMAD.MOV.U32 R6, RZ, RZ, R143 ;  /* 0x000000ffff063224 */ /* 0x010fc600078e008f */
[----:B------:R-:W4:Y:S01]  /*c350*/  LDL R143, [R1+0x708] ;  /* 0x00070800018f7983 */ /* 0x000f220000100800 */
[----:B------:R-:W-:-:S03]  /*c360*/  @P3 IMAD.MOV.U32 R7, RZ, RZ, R144 ;  /* 0x000000ffff073224 */ /* 0x000fc600078e0090 */
[----:B------:R-:W4:Y:S04]  /*c370*/  LDL R144, [R1+0x704] ;  /* 0x0007040001907983 */ /* 0x000f280000100800 */
[----:B------:R2:W4:Y:S02]  /*c380*/  @P3 LDG.E.U16 R164, desc[UR16][R6.64] ;  /* 0x0000001006a43981 */ /* 0x000524000c1e1500 */
[----:B--2---:R-:W-:Y:S02]  /*c390*/  @P4 IMAD.MOV.U32 R7, RZ, RZ, R25 ;  /* 0x000000ffff074224 */ /* 0x004fe400078e0019 */
[----:B------:R-:W2:Y:S01]  /*c3a0*/  LDL R25, [R1+0x6fc] ;  /* 0x0006fc0001197983 */ /* 0x000ea20000100800 */
[----:B------:R-:W-:-:S03]  /*c3b0*/  @P4 IMAD.MOV.U32 R6, RZ, RZ, R4 ;  /* 0x000000ffff064224 */ /* 0x000fc600078e0004 */
[----:B------:R-:W2:Y:S01]  /*c3c0*/  LDL R4, [R1+0x700] ;  /* 0x0007000001047983 */ /* 0x000ea20000100800 */
[----:B------:R-:W-:-:S06]  /*c3d0*/  PRMT R177, RZ, 0x7610, R177 ;  /* 0x00007610ffb17816 */ /* 0x000fcc00000000b1 */
[----:B------:R3:W2:Y:S02]  /*c3e0*/  @P4 LDG.E.U16 R177, desc[UR16][R6.64] ;  /* 0x0000001006b14981 */ /* 0x0006a4000c1e1500 */
[----:B---3--:R-:W-:Y:S02]  /*c3f0*/  @P1 IMAD.MOV.U32 R6, RZ, RZ, R141 ;  /* 0x000000ffff061224 */ /* 0x008fe400078e008d */
[----:B------:R-:W3:Y:S01]  /*c400*/  LDL R141, [R1+0x6f0] ;  /* 0x0006f000018d7983 */ /* 0x000ee20000100800 */
[----:B------:R-:W-:-:S03]  /*c410*/  @P1 IMAD.MOV.U32 R7, RZ, RZ, R142 ;  /* 0x000000ffff071224 */ /* 0x000fc600078e008e */
[----:B------:R-:W3:Y:S01]  /*c420*/  LDL R142, [R1+0x6ec] ;  /* 0x0006ec00018e7983 */ /* 0x000ee20000100800 */
[----:B------:R-:W-:Y:S02]  /*c430*/  ISETP.GT.AND P0, PT, R5, 0x14, PT ;  /* 0x000000140500780c */ /* 0x000fe40003f04270 */
[----:B------:R-:W-:-:S06]  /*c440*/  PRMT R191, RZ, 0x7610, R191 ;  /* 0x00007610ffbf7816 */ /* 0x000fcc00000000bf */
[----:B------:R4:W3:Y:S01]  /*c450*/  @P1 LDG.E.U16 R191, desc[UR16][R6.64] ;  /* 0x0000001006bf1981 */ /* 0x0008e2000c1e1500 */
[----:B------:R-:W-:Y:S02]  /*c460*/  ISETP.GT.AND P2, PT, R5, 0x15, PT ;  /* 0x000000150500780c */ /* 0x000fe40003f44270 */
[----:B------:R-:W-:Y:S02]  /*c470*/  PRMT R195, RZ, 0x7610, R195 ;  /* 0x00007610ffc37816 */ /* 0x000fe400000000c3 */
[----:B----4-:R-:W-:Y:S02]  /*c480*/  @P0 IMAD.MOV.U32 R6, RZ, RZ, R143 ;  /* 0x000000ffff060224 */ /* 0x010fe400078e008f */
[----:B------:R-:W4:Y:S01]  /*c490*/  LDL R143, [R1+0x6e8] ;  /* 0x0006e800018f7983 */ /* 0x000f220000100800 */
[----:B------:R-:W-:-:S03]  /*c4a0*/  @P0 IMAD.MOV.U32 R7, RZ, RZ, R144 ;  /* 0x000000ffff070224 */ /* 0x000fc600078e0090 */
[----:B------:R-:W4:Y:S04]  /*c4b0*/  LDL R144, [R1+0x6e4] ;  /* 0x0006e40001907983 */ /* 0x000f280000100800 */
[----:B------:R2:W4:Y:S02]  /*c4c0*/  @P0 LDG.E.U16 R195, desc[UR16][R6.64] ;  /* 0x0000001006c30981 */ /* 0x000524000c1e1500 */
[----:B--2---:R-:W-:Y:S02]  /*c4d0*/  @P2 IMAD.MOV.U32 R7, RZ, RZ, R25 ;  /* 0x000000ffff072224 */ /* 0x004fe400078e0019 */
[----:B------:R-:W2:Y:S01]  /*c4e0*/  LDL R25, [R1+0x6dc] ;  /* 0x0006dc0001197983 */ /* 0x000ea20000100800 */
[C---:B------:R-:W-:Y:S01]  /*c4f0*/  ISETP.GT.AND P3, PT, R5.reuse, 0x16, PT ;  /* 0x000000160500780c */ /* 0x040fe20003f64270 */
[----:B------:R-:W-:Y:S01]  /*c500*/  @P2 IMAD.MOV.U32 R6, RZ, RZ, R4 ;  /* 0x000000ffff062224 */ /* 0x000fe200078e0004 */
[----:B------:R-:W-:Y:S01]  /*c510*/  ISETP.GT.AND P4, PT, R5, 0x17, PT ;  /* 0x000000170500780c */ /* 0x000fe20003f84270 */
[----:B------:R-:W2:Y:S01]  /*c520*/  LDL R4, [R1+0x6e0] ;  /* 0x0006e00001047983 */ /* 0x000ea20000100800 */
[----:B------:R-:W-:-:S02]  /*c530*/  PRMT R199, RZ, 0x7610, R199 ;  /* 0x00007610ffc77816 */ /* 0x000fc400000000c7 */
[----:B------:R-:W-:-:S04]  /*c540*/  PRMT R207, RZ, 0x7610, R207 ;  /* 0x00007610ffcf7816 */ /* 0x000fc800000000cf */
[----:B------:R0:W2:Y:S03]  /*c550*/  @P2 LDG.E.U16 R199, desc[UR16][R6.64] ;  /* 0x0000001006c72981 */ /* 0x0000a6000c1e1500 */
[----:B0-----:R-:W-:Y:S02]  /*c560*/  @P3 IMAD.MOV.U32 R6, RZ, RZ, R145 ;  /* 0x000000ffff063224 */ /* 0x001fe400078e0091 */
[----:B------:R-:W-:Y:S01]  /*c570*/  @P3 IMAD.MOV.U32 R7, RZ, RZ, R146 ;  /* 0x000000ffff073224 */ /* 0x000fe200078e0092 */
[----:B------:R-:W2:Y:S04]  /*c580*/  LDL R145, [R1+0x6d8] ;  /* 0x0006d80001917983 */ /* 0x000ea80000100800 */
[----:B------:R-:W2:Y:S04]  /*c590*/  LDL R146, [R1+0x6d4] ;  /* 0x0006d40001927983 */ /* 0x000ea80000100800 */
[----:B------:R3:W2:Y:S02]  /*c5a0*/  @P3 LDG.E.U16 R207, desc[UR16][R6.64] ;  /* 0x0000001006cf3981 */ /* 0x0006a4000c1e1500 */
[----:B---3--:R-:W-:-:S02]  /*c5b0*/  @P4 IMAD.MOV.U32 R6, RZ, RZ, R141 ;  /* 0x000000ffff064224 */ /* 0x008fc400078e008d */
        /* <DEDUP_REMOVED lines=17> */
[----:B------:R-:W-:Y:S01]  /*c6d0*/  PRMT R159, RZ, 0x7610, R159 ;  /* 0x00007610ff9f7816 */ /* 0x000fe2000000009f */
[----:B------:R-:W2:Y:S01]  /*c6e0*/  LDL R4, [R1+0x6c0] ;  /* 0x0006c00001047983 */ /* 0x000ea20000100800 */
[----:B------:R-:W-:-:S02]  /*c6f0*/  ISETP.GT.AND P0, PT, R5, 0x1b, PT ;  /* 0x0000001b0500780c */ /* 0x000fc40003f04270 */
[----:B------:R-:W-:Y:S02]  /*c700*/  PRMT R163, RZ, 0x7610, R163 ;  /* 0x00007610ffa37816 */ /* 0x000fe400000000a3 */
[----:B------:R0:W2:Y:S05]  /*c710*/  @P1 LDG.E.U16 R159, desc[UR16][R6.64] ;  /* 0x00000010069f1981 */ /* 0x0000aa000c1e1500 */
[----:B0-----:R-:W-:Y:S02]  /*c720*/  @P2 IMAD.MOV.U32 R6, RZ, RZ, R145 ;  /* 0x000000ffff062224 */ /* 0x001fe400078e0091 */
[----:B------:R-:W-:Y:S01]  /*c730*/  @P2 IMAD.MOV.U32 R7, RZ, RZ, R146 ;  /* 0x000000ffff072224 */ /* 0x000fe200078e0092 */
[----:B------:R-:W-:Y:S01]  /*c740*/  ISETP.GT.AND P1, PT, R5, 0x1c, PT ;  /* 0x0000001c0500780c */ /* 0x000fe20003f24270 */
[----:B------:R-:W2:Y:S04]  /*c750*/  LDL R146, [R1+0x6a4] ;  /* 0x0006a40001927983 */ /* 0x000ea80000100800 */
[----:B------:R3:W2:Y:S01]  /*c760*/  @P2 LDG.E.U16 R163, desc[UR16][R6.64] ;  /* 0x0000001006a32981 */ /* 0x0006a2000c1e1500 */
[----:B------:R-:W-:-:S02]  /*c770*/  PRMT R169, RZ, 0x7610, R169 ;  /* 0x00007610ffa97816 */ /* 0x000fc400000000a9 */
[----:B------:R-:W-:Y:S01]  /*c780*/  PRMT R190, RZ, 0x7610, R190 ;  /* 0x00007610ffbe7816 */ /* 0x000fe200000000be */
[----:B------:R-:W2:Y:S01]  /*c790*/  LDL R145, [R1+0x6a8] ;  /* 0x0006a80001917983 */ /* 0x000ea20000100800 */
[----:B---3--:R-:W-:-:S03]  /*c7a0*/  @P0 IMAD.MOV.U32 R6, RZ, RZ, R141 ;  /* 0x000000ffff060224 */ /* 0x008fc600078e008d */
[----:B------:R-:W3:Y:S01]  /*c7b0*/  LDL R141, [R1+0x6b8] ;  /* 0x0006b800018d7983 */ /* 0x000ee20000100800 */
[----:B------:R-:W-:-:S03]  /*c7c0*/  @P0 IMAD.MOV.U32 R7, RZ, RZ, R142 ;  /* 0x000000ffff070224 */ /* 0x000fc600078e008e */
[----:B------:R-:W3:Y:S04]  /*c7d0*/  LDL R142, [R1+0x6b4] ;  /* 0x0006b400018e7983 */ /* 0x000ee80000100800 */
[----:B------:R4:W3:Y:S01]  /*c7e0*/  @P0 LDG.E.U16 R169, desc[UR16][R6.64] ;  /* 0x0000001006a90981 */ /* 0x0008e2000c1e1500 */
[----:B------:R-:W-:Y:S01]  /*c7f0*/  ISETP.GT.AND P0, PT, R5, 0x1d, PT ;  /* 0x0000001d0500780c */ /* 0x000fe20003f04270 */
        /* <DEDUP_REMOVED lines=11> */
[----:B------:R3:W2:Y:S01]  /*c8b0*/  @P0 LDG.E.U16 R197, desc[UR16][R6.64] ;  /* 0x0000001006c50981 */ /* 0x0006a2000c1e1500 */
[----:B------:R-:W-:Y:S02]  /*c8c0*/  ISETP.GT.AND P0, PT, R5, 0x1f, PT ;  /* 0x0000001f0500780c */ /* 0x000fe40003f04270 */
[----:B------:R-:W-:Y:S01]  /*c8d0*/  PRMT R201, RZ, 0x7610, R201 ;  /* 0x00007610ffc97816 */ /* 0x000fe200000000c9 */
[----:B---3--:R-:W-:Y:S02]  /*c8e0*/  @P1 IMAD.MOV.U32 R6, RZ, RZ, R141 ;  /* 0x000000ffff061224 */ /* 0x008fe400078e008d */
[----:B------:R-:W3:Y:S01]  /*c8f0*/  LDL R141, [R1+0x668] ;  /* 0x00066800018d7983 */ /* 0x000ee20000100800 */
[----:B------:R-:W-:-:S03]  /*c900*/  @P1 IMAD.MOV.U32 R7, RZ, RZ, R142 ;  /* 0x000000ffff071224 */ /* 0x000fc600078e008e */
[----:B------:R-:W3:Y:S01]  /*c910*/  LDL R142, [R1+0x664] ;  /* 0x00066400018e7983 */ /* 0x000ee20000100800 */
[----:B------:R-:W-:-:S03]  /*c920*/  PRMT R234, RZ, 0x7610, R234 ;  /* 0x00007610ffea7816 */ /* 0x000fc600000000ea */
[----:B------:R4:W3:Y:S01]  /*c930*/  @P1 LDG.E.U16 R201, desc[UR16][R6.64] ;  /* 0x0000001006c91981 */ /* 0x0008e2000c1e1500 */
[----:B------:R-:W-:Y:S02]  /*c940*/  ISETP.GT.AND P1, PT, R5, 0x20, PT ;  /* 0x000000200500780c */ /* 0x000fe40003f24270 */
[----:B------:R-:W-:Y:S01]  /*c950*/  PRMT R18, RZ, 0x7610, R18 ;  /* 0x00007610ff127816 */ /* 0x000fe20000000012 */
[----:B----4-:R-:W-:Y:S02]  /*c960*/  @P0 IMAD.MOV.U32 R6, RZ, RZ, R143 ;  /* 0x000000ffff060224 */ /* 0x010fe400078e008f */
[----:B------:R-:W4:Y:S01]  /*c970*/  LDL R143, [R1+0x628] ;  /* 0x00062800018f7983 */ /* 0x000f220000100800 */
[----:B------:R-:W-:-:S03]  /*c980*/  @P0 IMAD.MOV.U32 R7, RZ, RZ, R144 ;  /* 0x000000ffff070224 */ /* 0x000fc600078e0090 */
[----:B------:R-:W4:Y:S04]  /*c990*/  LDL R144, [R1+0x624] ;  /* 0x0006240001907983 */ /* 0x000f280000100800 */
[----:B------:R0:W4:Y:S01]  /*c9a0*/  @P0 LDG.E.U16 R234, desc[UR16][R6.64] ;  /* 0x0000001006ea0981 */ /* 0x000122000c1e1500 */
[----:B------:R-:W-:Y:S01]  /*c9b0*/  ISETP.GT.AND P0, PT, R5, 0x21, PT ;  /* 0x000000210500780c */ /* 0x000fe20003f04270 */
[----:B0-----:R-:W-:Y:S02]  /*c9c0*/  @P1 IMAD.MOV.U32 R6, RZ, RZ, R145 ;  /* 0x000000ffff061224 */ /* 0x001fe400078e0091 */
[----:B------:R-:W-:Y:S01]  /*c9d0*/  @P1 IMAD.MOV.U32 R7, RZ, RZ, R146 ;  /* 0x000000ffff071224 */ /* 0x000fe200078e0092 */
[----:B------:R-:W-:Y:S01]  /*c9e0*/  PRMT R23, RZ, 0x7610, R23 ;  /* 0x00007610ff177816 */ /* 0x000fe20000000017 */
[----:B------:R-:W4:Y:S04]  /*c9f0*/  LDL R146, [R1+0x68c] ;  /* 0x00068c0001927983 */ /* 0x000f280000100800 */
[----:B------:R2:W4:Y:S01]  /*ca00*/  @P1 LDG.E.U16 R18, desc[UR16][R6.64] ;  /* 0x0000001006121981 */ /* 0x000522000c1e1500 */
[----:B------:R-:W-:-:S03]  /*ca10*/  PRMT R10, RZ, 0x7610, R10 ;  /* 0x00007610ff0a7816 */ /* 0x000fc6000000000a */
[----:B------:R-:W4:Y:S01]  /*ca20*/  LDL R145, [R1+0x690] ;  /* 0x0006900001917983 */ /* 0x000f220000100800 */
[----:B--2---:R-:W-:-:S03]  /*ca30*/  @P0 IMAD.MOV.U32 R7, RZ, RZ, R25 ;  /* 0x000000ffff070224 */ /* 0x004fc600078e0019 */
[----:B------:R-:W2:Y:S01]  /*ca40*/  LDL R25, [R1+0x5e4] ;  /* 0x0005e40001197983 */ /* 0x000ea20000100800 */
[C---:B------:R-:W-:Y:S01]  /*ca50*/  ISETP.GT.AND P1, PT, R5.reuse, 0x28, PT ;  /* 0x000000280500780c */ /* 0x040fe20003f24270 */
[----:B------:R-:W-:Y:S02]  /*ca60*/  @P0 IMAD.MOV.U32 R6, RZ, RZ, R4 ;  /* 0x000000ffff060224 */ /* 0x000fe400078e0004 */
[----:B------:R-:W2:Y:S04]  /*ca70*/  LDL R4, [R1+0x5e8] ;  /* 0x0005e80001047983 */ /* 0x000ea80000100800 */
[----:B------:R3:W2:Y:S01]  /*ca80*/  @P0 LDG.E.U16 R23, desc[UR16][R6.64] ;  /* 0x0000001006170981 */ /* 0x0006a2000c1e1500 */
[----:B------:R-:W-:-:S05]  /*ca90*/  ISETP.GT.AND P0, PT, R5, 0x30, PT ;  /* 0x000000300500780c */ /* 0x000fca0003f04270 */
[----:B---3--:R-:W-:Y:S02]  /*caa0*/  @P1 IMAD.MOV.U32 R6, RZ, RZ, R141 ;  /* 0x000000ffff061224 */ /* 0x008fe400078e008d */
[----:B------:R-:W3:Y:S01]  /*cab0*/  LDL R141, [R1+0x698] ;  /* 0x00069800018d7983 */ /* 0x000ee20000100800 */
[----:B------:R-:W-:-:S03]  /*cac0*/  @P1 IMAD.MOV.U32 R7, RZ, RZ, R142 ;  /* 0x000000ffff071224 */ /* 0x000fc600078e008e */
[----:B------:R-:W3:Y:S04]  /*cad0*/  LDL R142, [R1+0x694] ;  /* 0x00069400018e7983 */ /* 0x000ee80000100800 */
        /* <DEDUP_REMOVED lines=15> */
[----:B------:R-:W-:Y:S02]  /*cbd0*/  PRMT R156, RZ, 0x7610, R156 ;  /* 0x00007610ff9c7816 */ /* 0x000fe4000000009c */
[----:B------:R-:W-:Y:S02]  /*cbe0*/  ISETP.GT.AND P1, PT, R5, 0x23, PT ;  /* 0x000000230500780c */ /* 0x000fe40003f24270 */
[----:B------:R-:W-:Y:S01]  /*cbf0*/  PRMT R162, RZ, 0x7610, R162 ;  /* 0x00007610ffa27816 */ /* 0x000fe200000000a2 */
[----:B---3--:R-:W-:Y:S02]  /*cc00*/  @P0 IMAD.MOV.U32 R6, RZ, RZ, R141 ;  /* 0x000000ffff060224 */ /* 0x008fe400078e008d */
[----:B------:R-:W3:Y:S01]  /*cc10*/  LDL R141, [R1+0x660] ;  /* 0x00066000018d7983 */ /* 0x000ee20000100800 */
[----:B------:R-:W-:-:S03]  /*cc20*/  @P0 IMAD.MOV.U32 R7, RZ, RZ, R142 ;  /* 0x000000ffff070224 */ /* 0x000fc600078e008e */
[----:B------:R-:W3:Y:S04]  /*cc30*/  LDL R142, [R1+0x65c] ;  /* 0x00065c00018e7983 */ /* 0x000ee80000100800 */
[----:B------:R0:W3:Y:S01]  /*cc40*/  @P0 LDG.E.U16 R156, desc[UR16][R6.64] ;  /* 0x00000010069c0981 */ /* 0x0000e2000c1e1500 */
[C---:B------:R-:W-:Y:S01]  /*cc50*/  ISETP.GT.AND P0, PT, R5.reuse, 0x24, PT ;  /* 0x000000240500780c */ /* 0x040fe20003f04270 */
[----:B0-----:R-:W-:Y:S02]  /*cc60*/  @P1 IMAD.MOV.U32 R6, RZ, RZ, R145 ;  /* 0x000000ffff061224 */ /* 0x001fe400078e0091 */
[----:B------:R-:W-:Y:S01]  /*cc70*/  @P1 IMAD.MOV.U32 R7, RZ, RZ, R146 ;  /* 0x000000ffff071224 */ /* 0x000fe200078e0092 */
[----:B------:R-:W-:Y:S01]  /*cc80*/  PRMT R168, RZ, 0x7610, R168 ;  /* 0x00007610ffa87816 */ /* 0x000fe200000000a8 */
[----:B------:R-:W3:Y:S04]  /*cc90*/  LDL R146, [R1+0x674] ;  /* 0x0006740001927983 */ /* 0x000ee80000100800 */
[----:B------:R4:W3:Y:S01]  /*cca0*/  @P1 LDG.E.U16 R162, desc[UR16][R6.64] ;  /* 0x0000001006a21981 */ /* 0x0008e2000c1e1500 */
[----:B------:R-:W-:-:S02]  /*ccb0*/  ISETP.GT.AND P1, PT, R5, 0x25, PT ;  /* 0x000000250500780c */ /* 0x000fc40003f24270 */
[----:B------:R-:W-:Y:S01]  /*ccc0*/  PRMT R180, RZ, 0x7610, R180 ;  /* 0x00007610ffb47816 */ /* 0x000fe200000000b4 */
[----:B------:R-:W3:Y:S01]  /*ccd0*/  LDL R145, [R1+0x678] ;  /* 0x0006780001917983 */ /* 0x000ee20000100800 */
[----:B----4-:R-:W-:Y:S02]  /*cce0*/  @P0 IMAD.MOV.U32 R6, RZ, RZ, R143 ;  /* 0x000000ffff060224 */ /* 0x010fe400078e008f */
[----:B------:R-:W-:Y:S01]  /*ccf0*/  @P0 IMAD.MOV.U32 R7, RZ, RZ, R144 ;  /* 0x000000ffff070224 */ /* 0x000fe200078e0090 */
[----:B------:R-:W4:Y:S04]  /*cd00*/  LDL R143, [R1+0x620] ;  /* 0x00062000018f7983 */ /* 0x000f280000100800 */
[----:B------:R-:W4:Y:S04]  /*cd10*/  LDL R144, [R1+0x61c] ;  /* 0x00061c0001907983 */ /* 0x000f280000100800 */
[----:B------:R2:W4:Y:S02]  /*cd20*/  @P0 LDG.E.U16 R168, desc[UR16][R6.64] ;  /* 0x0000001006a80981 */ /* 0x000524000c1e1500 */
[----:B--2---:R-:W-:-:S02]  /*cd30*/  @P1 IMAD.MOV.U32 R7, RZ, RZ, R25 ;  /* 0x000000ffff071224 */ /* 0x004fc400078e0019 */
[----:B------:R-:W2:Y:S01]  /*cd40*/  LDL R25, [R1+0x5dc] ;  /* 0x0005dc0001197983 */ /* 0x000ea20000100800 */
[C---:B------:R-:W-:Y:S01]  /*cd50*/  ISETP.GT.AND P0, PT, R5.reuse, 0x29, PT ;  /* 0x000000290500780c */ /* 0x040fe20003f04270 */
[----:B------:R-:W-:Y:S02]  /*cd60*/  @P1 IMAD.MOV.U32 R6, RZ, RZ, R4 ;  /* 0x000000ffff061224 */ /* 0x000fe400078e0004 */
[----:B------:R-:W2:Y:S04]  /*cd70*/  LDL R4, [R1+0x5e0] ;  /* 0x0005e00001047983 */ /* 0x000ea80000100800 */
[----:B------:R3:W2:Y:S01]  /*cd80*/  @P1 LDG.E.U16 R180, desc[UR16][R6.64] ;  /* 0x0000001006b41981 */ /* 0x0006a2000c1e1500 */
[----:B------:R-:W-:Y:S02]  /*cd90*/  ISETP.GT.AND P1, PT, R5, 0x31, PT ;  /* 0x000000310500780c */ /* 0x000fe40003f24270 */
[----:B------:R-:W-:-:S03]  /*cda0*/  PRMT R17, RZ, 0x7610, R17 ;  /* 0x00007610ff117816 */ /* 0x000fc60000000011 */
        /* <DEDUP_REMOVED lines=23> */
[----:B------:R-:W-:Y:S01]  /*cf20*/  PRMT R233, RZ, 0x7610, R233 ;  /* 0x00007610ffe97816 */ /* 0x000fe200000000e9 */
[----:B------:R-:W2:Y:S04]  /*cf30*/  LDL R146, [R1+0x614] ;  /* 0x0006140001927983 */ /* 0x000ea80000100800 */
[----:B------:R3:W2:Y:S01]  /*cf40*/  @P0 LDG.E.U16 R193, desc[UR16][R6.64] ;  /* 0x0000001006c10981 */ /* 0x0006a2000c1e1500 */
[----:B------:R-:W-:-:S03]  /*cf50*/  PRMT R20, RZ, 0x7610, R20 ;  /* 0x00007610ff147816 */ /* 0x000fc60000000014 */
[----:B------:R-:W2:Y:S01]  /*cf60*/  LDL R145, [R1+0x618] ;  /* 0x0006180001917983 */ /* 0x000ea20000100800 */
[----:B---3--:R-:W-:-:S03]  /*cf70*/  @P1 IMAD.MOV.U32 R6, RZ, RZ, R141 ;  /* 0x000000ffff061224 */ /* 0x008fc600078e008d */
[----:B------:R-:W3:Y:S01]  /*cf80*/  LDL R141, [R1+0x648] ;  /* 0x00064800018d7983 */ /* 0x000ee20000100800 */
[C---:B------:R-:W-:Y:S01]  /*cf90*/  ISETP.GT.AND P0, PT, R5.reuse, 0x2a, PT ;  /* 0x0000002a0500780c */ /* 0x040fe20003f04270 */
[----:B------:R-:W-:Y:S02]  /*cfa0*/  @P1 IMAD.MOV.U32 R7, RZ, RZ, R142 ;  /* 0x000000ffff071224 */ /* 0x000fe400078e008e */
[----:B------:R-:W3:Y:S04]  /*cfb0*/  LDL R142, [R1+0x644] ;  /* 0x00064400018e7983 */ /* 0x000ee80000100800 */
[----:B------:R4:W3:Y:S01]  /*cfc0*/  @P1 LDG.E.U16 R233, desc[UR16][R6.64] ;  /* 0x0000001006e91981 */ /* 0x0008e2000c1e1500 */
[----:B------:R-:W-:-:S05]  /*cfd0*/  ISETP.GT.AND P1, PT, R5, 0x2b, PT ;  /* 0x0000002b0500780c */ /* 0x000fca0003f24270 */
        /* <DEDUP_REMOVED lines=62> */
[----:B------:R-:W-:Y:S01]  /*d3c0*/  ISETP.GT.AND P0, PT, R5, 0x35, PT ;  /* 0x000000350500780c */ /* 0x000fe20003f04270 */
[----:B---3--:R-:W-:Y:S02]  /*d3d0*/  @P1 IMAD.MOV.U32 R6, RZ, RZ, R141 ;  /* 0x000000ffff061224 */ /* 0x008fe400078e008d */
[----:B------:R-:W3:Y:S01]  /*d3e0*/  LDL R141, [R1+0x5f0] ;  /* 0x0005f000018d7983 */ /* 0x000ee20000100800 */
[----:B------:R-:W-:-:S03]  /*d3f0*/  @P1 IMAD.MOV.U32 R7, RZ, RZ, R142 ;  /* 0x000000ffff071224 */ /* 0x000fc600078e008e */
[----:B------:R-:W3:Y:S04]  /*d400*/  LDL R142, [R1+0x5ec] ;  /* 0x0005ec00018e7983 */ /* 0x000ee80000100800 */
[----:B------:R0:W3:Y:S01]  /*d410*/  @P1 LDG.E.U16 R155, desc[UR16][R6.64] ;  /* 0x00000010069b1981 */ /* 0x0000e2000c1e1500 */
[C---:B------:R-:W-:Y:S02]  /*d420*/  ISETP.GT.AND P1, PT, R5.reuse, 0x36, PT ;  /* 0x000000360500780c */ /* 0x040fe40003f24270 */
[----:B------:R-:W-:Y:S02]  /*d430*/  PRMT R161, RZ, 0x7610, R161 ;  /* 0x00007610ffa17816 */ /* 0x000fe400000000a1 */
[----:B------:R-:W-:Y:S01]  /*d440*/  ISETP.GT.AND P2, PT, R5, 0x3b, PT ;  /* 0x0000003b0500780c */ /* 0x000fe20003f44270 */
[----:B0-----:R-:W-:-:S02]  /*d450*/  @P0 IMAD.MOV.U32 R6, RZ, RZ, R145 ;  /* 0x000000ffff060224 */ /* 0x001fc400078e0091 */
[----:B------:R-:W-:Y:S01]  /*d460*/  @P0 IMAD.MOV.U32 R7, RZ, RZ, R146 ;  /* 0x000000ffff070224 */ /* 0x000fe200078e0092 */
[----:B------:R-:W-:Y:S01]  /*d470*/  PRMT R167, RZ, 0x7610, R167 ;  /* 0x00007610ffa77816 */ /* 0x000fe200000000a7 */
[----:B------:R-:W3:Y:S04]  /*d480*/  LDL R146, [R1+0x5c4] ;  /* 0x0005c40001927983 */ /* 0x000ee80000100800 */
[----:B------:R4:W3:Y:S04]  /*d490*/  @P0 LDG.E.U16 R161, desc[UR16][R6.64] ;  /* 0x0000001006a10981 */ /* 0x0008e8000c1e1500 */
[----:B------:R-:W3:Y:S01]  /*d4a0*/  LDL R145, [R1+0x5c8] ;  /* 0x0005c80001917983 */ /* 0x000ee20000100800 */
[----:B----4-:R-:W-:-:S02]  /*d4b0*/  @P1 IMAD.MOV.U32 R6, RZ, RZ, R143 ;  /* 0x000000ffff061224 */ /* 0x010fc400078e008f */
[----:B------:R-:W-:Y:S01]  /*d4c0*/  @P1 IMAD.MOV.U32 R7, RZ, RZ, R144 ;  /* 0x000000ffff071224 */ /* 0x000fe200078e0090 */
[----:B------:R-:W-:Y:S01]  /*d4d0*/  ISETP.GT.AND P0, PT, R5, 0x37, PT ;  /* 0x000000370500780c */ /* 0x000fe20003f04270 */
[----:B------:R-:W4:Y:S04]  /*d4e0*/  LDL R144, [R1+0x5b4] ;  /* 0x0005b40001907983 */ /* 0x000f280000100800 */
[----:B------:R2:W4:Y:S01]  /*d4f0*/  @P1 LDG.E.U16 R167, desc[UR16][R6.64] ;  /* 0x0000001006a71981 */ /* 0x000522000c1e1500 */
[----:B------:R-:W-:-:S03]  /*d500*/  PRMT R19, RZ, 0x7610, R19 ;  /* 0x00007610ff137816 */ /* 0x000fc60000000013 */
[----:B------:R-:W4:Y:S01]  /*d510*/  LDL R143, [R1+0x5b8] ;  /* 0x0005b800018f7983 */ /* 0x000f220000100800 */
[----:B--2---:R-:W-:-:S03]  /*d520*/  @P2 IMAD.MOV.U32 R7, RZ, RZ, R25 ;  /* 0x000000ffff072224 */ /* 0x004fc600078e0019 */
[----:B------:R-:W2:Y:S01]  /*d530*/  LDL R25, [R1+0x5bc] ;  /* 0x0005bc0001197983 */ /* 0x000ea20000100800 */
[----:B------:R-:W-:-:S03]  /*d540*/  @P2 IMAD.MOV.U32 R6, RZ, RZ, R4 ;  /* 0x000000ffff062224 */ /* 0x000fc600078e0004 */
[----:B------:R-:W4:Y:S04]  /*d550*/  LDL R4, [R1+0x5c0] ;  /* 0x0005c00001047983 */ /* 0x000f280000100800 */
[----:B------:R3:W4:Y:S01]  /*d560*/  @P2 LDG.E.U16 R19, desc[UR16][R6.64] ;  /* 0x0000001006132981 */ /* 0x000722000c1e1500 */
[----:B------:R-:W-:Y:S02]  /*d570*/  PRMT R189, RZ, 0x7610, R189 ;  /* 0x00007610ffbd7816 */ /* 0x000fe400000000bd */
[----:B------:R-:W-:Y:S01]  /*d580*/  ISETP.GT.AND P1, PT, R5, 0x3c, PT ;  /* 0x0000003c0500780c */ /* 0x000fe20003f24270 */
[----:B---3--:R-:W-:Y:S02]  /*d590*/  @P0 IMAD.MOV.U32 R6, RZ, RZ, R141 ;  /* 0x000000ffff060224 */ /* 0x008fe400078e008d */
[----:B------:R-:W3:Y:S01]  /*d5a0*/  LDL R141, [R1+0x5b0] ;  /* 0x0005b000018d7983 */ /* 0x000ee20000100800 */
[----:B------:R-:W-:-:S03]  /*d5b0*/  @P0 IMAD.MOV.U32 R7, RZ, RZ, R142 ;  /* 0x000000ffff070224 */ /* 0x000fc600078e008e */
[----:B------:R-:W3:Y:S04]  /*d5c0*/  LDL R142, [R1+0x5ac] ;  /* 0x0005ac00018e7983 */ /* 0x000ee80000100800 */
[----:B------:R0:W3:Y:S01]  /*d5d0*/  @P0 LDG.E.U16 R189, desc[UR16][R6.64] ;  /* 0x0000001006bd0981 */ /* 0x0000e2000c1e1500 */
[----:B------:R-:W-:Y:S02]  /*d5e0*/  ISETP.GT.AND P0, PT, R5, 0x3d, PT ;  /* 0x0000003d0500780c */ /* 0x000fe40003f04270 */
[----:B------:R-:W-:Y:S01]  /*d5f0*/  PRMT R22, RZ, 0x7610, R22 ;  /* 0x00007610ff167816 */ /* 0x000fe20000000016 */
[----:B0-----:R-:W-:Y:S02]  /*d600*/  @P1 IMAD.MOV.U32 R7, RZ, RZ, R146 ;  /* 0x000000ffff071224 */ /* 0x001fe400078e0092 */
[----:B------:R-:W-:-:S05]  /*d610*/  @P1 IMAD.MOV.U32 R6, RZ, RZ, R145 ;  /* 0x000000ffff061224 */ /* 0x000fca00078e0091 */
[----:B------:R2:W3:Y:S01]  /*d620*/  @P1 LDG.E.U16 R22, desc[UR16][R6.64] ;  /* 0x0000001006161981 */ /* 0x0004e2000c1e1500 */
[----:B------:R-:W0:Y:S02]  /*d630*/  S2R R248, SR_TID.X ;  /* 0x0000000000f87919 */ /* 0x000e240000002100 */
[----:B--2---:R-:W-:Y:S02]  /*d640*/  @P0 IMAD.MOV.U32 R7, RZ, RZ, R25 ;  /* 0x000000ffff070224 */ /* 0x004fe400078e0019 */
[----:B------:R-:W2:Y:S01]  /*d650*/  LDL R25, [R1+0x7bc] ;  /* 0x0007bc0001197983 */ /* 0x000ea20000100800 */
[C---:B------:R-:W-:Y:S01]  /*d660*/  ISETP.GT.AND P1, PT, R5.reuse, 0x3e, PT ;  /* 0x0000003e0500780c */ /* 0x040fe20003f24270 */
[----:B----4-:R-:W-:Y:S01]  /*d670*/  @P0 IMAD.MOV.U32 R6, RZ, RZ, R4 ;  /* 0x000000ffff060224 */ /* 0x010fe200078e0004 */
[----:B------:R-:W-:Y:S01]  /*d680*/  PRMT R157, RZ, 0x7610, R157 ;  /* 0x00007610ff9d7816 */ /* 0x000fe2000000009d */
[----:B------:R-:W4:Y:S01]  /*d690*/  LDL R4, [R1+0x7c0] ;  /* 0x0007c00001047983 */ /* 0x000f220000100800 */
[----:B------:R-:W-:-:S02]  /*d6a0*/  ISETP.GT.AND P2, PT, R5, 0x3f, PT ;  /* 0x0000003f0500780c */ /* 0x000fc40003f44270 */
[----:B0-----:R-:W-:Y:S02]  /*d6b0*/  LOP3.LUT R248, R248, 0x3f, RZ, 0xc0, !PT ;  /* 0x0000003ff8f87812 */ /* 0x001fe400078ec0ff */
[----:B------:R0:W4:Y:S02]  /*d6c0*/  @P0 LDG.E.U16 R157, desc[UR16][R6.64] ;  /* 0x00000010069d0981 */ /* 0x000124000c1e1500 */
[----:B------:R-:W-:Y:S02]  /*d6d0*/  ISETP.GE.AND P0, PT, R248, R5, PT ;  /* 0x00000005f800720c */ /* 0x000fe40003f06270 */
[----:B------:R-:W-:Y:S01]  /*d6e0*/  PRMT R5, RZ, 0x7610, R5 ;  /* 0x00007610ff057816 */ /* 0x000fe20000000005 */
[----:B0-----:R-:W-:Y:S02]  /*d6f0*/  @P1 IMAD.MOV.U32 R6, RZ, RZ, R143 ;  /* 0x000000ffff061224 */ /* 0x001fe400078e008f */
[----:B------:R-:W-:Y:S01]  /*d700*/  @P1 IMAD.MOV.U32 R7, RZ, RZ, R144 ;  /* 0x000000ffff071224 */ /* 0x000fe200078e0090 */
[----:B------:R-:W-:Y:S01]  /*d710*/  PRMT R175, RZ, 0x7610, R175 ;  /* 0x00007610ffaf7816 */ /* 0x000fe200000000af */
[----:B------:R-:W4:Y:S04]  /*d720*/  LDL R144, [R1+0x564] ;  /* 0x0005640001907983 */ /* 0x000f280000100800 */
[----:B------:R3:W4:Y:S04]  /*d730*/  @P1 LDG.E.U16 R5, desc[UR16][R6.64] ;  /* 0x0000001006051981 */ /* 0x000728000c1e1500 */
[----:B------:R-:W4:Y:S01]  /*d740*/  LDL R143, [R1+0x568] ;  /* 0x00056800018f7983 */ /* 0x000f220000100800 */
[----:B---3--:R-:W-:-:S03]  /*d750*/  @P2 IMAD.MOV.U32 R6, RZ, RZ, R141 ;  /* 0x000000ffff062224 */ /* 0x008fc600078e008d */
[----:B------:R-:W3:Y:S01]  /*d760*/  LDL R141, [R1+0x7a4] ;  /* 0x0007a400018d7983 */ /* 0x000ee20000100800 */
[----:B------:R-:W-:-:S03]  /*d770*/  @P2 IMAD.MOV.U32 R7, RZ, RZ, R142 ;  /* 0x000000ffff072224 */ /* 0x000fc600078e008e */
[----:B------:R-:W3:Y:S04]  /*d780*/  LDL R142, [R1+0x5a4] ;  /* 0x0005a400018e7983 */ /* 0x000ee80000100800 */
[----:B------:R0:W3:Y:S01]  /*d790*/  @P2 LDG.E.U16 R175, desc[UR16][R6.64] ;  /* 0x0000001006af2981 */ /* 0x0000e2000c1e1500 */
[----:B------:R-:W-:Y:S01]  /*d7a0*/  BAR.SYNC.DEFER_BLOCKING 0x0 ;  /* 0x0000000000007b1d */ /* 0x000fe20000010000 */
[----:B------:R-:W-:Y:S01]  /*d7b0*/  PRMT R239, RZ, 0x7610, R239 ;  /* 0x00007610ffef7816 */ /* 0x000fe200000000ef */
[----:B0-----:R-:W-:-:S04]  /*d7c0*/  @!P0 IMAD.MOV.U32 R6, RZ, RZ, R241 ;  /* 0x000000ffff068224 */ /* 0x001fc800078e00f1 */
[----:B------:R-:W-:Y:S01]  /*d7d0*/  STL [R1+0x7fc], R241 ;  /* 0x0007fcf101007387 */ /* 0x000fe20000100800 */
[----:B------:R-:W-:-:S03]  /*d7e0*/  @!P0 IMAD.MOV.U32 R7, RZ, RZ, R240 ;  /* 0x000000ffff078224 */ /* 0x000fc600078e00f0 */
[----:B------:R-:W-:Y:S04]  /*d7f0*/  STL [R1+0x7f8], R240 ;  /* 0x0007f8f001007387 */ /* 0x000fe80000100800 */
[----:B------:R-:W3:Y:S04]  /*d800*/  LDL R146, [R1+0x544] ;  /* 0x0005440001927983 */ /* 0x000ee80000100800 */
[----:B------:R-:W3:Y:S04]  /*d810*/  LDL R145, [R1+0x548] ;  /* 0x0005480001917983 */ /* 0x000ee80000100800 */
[----:B------:R2:W3:Y:S02]  /*d820*/  @!P0 LDG.E.U16 R239, desc[UR16][R6.64] ;  /* 0x0000001006ef8981 */ /* 0x0004e4000c1e1500 */
[----:B--2---:R-:W-:-:S02]  /*d830*/  @!P0 IMAD.MOV.U32 R7, RZ, RZ, R25 ;  /* 0x000000ffff078224 */ /* 0x004fc400078e0019 */
[----:B------:R-:W2:Y:S01]  /*d840*/  LDL R25, [R1+0x524] ;  /* 0x0005240001197983 */ /* 0x000ea20000100800 */
[----:B------:R-:W-:Y:S01]  /*d850*/  PRMT R172, RZ, 0x7610, R172 ;  /* 0x00007610ffac7816 */ /* 0x000fe200000000ac */
[----:B----4-:R-:W-:Y:S02]  /*d860*/  @!P0 IMAD.MOV.U32 R6, RZ, RZ, R4 ;  /* 0x000000ffff068224 */ /* 0x010fe400078e0004 */
[----:B------:R-:W4:Y:S04]  /*d870*/  LDL R4, [R1+0x528] ;  /* 0x0005280001047983 */ /* 0x000f280000100800 */
[----:B------:R3:W4:Y:S01]  /*d880*/  @!P0 LDG.E.U16 R172, desc[UR16][R6.64] ;  /* 0x0000001006ac8981 */ /* 0x000722000c1e1500 */
[----:B------:R-:W-:Y:S02]  /*d890*/  PRMT R174, RZ, 0x7610, R174 ;  /* 0x00007610ffae7816 */ /* 0x000fe400000000ae */
[----:B------:R-:W-:Y:S01]  /*d8a0*/  PRMT R176, RZ, 0x7610, R176 ;  /* 0x00007610ffb07816 */ /* 0x000fe200000000b0 */
[----:B---3--:R-:W-:-:S02]  /*d8b0*/  @!P0 IMAD.MOV.U32 R6, RZ, RZ, R141 ;  /* 0x000000ffff068224 */ /* 0x008fc400078e008d */
[----:B------:R-:W3:Y:S01]  /*d8c0*/  LDL R141, [R1+0x508] ;  /* 0x00050800018d7983 */ /* 0x000ee20000100800 */
[----:B------:R-:W-:-:S03]  /*d8d0*/  @!P0 IMAD.MOV.U32 R7, RZ, RZ, R142 ;  /* 0x000000ffff078224 */ /* 0x000fc600078e008e */
[----:B------:R-:W3:Y:S04]  /*d8e0*/  LDL R142, [R1+0x504] ;  /* 0x00050400018e7983 */ /* 0x000ee80000100800 */
[----:B------:R0:W3:Y:S01]  /*d8f0*/  @!P0 LDG.E.U16 R174, desc[UR16][R6.64] ;  /* 0x0000001006ae8981 */ /* 0x0000e2000c1e1500 */
[----:B------:R-:W-:Y:S01]  /*d900*/  PRMT R178, RZ, 0x7610, R178 ;  /* 0x00007610ffb27816 */ /* 0x000fe200000000b2 */
[----:B0-----:R-:W-:Y:S02]  /*d910*/  @!P0 IMAD.MOV.U32 R6, RZ, RZ, R147 ;  /* 0x000000ffff068224 */ /* 0x001fe400078e0093 */
[----:B------:R-:W-:-:S05]  /*d920*/  @!P0 IMAD.MOV.U32 R7, RZ, RZ, R148 ;  /* 0x000000ffff078224 */ /* 0x000fca00078e0094 */
[----:B------:R0:W3:Y:S01]  /*d930*/  @!P0 LDG.E.U16 R176, desc[UR16][R6.64] ;  /* 0x0000001006b08981 */ /* 0x0000e2000c1e1500 */
[----:B------:R-:W-:Y:S01]  /*d940*/  PRMT R179, RZ, 0x7610, R179 ;  /* 0x00007610ffb37816 */ /* 0x000fe200000000b3 */
[----:B0-----:R-:W-:Y:S02]  /*d950*/  @!P0 IMAD.MOV.U32 R6, RZ, RZ, R143 ;  /* 0x000000ffff068224 */ /* 0x001fe400078e008f */
[----:B------:R-:W-:Y:S01]  /*d960*/  @!P0 IMAD.MOV.U32 R7, RZ, RZ, R144 ;  /* 0x000000ffff078224 */ /* 0x000fe200078e0090 */
[----:B------:R-:W3:Y:S04]  /*d970*/  LDL R143, [R1+0x4e8] ;  /* 0x0004e800018f7983 */ /* 0x000ee80000100800 */
[----:B------:R0:W3:Y:S04]  /*d980*/  @!P0 LDG.E.U16 R178, desc[UR16][R6.64] ;  /* 0x0000001006b28981 */ /* 0x0000e8000c1e1500 */
[----:B------:R-:W3:Y:S01]  /*d990*/  LDL R144, [R1+0x4e4] ;  /* 0x0004e40001907983 */ /* 0x000ee20000100800 */
[----:B0-----:R-:W-:-:S02]  /*d9a0*/  @!P0 IMAD.MOV.U32 R6, RZ, RZ, R145 ;  /* 0x000000ffff068224 */ /* 0x001fc400078e0091 */
[----:B------:R-:W-:Y:S01]  /*d9b0*/  @!P0 IMAD.MOV.U32 R7, RZ, RZ, R146 ;  /* 0x000000ffff078224 */ /* 0x000fe200078e0092 */
[----:B------:R-:W-:Y:S01]  /*d9c0*/  PRMT R181, RZ, 0x7610, R181 ;  /* 0x00007610ffb57816 */ /* 0x000fe200000000b5 */
[----:B------:R-:W3:Y:S04]  /*d9d0*/  LDL R146, [R1+0x484] ;  /* 0x0004840001927983 */ /* 0x000ee80000100800 */
[----:B------:R2:W3:Y:S01]  /*d9e0*/  @!P0 LDG.E.U16 R179, desc[UR16][R6.64] ;  /* 0x0000001006b38981 */ /* 0x0004e2000c1e1500 */
[----:B------:R-:W-:-:S03]  /*d9f0*/  PRMT R187, RZ, 0x7610, R187 ;  /* 0x00007610ffbb7816 */ /* 0x000fc600000000bb */
[----:B------:R-:W3:Y:S01]  /*da00*/  LDL R145, [R1+0x488] ;  /* 0x0004880001917983 */ /* 0x000ee20000100800 */
[----:B--2---:R-:W-:-:S03]  /*da10*/  @!P0 IMAD.MOV.U32 R7, RZ, RZ, R25 ;  /* 0x000000ffff078224 */ /* 0x004fc600078e0019 */
[----:B------:R-:W2:Y:S01]  /*da20*/  LDL R25, [R1+0x4c4] ;  /* 0x0004c40001197983 */ /* 0x000ea20000100800 */
[----:B----4-:R-:W-:-:S03]  /*da30*/  @!P0 IMAD.MOV.U32 R6, RZ, RZ, R4 ;  /* 0x000000ffff068224 */ /* 0x010fc600078e0004 */
[----:B------:R-:W4:Y:S04]  /*da40*/  LDL R4, [R1+0x4c8] ;  /* 0x0004c80001047983 */ /* 0x000f280000100800 */
[----:B------:R3:W4:Y:S02]  /*da50*/  @!P0 LDG.E.U16 R181, desc[UR16][R6.64] ;  /* 0x0000001006b58981 */ /* 0x000724000c1e1500 */
[----:B---3--:R-:W-:Y:S02]  /*da60*/  @!P0 IMAD.MOV.U32 R6, RZ, RZ, R141 ;  /* 0x000000ffff068224 */ /* 0x008fe400078e008d */
[----:B------:R-:W3:Y:S01]  /*da70*/  LDL R141, [R1+0x4a8] ;  /* 0x0004a800018d7983 */ /* 0x000ee20000100800 */
[----:B------:R-:W-:-:S03]  /*da80*/  @!P0 IMAD.MOV.U32 R7, RZ, RZ, R142 ;  /* 0x000000ffff078224 */ /* 0x000fc600078e008e */
[----:B------:R-:W3:Y:S01]  /*da90*/  LDL R142, [R1+0x4a4] ;  /* 0x0004a400018e7983 */ /* 0x000ee20000100800 */
[----:B------:R-:W-:-:S03]  /*daa0*/  PRMT R186, RZ, 0x7610, R186 ;  /* 0x00007610ffba7816 */ /* 0x000fc600000000ba */
[----:B------:R0:W3:Y:S02]  /*dab0*/  @!P0 LDG.E.U16 R187, desc[UR16][R6.64] ;  /* 0x0000001006bb8981 */ /* 0x0000e4000c1e1500 */
[----:B0-----:R-:W-:Y:S02]  /*dac0*/  @!P0 IMAD.MOV.U32 R6, RZ, RZ, R143 ;  /* 0x000000ffff068224 */ /* 0x001fe400078e008f */
[----:B------:R-:W3:Y:S01]  /*dad0*/  LDL R143, [R1+0x468] ;  /* 0x00046800018f7983 */ /* 0x000ee20000100800 */
[----:B------:R-:W-:-:S03]  /*dae0*/  @!P0 IMAD.MOV.U32 R7, RZ, RZ, R144 ;  /* 0x000000ffff078224 */ /* 0x000fc600078e0090 */
[----:B------:R-:W3:Y:S04]  /*daf0*/  LDL R144, [R1+0x464] ;  /* 0x0004640001907983 */ /* 0x000ee80000100800 */
[----:B------:R2:W3:Y:S02]  /*db00*/  @!P0 LDG.E.U16 R186, desc[UR16][R6.64] ;  /* 0x0000001006ba8981 */ /* 0x0004e4000c1e1500 */
[----:B--2---:R-:W-:Y:S02]  /*db10*/  @!P0 IMAD.MOV.U32 R7, RZ, RZ, R25 ;  /* 0x000000ffff078224 */ /* 0x004fe400078e0019 */
[----:B------:R-:W2:Y:S01]  /*db20*/  LDL R25, [R1+0x444] ;  /* 0x0004440001197983 */ /* 0x000ea20000100800 */
[----:B------:R-:W-:Y:S01]  /*db30*/  PRMT R185, RZ, 0x7610, R185 ;  /* 0x00007610ffb97816 */ /* 0x000fe200000000b9 */
[----:B----4-:R-:W-:-:S02]  /*db40*/  @!P0 IMAD.MOV.U32 R6, RZ, RZ, R4 ;  /* 0x000000ffff068224 */ /* 0x010fc400078e0004 */
[----:B------:R-:W4:Y:S04]  /*db50*/  LDL R4, [R1+0x448] ;  /* 0x0004480001047983 */ /* 0x000f280000100800 */
[----:B------:R3:W4:Y:S01]  /*db60*/  @!P0 LDG.E.U16 R185, desc[UR16][R6.64] ;  /* 0x0000001006b98981 */ /* 0x000722000c1e1500 */
[----:B------:R-:W-:Y:S01]  /*db70*/  PRMT R184, RZ, 0x7610, R184 ;  /* 0x00007610ffb87816 */ /* 0x000fe200000000b8 */
[----:B---3--:R-:W-:Y:S02]  /*db80*/  @!P0 IMAD.MOV.U32 R6, RZ, RZ, R141 ;  /* 0x000000ffff068224 */ /* 0x008fe400078e008d */
[----:B------:R-:W3:Y:S01]  /*db90*/  LDL R141, [R1+0x428] ;  /* 0x00042800018d7983 */ /* 0x000ee20000100800 */
[----:B------:R-:W-:-:S03]  /*dba0*/  @!P0 IMAD.MOV.U32 R7, RZ, RZ, R142 ;  /* 0x000000ffff078224 */ /* 0x000fc600078e008e */
[----:B------:R-:W3:Y:S01]  /*dbb0*/  LDL R142, [R1+0x424] ;  /* 0x00042400018e7983 */ /* 0x000ee20000100800 */
[----:B------:R-:W-:-:S03]  /*dbc0*/  PRMT R183, RZ, 0x7610, R183 ;  /* 0x00007610ffb77816 */ /* 0x000fc600000000b7 */
[----:B------:R0:W3:Y:S01]  /*dbd0*/  @!P0 LDG.E.U16 R184, desc[UR16][R6.64] ;  /* 0x0000001006b88981 */ /* 0x0000e2000c1e1500 */
[----:B------:R-:W-:Y:S01]  /*dbe0*/  PRMT R206, RZ, 0x7610, R206 ;  /* 0x00007610ffce7816 */ /* 0x000fe200000000ce */
[----:B0-----:R-:W-:Y:S02]  /*dbf0*/  @!P0 IMAD.MOV.U32 R6, RZ, RZ, R145 ;  /* 0x000000ffff068224 */ /* 0x001fe400078e0091 */
[----:B------:R-:W-:Y:S01]  /*dc00*/  @!P0 IMAD.MOV.U32 R7, RZ, RZ, R146 ;  /* 0x000000ffff078224 */ /* 0x000fe200078e0092 */
[----:B------:R-:W3:Y:S04]  /*dc10*/  LDL R145, [R1+0x408] ;  /* 0x0004080001917983 */ /* 0x000ee80000100800 */
[----:B------:R0:W3:Y:S04]  /*dc20*/  @!P0 LDG.E.U16 R183, desc[UR16][R6.64] ;  /* 0x0000001006b78981 */ /* 0x0000e8000c1e1500 */
[----:B------:R-:W3:Y:S01]  /*dc30*/  LDL R146, [R1+0x404] ;  /* 0x0004040001927983 */ /* 0x000ee20000100800 */
[----:B0-----:R-:W-:Y:S01]  /*dc40*/  @!P0 IMAD.MOV.U32 R6, RZ, RZ, R143 ;  /* 0x000000ffff068224 */ /* 0x001fe200078e008f */
[----:B------:R-:W-:Y:S01]  /*dc50*/  PRMT R205, RZ, 0x7610, R205 ;  /* 0x00007610ffcd7816 */ /* 0x000fe200000000cd */
[----:B------:R-:W0:Y:S01]  /*dc60*/  S2R R153, SR_TID.X ;  /* 0x0000000000997919 */ /* 0x000e220000002100 */
[----:B------:R-:W3:Y:S01]  /*dc70*/  LDL R143, [R1+0x3c8] ;  /* 0x0003c800018f7983 */ /* 0x000ee20000100800 */
[----:B------:R-:W-:-:S03]  /*dc80*/  @!P0 IMAD.MOV.U32 R7, RZ, RZ, R144 ;  /* 0x000000ffff078224 */ /* 0x000fc600078e0090 */
[----:B------:R-:W3:Y:S04]  /*dc90*/  LDL R144, [R1+0x3c4] ;  /* 0x0003c40001907983 */ /* 0x000ee80000100800 */
[----:B------:R2:W3:Y:S02]  /*dca0*/  @!P0 LDG.E.U16 R206, desc[UR16][R6.64] ;  /* 0x0000001006ce8981 */ /* 0x0004e4000c1e1500 */
[----:B--2---:R-:W-:Y:S02]  /*dcb0*/  @!P0 IMAD.MOV.U32 R7, RZ, RZ, R25 ;  /* 0x000000ffff078224 */ /* 0x004fe400078e0019 */
[----:B------:R-:W2:Y:S01]  /*dcc0*/  LDL R25, [R1+0x3e4] ;  /* 0x0003e40001197983 */ /* 0x000ea20000100800 */
[----:B----4-:R-:W-:-:S03]  /*dcd0*/  @!P0 IMAD.MOV.U32 R6, RZ, RZ, R4 ;  /* 0x000000ffff068224 */ /* 0x010fc600078e0004 */
[----:B------:R-:W4:Y:S04]  /*dce0*/  LDL R4, [R1+0x3e8] ;  /* 0x0003e80001047983 */ /* 0x000f280000100800 */
[----:B------:R3:W4:Y:S01]  /*dcf0*/  @!P0 LDG.E.U16 R205, desc[UR16][R6.64] ;  /* 0x0000001006cd8981 */ /* 0x000722000c1e1500 */
[----:B0-----:R-:W-:Y:S01]  /*dd00*/  LOP3.LUT R153, R153, 0x3f, RZ, 0xc0, !PT ;  /* 0x0000003f99997812 */ /* 0x001fe200078ec0ff */
[----:B---3--:R-:W-:Y:S02]  /*dd10*/  @!P0 IMAD.MOV.U32 R6, RZ, RZ, R141 ;  /* 0x000000ffff068224 */ /* 0x008fe400078e008d */
[----:B------:R-:W0:Y:S01]  /*dd20*/  S2R R141, SR_TID.X ;  /* 0x00000000008d7919 */ /* 0x000e220000002100 */
[----:B------:R-:W-:Y:S02]  /*dd30*/  @!P0 IMAD.MOV.U32 R7, RZ, RZ, R142 ;  /* 0x000000ffff078224 */ /* 0x000fe400078e008e */
[----:B------:R-:W-:Y:S01]  /*dd40*/  IMAD.SHL.U32 R142, R153, 0x2, RZ ;  /* 0x00000002998e7824 */ /* 0x000fe200078e00ff */
[----:B------:R-:W-:Y:S01]  /*dd50*/  PRMT R204, RZ, 0x7610, R204 ;  /* 0x00007610ffcc7816 */ /* 0x000fe200000000cc */
[----:B------:R-:W-:Y:S04]  /*dd60*/  STS.U16 [R3+UR8+0x8000], R171 ;  /* 0x008000ab03007988 */ /* 0x000fe80008000408 */
[----:B------:R-:W-:Y:S04]  /*dd70*/  STS.U16 [R3+UR8+0x8400], R165 ;  /* 0x008400a503007988 */ /* 0x000fe80008000408 */
[----:B------:R-:W-:Y:S04]  /*dd80*/  STS.U16 [R3+UR8+0x8800], R158 ;  /* 0x0088009e03007988 */ /* 0x000fe80008000408 */
[----:B------:R-:W-:Y:S04]  /*dd90*/  STS.U16 [R3+UR8+0x8c00], R152 ;  /* 0x008c009803007988 */ /* 0x000fe80008000408 */
[----:B------:R-:W-:Y:S04]  /*dda0*/  STS.U16 [R3+UR8+0x9000], R18 ;  /* 0x0090001203007988 */ /* 0x000fe80008000408 */
[----:B------:R-:W-:Y:S04]  /*ddb0*/  STS.U16 [R3+UR8+0x9400], R10 ;  /* 0x0094000a03007988 */ /* 0x000fe80008000408 */
[----:B------:R-:W-:Y:S01]  /*ddc0*/  STS.U16 [R3+UR8+0x9800], R9 ;  /* 0x0098000903007988 */ /* 0x000fe20008000408 */
[----:B0-----:R-:W-:-:S03]  /*ddd0*/  LOP3.LUT R141, R141, 0x40, RZ, 0xc0, !PT ;  /* 0x000000408d8d7812 */ /* 0x001fc600078ec0ff */
[----:B------:R-:W-:Y:S02]  /*dde0*/  STS.U16 [R3+UR8+0x9c00], R8 ;  /* 0x009c000803007988 */ /* 0x000fe40008000408 */
[----:B------:R-:W-:Y:S02]  /*ddf0*/  IMAD R141, R141, 0x80, R142 ;  /* 0x000000808d8d7824 */ /* 0x000fe400078e028e */
[----:B------:R0:W-:Y:S04]  /*de00*/  STL [R1+0x800], R3 ;  /* 0x0008000301007387 */ /* 0x0001e80000100800 */
[----:B------:R-:W3:Y:S01]  /*de10*/  LDL R142, [R1+0x3a4] ;  /* 0x0003a400018e7983 */ /* 0x000ee20000100800 */
[----:B------:R-:W-:-:S03]  /*de20*/  PRMT R203, RZ, 0x7610, R203 ;  /* 0x00007610ffcb7816 */ /* 0x000fc600000000cb */
[----:B------:R1:W3:Y:S04]  /*de30*/  @!P0 LDG.E.U16 R204, desc[UR16][R6.64] ;  /* 0x0000001006cc8981 */ /* 0x0002e8000c1e1500 */
[----:B0-----:R-:W3:Y:S01]  /*de40*/  LDL R3, [R1+0x3a8] ;  /* 0x0003a80001037983 */ /* 0x001ee20000100800 */
[----:B-1----:R-:W-:Y:S02]  /*de50*/  @!P0 IMAD.MOV.U32 R6, RZ, RZ, R145 ;  /* 0x000000ffff068224 */ /* 0x002fe400078e0091 */
[----:B------:R-:W-:Y:S01]  /*de60*/  @!P0 IMAD.MOV.U32 R7, RZ, RZ, R146 ;  /* 0x000000ffff078224 */ /* 0x000fe200078e0092 */
[----:B------:R-:W3:Y:S04]  /*de70*/  LDL R145, [R1+0x388] ;  /* 0x0003880001917983 */ /* 0x000ee80000100800 */
[----:B------:R-:W3:Y:S04]  /*de80*/  LDL R146, [R1+0x384] ;  /* 0x0003840001927983 */ /* 0x000ee80000100800 */
[----:B------:R2:W3:Y:S02]  /*de90*/  @!P0 LDG.E.U16 R203, desc[UR16][R6.64] ;  /* 0x0000001006cb8981 */ /* 0x0004e4000c1e1500 */
[----:B--2---:R-:W-:-:S02]  /*dea0*/  @!P0 IMAD.MOV.U32 R7, RZ, RZ, R25 ;  /* 0x000000ffff078224 */ /* 0x004fc400078e0019 */
[----:B------:R-:W2:Y:S01]  /*deb0*/  LDL R25, [R1+0x364] ;  /* 0x0003640001197983 */ /* 0x000ea20000100800 */
[----:B----4-:R-:W-:-:S03]  /*dec0*/  @!P0 IMAD.MOV.U32 R6, RZ, RZ, R4 ;  /* 0x000000ffff068224 */ /* 0x010fc600078e0004 */
[----:B------:R-:W4:Y:S01]  /*ded0*/  LDL R4, [R1+0x368] ;  /* 0x0003680001047983 */ /* 0x000f220000100800 */
[----:B------:R-:W-:Y:S02]  /*dee0*/  PRMT R171, RZ, 0x7610, R171 ;  /* 0x00007610ffab7816 */ /* 0x000fe400000000ab */
[----:B------:R-:W-:-:S04]  /*def0*/  PRMT R165, RZ, 0x7610, R165 ;  /* 0x00007610ffa57816 */ /* 0x000fc800000000a5 */
[----:B------:R0:W4:Y:S01]  /*df00*/  @!P0 LDG.E.U16 R171, desc[UR16][R6.64] ;  /* 0x0000001006ab8981 */ /* 0x000122000c1e1500 */
[----:B------:R-:W-:Y:S01]  /*df10*/  PRMT R158, RZ, 0x7610, R158 ;  /* 0x00007610ff9e7816 */ /* 0x000fe2000000009e */
[----:B0-----:R-:W-:Y:S02]  /*df20*/  @!P0 IMAD.MOV.U32 R6, RZ, RZ, R143 ;  /* 0x000000ffff068224 */ /* 0x001fe400078e008f */
[----:B------:R-:W-:Y:S01]  /*df30*/  @!P0 IMAD.MOV.U32 R7, RZ, RZ, R144 ;  /* 0x000000ffff078224 */ /* 0x000fe200078e0090 */
[----:B------:R-:W4:Y:S04]  /*df40*/  LDL R143, [R1+0x348] ;  /* 0x00034800018f7983 */ /* 0x000f280000100800 */
[----:B------:R3:W4:Y:S04]  /*df50*/  @!P0 LDG.E.U16 R165, desc[UR16][R6.64] ;  /* 0x0000001006a58981 */ /* 0x000728000c1e1500 */
[----:B------:R-:W4:Y:S01]  /*df60*/  LDL R144, [R1+0x344] ;  /* 0x0003440001907983 */ /* 0x000f220000100800 */
[----:B------:R-:W-:Y:S01]  /*df70*/  PRMT R152, RZ, 0x7610, R152 ;  /* 0x00007610ff987816 */ /* 0x000fe20000000098 */
[----:B---3--:R-:W-:-:S02]  /*df80*/  @!P0 IMAD.MOV.U32 R7, RZ, RZ, R142 ;  /* 0x000000ffff078224 */ /* 0x008fc400078e008e */
[----:B------:R-:W3:Y:S01]  /*df90*/  LDL R142, [R1+0x324] ;  /* 0x00032400018e7983 */ /* 0x000ee20000100800 */
[----:B------:R-:W-:-:S03]  /*dfa0*/  @!P0 IMAD.MOV.U32 R6, RZ, RZ, R3 ;  /* 0x000000ffff068224 */ /* 0x000fc600078e0003 */
[----:B------:R-:W3:Y:S04]  /*dfb0*/  LDL R3, [R1+0x328] ;  /* 0x0003280001037983 */ /* 0x000ee80000100800 */
[----:B------:R0:W3:Y:S02]  /*dfc0*/  @!P0 LDG.E.U16 R158, desc[UR16][R6.64] ;  /* 0x00000010069e8981 */ /* 0x0000e4000c1e1500 */
[----:B0-----:R-:W-:Y:S02]  /*dfd0*/  @!P0 IMAD.MOV.U32 R6, RZ, RZ, R145 ;  /* 0x000000ffff068224 */ /* 0x001fe400078e0091 */
[----:B------:R-:W-:-:S05]  /*dfe0*/  @!P0 IMAD.MOV.U32 R7, RZ, RZ, R146 ;  /* 0x000000ffff078224 */ /* 0x000fca00078e0092 */
[----:B------:R2:W3:Y:S02]  /*dff0*/  @!P0 LDG.E.U16 R152, desc[UR16][R6.64] ;  /* 0x0000001006988981 */ /* 0x0004e4000c1e1500 */
[----:B--2---:R-:W-:Y:S02]  /*e000*/  @!P0 IMAD.MOV.U32 R7, RZ, RZ, R25 ;  /* 0x000000ffff078224 */ /* 0x004fe400078e0019 */
[----:B------:R-:W2:Y:S01]  /*e010*/  LDL R25, [R1+0x304] ;  /* 0x0003040001197983 */ /* 0x000ea20000100800 */
[----:B----4-:R-:W-:-:S03]  /*e020*/  @!P0 IMAD.MOV.U32 R6, RZ, RZ, R4 ;  /* 0x000000ffff068224 */ /* 0x010fc600078e0004 */
[----:B------:R-:W4:Y:S01]  /*e030*/  LDL R4, [R1+0x308] ;  /* 0x0003080001047983 */ /* 0x000f220000100800 */
[----:B------:R-:W-:Y:S02]  /*e040*/  PRMT R18, RZ, 0x7610, R18 ;  /* 0x00007610ff127816 */ /* 0x000fe40000000012 */
[----:B------:R-:W-:Y:S01]  /*e050*/  PRMT R10, RZ, 0x7610, R10 ;  /* 0x00007610ff0a7816 */ /* 0x000fe2000000000a */
[----:B------:R-:W4:Y:S04]  /*e060*/  LDL.LU R151, [R1+0x2c4] ;  /* 0x0002c40001977983 */ /* 0x000f280000300800 */
[----:B------:R0:W4:Y:S01]  /*e070*/  @!P0 LDG.E.U16 R18, desc[UR16][R6.64] ;  /* 0x0000001006128981 */ /* 0x000122000c1e1500 */
[----:B------:R-:W-:Y:S01]  /*e080*/  PRMT R9, RZ, 0x7610, R9 ;  /* 0x00007610ff097816 */ /* 0x000fe20000000009 */
[----:B0-----:R-:W-:-:S02]  /*e090*/  @!P0 IMAD.MOV.U32 R6, RZ, RZ, R143 ;  /* 0x000000ffff068224 */ /* 0x001fc400078e008f */
[----:B------:R-:W4:Y:S01]  /*e0a0*/  LDL R143, [R1+0x2e8] ;  /* 0x0002e800018f7983 */ /* 0x000f220000100800 */
[----:B------:R-:W-:-:S03]  /*e0b0*/  @!P0 IMAD.MOV.U32 R7, RZ, RZ, R144 ;  /* 0x000000ffff078224 */ /* 0x000fc600078e0090 */
[----:B------:R-:W4:Y:S04]  /*e0c0*/  LDL R144, [R1+0x2e4] ;  /* 0x0002e40001907983 */ /* 0x000f280000100800 */
[----:B------:R3:W4:Y:S04]  /*e0d0*/  @!P0 LDG.E.U16 R10, desc[UR16][R6.64] ;  /* 0x00000010060a8981 */ /* 0x000728000c1e1500 */
[----:B------:R-:W4:Y:S01]  /*e0e0*/  LDL.LU R148, [R1+0x2a4] ;  /* 0x0002a40001947983 */ /* 0x000f220000300800 */
[----:B---3--:R-:W-:-:S03]  /*e0f0*/  @!P0 IMAD.MOV.U32 R7, RZ, RZ, R142 ;  /* 0x000000ffff078224 */ /* 0x008fc600078e008e */
[----:B------:R-:W3:Y:S01]  /*e100*/  LDL.LU R142, [R1+0x2a8] ;  /* 0x0002a800018e7983 */ /* 0x000ee20000300800 */
[----:B------:R-:W-:-:S03]  /*e110*/  @!P0 IMAD.MOV.U32 R6, RZ, RZ, R3 ;  /* 0x000000ffff068224 */ /* 0x000fc600078e0003 */
[----:B------:R-:W3:Y:S04]  /*e120*/  LDL.LU R3, [R1+0x224] ;  /* 0x0002240001037983 */ /* 0x000ee80000300800 */
[----:B------:R2:W3:Y:S02]  /*e130*/  @!P0 LDG.E.U16 R9, desc[UR16][R6.64] ;  /* 0x0000001006098981 */ /* 0x0004e4000c1e1500 */
[----:B--2---:R-:W-:Y:S02]  /*e140*/  @!P0 IMAD.MOV.U32 R7, RZ, RZ, R25 ;  /* 0x000000ffff078224 */ /* 0x004fe400078e0019 */
[----:B------:R-:W2:Y:S01]  /*e150*/  LDL R25, [R1+0x2c8] ;  /* 0x0002c80001197983 */ /* 0x000ea20000100800 */
[----:B------:R-:W0:Y:S01]  /*e160*/  S2R R153, SR_TID.X ;  /* 0x0000000000997919 */ /* 0x000e220000002100 */
[----:B----4-:R-:W-:-:S02]  /*e170*/  @!P0 IMAD.MOV.U32 R6, RZ, RZ, R4 ;  /* 0x000000ffff068224 */ /* 0x010fc400078e0004 */
[----:B------:R-:W1:Y:S01]  /*e180*/  S2R R4, SR_TID.X ;  /* 0x0000000000047919 */ /* 0x000e620000002100 */
[----:B------:R-:W-:Y:S02]  /*e190*/  LOP3.LUT R141, R141, 0x10, RZ, 0x3c, !PT ;  /* 0x000000108d8d7812 */ /* 0x000fe400078e3cff */
[----:B------:R-:W-:Y:S01]  /*e1a0*/  PRMT R8, RZ, 0x7610, R8 ;  /* 0x00007610ff087816 */ /* 0x000fe20000000008 */
[----:B------:R-:W4:Y:S04]  /*e1b0*/  LDL.LU R145, [R1+0x288] ;  /* 0x0002880001917983 */ /* 0x000f280000300800 */
[----:B------:R-:W-:Y:S04]  /*e1c0*/  STS.U16 [R141+UR8+0x8080], R182 ;  /* 0x008080b68d007988 */ /* 0x000fe80008000408 */
[----:B------:R-:W4:Y:S04]  /*e1d0*/  LDL.LU R147, [R1+0x284] ;  /* 0x0002840001937983 */ /* 0x000f280000300800 */
[----:B------:R0:W-:Y:S04]  /*e1e0*/  STS.U16 [R141+UR8+0x8480], R170 ;  /* 0x008480aa8d007988 */ /* 0x0001e80008000408 */
[----:B------:R-:W-:Y:S04]  /*e1f0*/  STS.U16 [R141+UR8+0x8880], R164 ;  /* 0x008880a48d007988 */ /* 0x000fe80008000408 */
[----:B------:R-:W-:Y:S01]  /*e200*/  STS.U16 [R141+UR8+0x8c80], R159 ;  /* 0x008c809f8d007988 */ /* 0x000fe20008000408 */
[----:B0-----:R-:W-:-:S02]  /*e210*/  PRMT R170, RZ, 0x7610, R170 ;  /* 0x00007610ffaa7816 */ /* 0x001fc400000000aa */
[----:B------:R-:W-:Y:S01]  /*e220*/  LOP3.LUT R153, R153, 0x3f, RZ, 0xc0, !PT ;  /* 0x0000003f99997812 */ /* 0x000fe200078ec0ff */
[----:B------:R0:W4:Y:S04]  /*e230*/  @!P0 LDG.E.U16 R8, desc[UR16][R6.64] ;  /* 0x0000001006088981 */ /* 0x000128000c1e1500 */
[----:B------:R-:W-:Y:S04]  /*e240*/  STS.U16 [R141+UR8+0x9080], R23 ;  /* 0x009080178d007988 */ /* 0x000fe80008000408 */
[----:B------:R-:W-:Y:S01]  /*e250*/  STS.U16 [R141+UR8+0x9480], R17 ;  /* 0x009480118d007988 */ /* 0x000fe20008000408 */
[----:B0-----:R-:W-:-:S02]  /*e260*/  @!P0 IMAD.MOV.U32 R6, RZ, RZ, R143 ;  /* 0x000000ffff068224 */ /* 0x001fc400078e008f */
[----:B------:R-:W-:Y:S01]  /*e270*/  @!P0 IMAD.MOV.U32 R7, RZ, RZ, R144 ;  /* 0x000000ffff078224 */ /* 0x000fe200078e0090 */
[----:B------:R-:W4:Y:S04]  /*e280*/  LDL.LU R240, [R1+0x264] ;  /* 0x0002640001f07983 */ /* 0x000f280000300800 */
[----:B------:R-:W-:Y:S04]  /*e290*/  STS.U16 [R141+UR8+0x9880], R16 ;  /* 0x009880108d007988 */ /* 0x000fe80008000408 */
[----:B------:R-:W4:Y:S04]  /*e2a0*/  LDL.LU R144, [R1+0x268] ;  /* 0x0002680001907983 */ /* 0x000f280000300800 */
[----:B------:R0:W-:Y:S04]  /*e2b0*/  STS.U16 [R141+UR8+0x9c80], R14 ;  /* 0x009c800e8d007988 */ /* 0x0001e80008000408 */
[----:B------:R2:W4:Y:S04]  /*e2c0*/  @!P0 LDG.E.U16 R170, desc[UR16][R6.64] ;  /* 0x0000001006aa8981 */ /* 0x000528000c1e1500 */
[----:B------:R-:W4:Y:S01]  /*e2d0*/  LDL R235, [R1+0x204] ;  /* 0x0002040001eb7983 */ /* 0x000f220000100800 */
[----:B0-----:R-:W-:-:S03]  /*e2e0*/  IMAD.SHL.U32 R141, R153, 0x2, RZ ;  /* 0x00000002998d7824 */ /* 0x001fc600078e00ff */
[----:B------:R-:W4:Y:S01]  /*e2f0*/  LDL R153, [R1+0x208] ;  /* 0x0002080001997983 */ /* 0x000f220000100800 */
[----:B-1----:R-:W-:-:S03]  /*e300*/  LOP3.LUT R4, R4, 0x40, RZ, 0xc0, !PT ;  /* 0x0000004004047812 */ /* 0x002fc600078ec0ff */
[----:B------:R-:W4:Y:S02]  /*e310*/  LDL.LU R143, [R1+0x244] ;  /* 0x00024400018f7983 */ /* 0x000f240000300800 */
[----:B------:R-:W-:-:S05]  /*e320*/  IMAD R4, R4, 0x80, R141 ;  /* 0x0000008004047824 */ /* 0x000fca00078e028d */
[----:B------:R-:W-:Y:S01]  /*e330*/  LOP3.LUT R4, R4, 0x20, RZ, 0x3c, !PT ;  /* 0x0000002004047812 */ /* 0x000fe200078e3cff */
[----:B------:R-:W0:Y:S04]  /*e340*/  S2R R249, SR_TID.X ;  /* 0x0000000000f97919 */ /* 0x000e280000002100 */
[----:B------:R-:W-:Y:S04]  /*e350*/  STS.U16 [R4+UR8+0x8100], R192 ;  /* 0x008100c004007988 */ /* 0x000fe80008000408 */
[----:B------:R-:W-:Y:S04]  /*e360*/  STS.U16 [R4+UR8+0x8500], R188 ;  /* 0x008500bc04007988 */ /* 0x000fe80008000408 */
[----:B------:R-:W-:Y:S04]  /*e370*/  STS.U16 [R4+UR8+0x8900], R177 ;  /* 0x008900b104007988 */ /* 0x000fe80008000408 */
[----:B------:R-:W-:Y:S04]  /*e380*/  STS.U16 [R4+UR8+0x8d00], R163 ;  /* 0x008d00a304007988 */ /* 0x000fe80008000408 */
[----:B------:R-:W-:Y:S04]  /*e390*/  STS.U16 [R4+UR8+0x9100], R156 ;  /* 0x0091009c04007988 */ /* 0x000fe80008000408 */
[----:B------:R-:W-:Y:S04]  /*e3a0*/  STS.U16 [R4+UR8+0x9500], R20 ;  /* 0x0095001404007988 */ /* 0x000fe80008000408 */
[----:B------:R-:W-:Y:S04]  /*e3b0*/  STS.U16 [R4+UR8+0x9900], R15 ;  /* 0x0099000f04007988 */ /* 0x000fe80008000408 */
[----:B------:R1:W-:Y:S02]  /*e3c0*/  STS.U16 [R4+UR8+0x9d00], R11 ;  /* 0x009d000b04007988 */ /* 0x0003e40008000408 */
[----:B-1----:R-:W1:Y:S01]  /*e3d0*/  S2R R4, SR_TID.X ;  /* 0x0000000000047919 */ /* 0x002e620000002100 */
[----:B0-----:R-:W-:-:S05]  /*e3e0*/  LOP3.LUT R249, R249, 0x3f, RZ, 0xc0, !PT ;  /* 0x0000003ff9f97812 */ /* 0x001fca00078ec0ff */
[----:B------:R-:W-:Y:S01]  /*e3f0*/  IMAD.SHL.U32 R141, R249, 0x2, RZ ;  /* 0x00000002f98d7824 */ /* 0x000fe200078e00ff */
[----:B-1----:R-:W-:-:S05]  /*e400*/  LOP3.LUT R4, R4, 0x40, RZ, 0xc0, !PT ;  /* 0x0000004004047812 */ /* 0x002fca00078ec0ff */
[----:B------:R-:W-:Y:S02]  /*e410*/  IMAD R4, R4, 0x80, R141 ;  /* 0x0000008004047824 */ /* 0x000fe400078e028d */
[----:B--2---:R-:W-:Y:S02]  /*e420*/  @!P0 IMAD.MOV.U32 R6, RZ, RZ, R25 ;  /* 0x000000ffff068224 */ /* 0x004fe400078e0019 */
[----:B------:R-:W2:Y:S04]  /*e430*/  LDL.LU R25, [R1+0x228] ;  /* 0x0002280001197983 */ /* 0x000ea80000300800 */
[----:B------:R-:W2:Y:S04]  /*e440*/  LDL.LU R146, [R1+0x248] ;  /* 0x0002480001927983 */ /* 0x000ea80000300800 */
[----:B---3--:R0:W-:Y:S04]  /*e450*/  STL [R1+0x804], R3 ;  /* 0x0008040301007387 */ /* 0x0081e80000100800 */
[----:B------:R-:W3:Y:S04]  /*e460*/  LDL R150, [R1+0x5a8] ;  /* 0x0005a80001967983 */ /* 0x000ee80000100800 */
[----:B------:R-:W3:Y:S04]  /*e470*/  LDL R149, [R1+0x7b8] ;  /* 0x0007b80001957983 */ /* 0x000ee80000100800 */
[----:B------:R-:W3:Y:S01]  /*e480*/  LDL R141, [R1+0x59c] ;  /* 0x00059c00018d7983 */ /* 0x000ee20000100800 */
[----:B------:R-:W-:Y:S01]  /*e490*/  PRMT R164, RZ, 0x7610, R164 ;  /* 0x00007610ffa47816 */ /* 0x000fe200000000a4 */
[----:B------:R-:W-:Y:S01]  /*e4a0*/  @!P0 IMAD.MOV.U32 R7, RZ, RZ, R151 ;  /* 0x000000ffff078224 */ /* 0x000fe200078e0097 */
[----:B------:R-:W-:Y:S01]  /*e4b0*/  PRMT R159, RZ, 0x7610, R159 ;  /* 0x00007610ff9f7816 */ /* 0x000fe2000000009f */
[----:B------:R-:W3:Y:S04]  /*e4c0*/  LDL R249, [R1+0x57c] ;  /* 0x00057c0001f97983 */ /* 0x000ee80000100800 */
[----:B------:R1:W3:Y:S01]  /*e4d0*/  @!P0 LDG.E.U16 R164, desc[UR16][R6.64] ;  /* 0x0000001006a48981 */ /* 0x0002e2000c1e1500 */
[----:B------:R-:W-:-:S02]  /*e4e0*/  PRMT R23, RZ, 0x7610, R23 ;  /* 0x00007610ff177816 */ /* 0x000fc40000000017 */
[----:B------:R-:W-:Y:S01]  /*e4f0*/  PRMT R17, RZ, 0x7610, R17 ;  /* 0x00007610ff117816 */ /* 0x000fe20000000011 */
[----:B------:R-:W3:Y:S01]  /*e500*/  LDL R241, [R1+0x580] ;  /* 0x0005800001f17983 */ /* 0x000ee20000100800 */
[----:B-1----:R-:W-:Y:S02]  /*e510*/  @!P0 IMAD.MOV.U32 R6, RZ, RZ, R142 ;  /* 0x000000ffff068224 */ /* 0x002fe400078e008e */
[----:B------:R-:W-:-:S05]  /*e520*/  @!P0 IMAD.MOV.U32 R7, RZ, RZ, R148 ;  /* 0x000000ffff078224 */ /* 0x000fca00078e0094 */
[----:B------:R4:W3:Y:S02]  /*e530*/  @!P0 LDG.E.U16 R159, desc[UR16][R6.64] ;  /* 0x00000010069f8981 */ /* 0x0008e4000c1e1500 */
[----:B----4-:R-:W-:Y:S02]  /*e540*/  @!P0 IMAD.MOV.U32 R6, RZ, RZ, R145 ;  /* 0x000000ffff068224 */ /* 0x010fe400078e0091 */
[----:B------:R-:W-:-:S05]  /*e550*/  @!P0 IMAD.MOV.U32 R7, RZ, RZ, R147 ;  /* 0x000000ffff078224 */ /* 0x000fca00078e0093 */
[----:B------:R1:W4:Y:S01]  /*e560*/  @!P0 LDG.E.U16 R23, desc[UR16][R6.64] ;  /* 0x0000001006178981 */ /* 0x000322000c1e1500 */
[----:B------:R-:W-:Y:S01]  /*e570*/  PRMT R16, RZ, 0x7610, R16 ;  /* 0x00007610ff107816 */ /* 0x000fe20000000010 */
[----:B-1----:R-:W-:Y:S02]  /*e580*/  @!P0 IMAD.MOV.U32 R6, RZ, RZ, R144 ;  /* 0x000000ffff068224 */ /* 0x002fe400078e0090 */
[----:B------:R-:W-:-:S05]  /*e590*/  @!P0 IMAD.MOV.U32 R7, RZ, RZ, R240 ;  /* 0x000000ffff078224 */ /* 0x000fca00078e00f0 */
[----:B------:R1:W4:Y:S02]  /*e5a0*/  @!P0 LDG.E.U16 R17, desc[UR16][R6.64] ;  /* 0x0000001006118981 */ /* 0x000324000c1e1500 */
[----:B-1----:R-:W-:Y:S01]  /*e5b0*/  @!P0 IMAD.MOV.U32 R7, RZ, RZ, R143 ;  /* 0x000000ffff078224 */ /* 0x002fe200078e008f */
[----:B------:R-:W-:Y:S02]  /*e5c0*/  PRMT R14, RZ, 0x7610, R14 ;  /* 0x00007610ff0e7816 */ /* 0x000fe4000000000e */
[----:B------:R-:W-:Y:S02]  /*e5d0*/  PRMT R11, RZ, 0x7610, R11 ;  /* 0x00007610ff0b7816 */ /* 0x000fe4000000000b */
[----:B------:R-:W-:Y:S02]  /*e5e0*/  PRMT R15, RZ, 0x7610, R15 ;  /* 0x00007610ff0f7816 */ /* 0x000fe4000000000f */
[----:B------:R-:W-:Y:S01]  /*e5f0*/  PRMT R211, RZ, 0x7610, R211 ;  /* 0x00007610ffd37816 */ /* 0x000fe200000000d3 */
[----:B--2---:R-:W-:-:S05]  /*e600*/  @!P0 IMAD.MOV.U32 R6, RZ, RZ, R146 ;  /* 0x000000ffff068224 */ /* 0x004fca00078e0092 */
[----:B------:R1:W2:Y:S02]  /*e610*/  @!P0 LDG.E.U16 R16, desc[UR16][R6.64] ;  /* 0x0000001006108981 */ /* 0x0002a4000c1e1500 */
[----:B-1----:R-:W-:Y:S02]  /*e620*/  @!P0 IMAD.MOV.U32 R7, RZ, RZ, R3 ;  /* 0x000000ffff078224 */ /* 0x002fe400078e0003 */
[----:B0-----:R-:W4:Y:S01]  /*e630*/  LDL R3, [R1+0x5a0] ;  /* 0x0005a00001037983 */ /* 0x001f220000100800 */
[----:B------:R-:W-:-:S05]  /*e640*/  @!P0 IMAD.MOV.U32 R6, RZ, RZ, R25 ;  /* 0x000000ffff068224 */ /* 0x000fca00078e0019 */
[----:B------:R0:W2:Y:S02]  /*e650*/  @!P0 LDG.E.U16 R14, desc[UR16][R6.64] ;  /* 0x00000010060e8981 */ /* 0x0000a4000c1e1500 */
[----:B0-----:R-:W-:Y:S02]  /*e660*/  @!P0 IMAD.MOV.U32 R6, RZ, RZ, R153 ;  /* 0x000000ffff068224 */ /* 0x001fe400078e0099 */
[----:B------:R-:W-:Y:S01]  /*e670*/  @!P0 IMAD.MOV.U32 R7, RZ, RZ, R235 ;  /* 0x000000ffff078224 */ /* 0x000fe200078e00eb */
[----:B------:R-:W2:Y:S04]  /*e680*/  LDL R153, [R1+0x560] ;  /* 0x0005600001997983 */ /* 0x000ea80000100800 */
[----:B------:R0:W2:Y:S04]  /*e690*/  @!P0 LDG.E.U16 R11, desc[UR16][R6.64] ;  /* 0x00000010060b8981 */ /* 0x0000a8000c1e1500 */
[----:B------:R-:W2:Y:S01]  /*e6a0*/  LDL R235, [R1+0x55c] ;  /* 0x00055c0001eb7983 */ /* 0x000ea20000100800 */
[----:B0-----:R-:W-:-:S02]  /*e6b0*/  @!P0 IMAD.MOV.U32 R6, RZ, RZ, R247 ;  /* 0x000000ffff068224 */ /* 0x001fc400078e00f7 */
[----:B------:R-:W-:Y:S01]  /*e6c0*/  @!P0 IMAD.MOV.U32 R7, RZ, RZ, R246 ;  /* 0x000000ffff078224 */ /* 0x000fe200078e00f6 */
[----:B------:R-:W-:Y:S04]  /*e6d0*/  STL [R1+0x80c], R247 ;  /* 0x00080cf701007387 */ /* 0x000fe80000100800 */
[----:B------:R3:W2:Y:S04]  /*e6e0*/  @!P0 LDG.E.U16 R15, desc[UR16][R6.64] ;  /* 0x00000010060f8981 */ /* 0x0006a8000c1e1500 */
[----:B------:R0:W-:Y:S01]  /*e6f0*/  STL [R1+0x808], R246 ;  /* 0x000808f601007387 */ /* 0x0001e20000100800 */
[----:B---3--:R-:W-:-:S03]  /*e700*/  @!P0 IMAD.MOV.U32 R7, RZ, RZ, R150 ;  /* 0x000000ffff078224 */ /* 0x008fc600078e0096 */
[----:B------:R-:W3:Y:S01]  /*e710*/  LDL R150, [R1+0x53c] ;  /* 0x00053c0001967983 */ /* 0x000ee20000100800 */
[----:B------:R-:W-:-:S03]  /*e720*/  @!P0 IMAD.MOV.U32 R6, RZ, RZ, R149 ;  /* 0x000000ffff068224 */ /* 0x000fc600078e0095 */
[----:B------:R-:W3:Y:S04]  /*e730*/  LDL R149, [R1+0x540] ;  /* 0x0005400001957983 */ /* 0x000ee80000100800 */
[----:B------:R1:W3:Y:S01]  /*e740*/  @!P0 LDG.E.U16 R211, desc[UR16][R6.64] ;  /* 0x0000001006d38981 */ /* 0x0002e2000c1e1500 */
[----:B------:R-:W-:Y:S02]  /*e750*/  PRMT R210, RZ, 0x7610, R210 ;  /* 0x00007610ffd27816 */ /* 0x000fe400000000d2 */
[----:B------:R-:W-:Y:S01]  /*e760*/  PRMT R209, RZ, 0x7610, R209 ;  /* 0x00007610ffd17816 */ /* 0x000fe200000000d1 */
[----:B0-----:R-:W3:Y:S01]  /*e770*/  LDL R246, [R1+0x47c] ;  /* 0x00047c0001f67983 */ /* 0x001ee20000100800 */
[----:B-1----:R-:W-:-:S03]  /*e780*/  @!P0 IMAD.MOV.U32 R7, RZ, RZ, R141 ;  /* 0x000000ffff078224 */ /* 0x002fc600078e008d */
[----:B------:R-:W3:Y:S01]  /*e790*/  LDL R141, [R1+0x51c] ;  /* 0x00051c00018d7983 */ /* 0x000ee20000100800 */
[----:B------:R-:W-:Y:S02]  /*e7a0*/  PRMT R156, RZ, 0x7610, R156 ;  /* 0x00007610ff9c7816 */ /* 0x000fe4000000009c */
[----:B------:R-:W-:-:S05]  /*e7b0*/  LOP3.LUT R4, R4, 0x30, RZ, 0x3c, !PT ;  /* 0x0000003004047812 */ /* 0x000fca00078e3cff */
[----:B------:R-:W-:Y:S04]  /*e7c0*/  STS.U16 [R4+UR8+0x8180], R196 ;  /* 0x008180c404007988 */ /* 0x000fe80008000408 */
[----:B------:R-:W-:Y:S04]  /*e7d0*/  STS.U16 [R4+UR8+0x8580], R194 ;  /* 0x008580c204007988 */ /* 0x000fe80008000408 */
[----:B------:R-:W-:Y:S04]  /*e7e0*/  STS.U16 [R4+UR8+0x8980], R191 ;  /* 0x008980bf04007988 */ /* 0x000fe80008000408 */
[----:B------:R-:W-:Y:S04]  /*e7f0*/  STS.U16 [R4+UR8+0x8d80], R169 ;  /* 0x008d80a904007988 */ /* 0x000fe80008000408 */
[----:B------:R-:W-:Y:S04]  /*e800*/  STS.U16 [R4+UR8+0x9180], R162 ;  /* 0x009180a204007988 */ /* 0x000fe80008000408 */
[----:B------:R0:W-:Y:S02]  /*e810*/  STS.U16 [R4+UR8+0x9580], R154 ;  /* 0x0095809a04007988 */ /* 0x0001e40008000408 */
[----:B0-----:R-:W-:Y:S01]  /*e820*/  PRMT R154, RZ, 0x7610, R154 ;  /* 0x00007610ff9a7816 */ /* 0x001fe2000000009a */
[----:B----4-:R-:W-:-:S02]  /*e830*/  @!P0 IMAD.MOV.U32 R6, RZ, RZ, R3 ;  /* 0x000000ffff068224 */ /* 0x010fc400078e0003 */
[----:B------:R-:W4:Y:S04]  /*e840*/  LDL R3, [R1+0x520] ;  /* 0x0005200001037983 */ /* 0x000f280000100800 */
[----:B------:R0:W4:Y:S02]  /*e850*/  @!P0 LDG.E.U16 R210, desc[UR16][R6.64] ;  /* 0x0000001006d28981 */ /* 0x000124000c1e1500 */
[----:B0-----:R-:W-:Y:S02]  /*e860*/  @!P0 IMAD.MOV.U32 R6, RZ, RZ, R241 ;  /* 0x000000ffff068224 */ /* 0x001fe400078e00f1 */
[----:B------:R-:W-:Y:S01]  /*e870*/  @!P0 IMAD.MOV.U32 R7, RZ, RZ, R249 ;  /* 0x000000ffff078224 */ /* 0x000fe200078e00f9 */
[----:B------:R-:W4:Y:S04]  /*e880*/  LDL R241, [R1+0x4fc] ;  /* 0x0004fc0001f17983 */ /* 0x000f280000100800 */
[----:B------:R2:W4:Y:S02]  /*e890*/  @!P0 LDG.E.U16 R209, desc[UR16][R6.64] ;  /* 0x0000001006d18981 */ /* 0x000524000c1e1500 */
[----:B--2---:R-:W-:-:S02]  /*e8a0*/  @!P0 IMAD.MOV.U32 R6, RZ, RZ, R153 ;  /* 0x000000ffff068224 */ /* 0x004fc400078e0099 */
[----:B------:R-:W-:Y:S01]  /*e8b0*/  @!P0 IMAD.MOV.U32 R7, RZ, RZ, R235 ;  /* 0x000000ffff078224 */ /* 0x000fe200078e00eb */
[----:B------:R-:W2:Y:S04]  /*e8c0*/  LDL R153, [R1+0x4e0] ;  /* 0x0004e00001997983 */ /* 0x000ea80000100800 */
[----:B------:R3:W2:Y:S04]  /*e8d0*/  @!P0 LDG.E.U16 R156, desc[UR16][R6.64] ;  /* 0x00000010069c8981 */ /* 0x0006a8000c1e1500 */
[----:B------:R-:W2:Y:S01]  /*e8e0*/  LDL R235, [R1+0x4dc] ;  /* 0x0004dc0001eb7983 */ /* 0x000ea20000100800 */
[----:B---3--:R-:W-:-:S03]  /*e8f0*/  @!P0 IMAD.MOV.U32 R7, RZ, RZ, R150 ;  /* 0x000000ffff078224 */ /* 0x008fc600078e0096 */
[----:B------:R-:W3:Y:S01]  /*e900*/  LDL R150, [R1+0x500] ;  /* 0x0005000001967983 */ /* 0x000ee20000100800 */
[----:B------:R-:W-:-:S03]  /*e910*/  @!P0 IMAD.MOV.U32 R6, RZ, RZ, R149 ;  /* 0x000000ffff068224 */ /* 0x000fc600078e0095 */
[----:B------:R-:W2:Y:S04]  /*e920*/  LDL R149, [R1+0x4bc] ;  /* 0x0004bc0001957983 */ /* 0x000ea80000100800 */
[----:B------:R0:W2:Y:S02]  /*e930*/  @!P0 LDG.E.U16 R154, desc[UR16][R6.64] ;  /* 0x00000010069a8981 */ /* 0x0000a4000c1e1500 */
[----:B0-----:R-:W-:Y:S02]  /*e940*/  @!P0 IMAD.MOV.U32 R7, RZ, RZ, R141 ;  /* 0x000000ffff078224 */ /* 0x001fe400078e008d */
[----:B------:R-:W2:Y:S01]  /*e950*/  LDL R141, [R1+0x4c0] ;  /* 0x0004c000018d7983 */ /* 0x000ea20000100800 */
[----:B------:R-:W0:Y:S01]  /*e960*/  S2R R249, SR_TID.X ;  /* 0x0000000000f97919 */ /* 0x000e220000002100 */
[----:B------:R-:W-:-:S02]  /*e970*/  PRMT R20, RZ, 0x7610, R20 ;  /* 0x00007610ff147816 */ /* 0x000fc40000000014 */
[----:B------:R-:W-:Y:S04]  /*e980*/  STS.U16 [R4+UR8+0x9980], R21 ;  /* 0x0099801504007988 */ /* 0x000fe80008000408 */
[----:B------:R1:W-:Y:S02]  /*e990*/  STS.U16 [R4+UR8+0x9d80], R19 ;  /* 0x009d801304007988 */ /* 0x0003e40008000408 */
[----:B-1----:R-:W-:Y:S02]  /*e9a0*/  PRMT R19, RZ, 0x7610, R19 ;  /* 0x00007610ff137816 */ /* 0x002fe40000000013 */
[----:B0-----:R-:W-:-:S05]  /*e9b0*/  LOP3.LUT R249, R249, 0x3f, RZ, 0xc0, !PT ;  /* 0x0000003ff9f97812 */ /* 0x001fca00078ec0ff */
[----:B------:R-:W-:Y:S01]  /*e9c0*/  IMAD.SHL.U32 R4, R249, 0x2, RZ ;  /* 0x00000002f9047824 */ /* 0x000fe200078e00ff */
[----:B------:R-:W-:Y:S01]  /*e9d0*/  PRMT R21, RZ, 0x7610, R21 ;  /* 0x00007610ff157816 */ /* 0x000fe20000000015 */
[----:B----4-:R-:W-:Y:S02]  /*e9e0*/  @!P0 IMAD.MOV.U32 R6, RZ, RZ, R3 ;  /* 0x000000ffff068224 */ /* 0x010fe400078e0003 */
[----:B------:R-:W0:Y:S03]  /*e9f0*/  S2R R3, SR_TID.X ;  /* 0x0000000000037919 */ /* 0x000e260000002100 */
[----:B------:R1:W4:Y:S02]  /*ea00*/  @!P0 LDG.E.U16 R20, desc[UR16][R6.64] ;  /* 0x0000001006148981 */ /* 0x000324000c1e1500 */
[----:B-1----:R-:W-:Y:S02]  /*ea10*/  @!P0 IMAD.MOV.U32 R7, RZ, RZ, R241 ;  /* 0x000000ffff078224 */ /* 0x002fe400078e00f1 */
[----:B------:R-:W4:Y:S01]  /*ea20*/  LDL R241, [R1+0x480] ;  /* 0x0004800001f17983 */ /* 0x000f220000100800 */
[----:B0-----:R-:W-:-:S05]  /*ea30*/  LOP3.LUT R3, R3, 0x40, RZ, 0xc0, !PT ;  /* 0x0000004003037812 */ /* 0x001fca00078ec0ff */
[----:B------:R-:W-:Y:S02]  /*ea40*/  IMAD R3, R3, 0x80, R4 ;  /* 0x0000008003037824 */ /* 0x000fe400078e0204 */
[----:B------:R-:W4:Y:S01]  /*ea50*/  LDL R4, [R1+0x4a0] ;  /* 0x0004a00001047983 */ /* 0x000f220000100800 */
[----:B---3--:R-:W-:-:S03]  /*ea60*/  @!P0 IMAD.MOV.U32 R6, RZ, RZ, R150 ;  /* 0x000000ffff068224 */ /* 0x008fc600078e0096 */
[----:B------:R-:W3:Y:S04]  /*ea70*/  LDL R150, [R1+0x49c] ;  /* 0x00049c0001967983 */ /* 0x000ee80000100800 */
[----:B------:R2:W3:Y:S02]  /*ea80*/  @!P0 LDG.E.U16 R19, desc[UR16][R6.64] ;  /* 0x0000001006138981 */ /* 0x0004e4000c1e1500 */
[----:B--2---:R-:W-:Y:S02]  /*ea90*/  @!P0 IMAD.MOV.U32 R7, RZ, RZ, R235 ;  /* 0x000000ffff078224 */ /* 0x004fe400078e00eb */
[----:B------:R-:W-:Y:S01]  /*eaa0*/  @!P0 IMAD.MOV.U32 R6, RZ, RZ, R153 ;  /* 0x000000ffff068224 */ /* 0x000fe200078e0099 */
[----:B------:R-:W2:Y:S04]  /*eab0*/  LDL R235, [R1+0x45c] ;  /* 0x00045c0001eb7983 */ /* 0x000ea80000100800 */
[----:B------:R-:W2:Y:S04]  /*eac0*/  LDL.LU R153, [R1+0x460] ;  /* 0x0004600001997983 */ /* 0x000ea80000300800 */
[----:B------:R0:W2:Y:S01]  /*ead0*/  @!P0 LDG.E.U16 R21, desc[UR16][R6.64] ;  /* 0x0000001006158981 */ /* 0x0000a2000c1e1500 */
[----:B------:R-:W-:-:S02]  /*eae0*/  PRMT R213, RZ, 0x7610, R213 ;  /* 0x00007610ffd57816 */ /* 0x000fc400000000d5 */
[----:B------:R-:W-:Y:S02]  /*eaf0*/  PRMT R219, RZ, 0x7610, R219 ;  /* 0x00007610ffdb7816 */ /* 0x000fe400000000db */
[----:B------:R-:W-:Y:S02]  /*eb00*/  PRMT R218, RZ, 0x7610, R218 ;  /* 0x00007610ffda7816 */ /* 0x000fe400000000da */
[----:B------:R-:W-:Y:S01]  /*eb10*/  PRMT R217, RZ, 0x7610, R217 ;  /* 0x00007610ffd97816 */ /* 0x000fe200000000d9 */
[----:B------:R-:W1:Y:S01]  /*eb20*/  S2R R249, SR_TID.X ;  /* 0x0000000000f97919 */ /* 0x000e620000002100 */
[----:B0-----:R-:W-:Y:S02]  /*eb30*/  @!P0 IMAD.MOV.U32 R6, RZ, RZ, R141 ;  /* 0x000000ffff068224 */ /* 0x001fe400078e008d */
[----:B------:R-:W-:Y:S01]  /*eb40*/  @!P0 IMAD.MOV.U32 R7, RZ, RZ, R149 ;  /* 0x000000ffff078224 */ /* 0x000fe200078e0095 */
[----:B------:R-:W2:Y:S04]  /*eb50*/  LDL R141, [R1+0x440] ;  /* 0x00044000018d7983 */ /* 0x000ea80000100800 */
[----:B------:R-:W2:Y:S04]  /*eb60*/  LDL R149, [R1+0x43c] ;  /* 0x00043c0001957983 */ /* 0x000ea80000100800 */
[----:B------:R4:W2:Y:S01]  /*eb70*/  @!P0 LDG.E.U16 R213, desc[UR16][R6.64] ;  /* 0x0000001006d58981 */ /* 0x0008a2000c1e1500 */
[----:B------:R-:W-:-:S02]  /*eb80*/  PRMT R216, RZ, 0x7610, R216 ;  /* 0x00007610ffd87816 */ /* 0x000fc400000000d8 */
[----:B------:R-:W-:Y:S01]  /*eb90*/  PRMT R215, RZ, 0x7610, R215 ;  /* 0x00007610ffd77816 */ /* 0x000fe200000000d7 */
[----:B------:R-:W2:Y:S01]  /*eba0*/  LDL R247, [R1+0x37c] ;  /* 0x00037c0001f77983 */ /* 0x000ea20000100800 */
[----:B----4-:R-:W-:-:S03]  /*ebb0*/  @!P0 IMAD.MOV.U32 R6, RZ, RZ, R4 ;  /* 0x000000ffff068224 */ /* 0x010fc600078e0004 */
[----:B------:R-:W4:Y:S01]  /*ebc0*/  LDL R4, [R1+0x420] ;  /* 0x0004200001047983 */ /* 0x000f220000100800 */
[----:B---3--:R-:W-:-:S03]  /*ebd0*/  @!P0 IMAD.MOV.U32 R7, RZ, RZ, R150 ;  /* 0x000000ffff078224 */ /* 0x008fc600078e0096 */
[----:B------:R-:W3:Y:S04]  /*ebe0*/  LDL R150, [R1+0x41c] ;  /* 0x00041c0001967983 */ /* 0x000ee80000100800 */
[----:B------:R0:W3:Y:S02]  /*ebf0*/  @!P0 LDG.E.U16 R219, desc[UR16][R6.64] ;  /* 0x0000001006db8981 */ /* 0x0000e4000c1e1500 */
[----:B0-----:R-:W-:Y:S02]  /*ec00*/  @!P0 IMAD.MOV.U32 R6, RZ, RZ, R241 ;  /* 0x000000ffff068224 */ /* 0x001fe400078e00f1 */
[----:B------:R-:W-:Y:S01]  /*ec10*/  @!P0 IMAD.MOV.U32 R7, RZ, RZ, R246 ;  /* 0x000000ffff078224 */ /* 0x000fe200078e00f6 */
[----:B------:R-:W3:Y:S04]  /*ec20*/  LDL R241, [R1+0x3dc] ;  /* 0x0003dc0001f17983 */ /* 0x000ee80000100800 */
[----:B------:R2:W3:Y:S01]  /*ec30*/  @!P0 LDG.E.U16 R218, desc[UR16][R6.64] ;  /* 0x0000001006da8981 */ /* 0x0004e2000c1e1500 */
[----:B-1----:R-:W-:-:S02]  /*ec40*/  LOP3.LUT R249, R249, 0x3f, RZ, 0xc0, !PT ;  /* 0x0000003ff9f97812 */ /* 0x002fc400078ec0ff */
[----:B------:R-:W-:Y:S01]  /*ec50*/  LOP3.LUT R3, R3, 0x40, RZ, 0x3c, !PT ;  /* 0x0000004003037812 */ /* 0x000fe200078e3cff */
[----:B------:R-:W3:Y:S01]  /*ec60*/  LDL R246, [R1+0x380] ;  /* 0x0003800001f67983 */ /* 0x000ee20000100800 */
[----:B--2---:R-:W-:Y:S02]  /*ec70*/  @!P0 IMAD.MOV.U32 R6, RZ, RZ, R153 ;  /* 0x000000ffff068224 */ /* 0x004fe400078e0099 */
[----:B------:R-:W-:Y:S02]  /*ec80*/  @!P0 IMAD.MOV.U32 R7, RZ, RZ, R235 ;  /* 0x000000ffff078224 */ /* 0x000fe400078e00eb */
[----:B------:R-:W2:Y:S04]  /*ec90*/  LDL R235, [R1+0x3e0] ;  /* 0x0003e00001eb7983 */ /* 0x000ea80000100800 */
[----:B------:R0:W2:Y:S02]  /*eca0*/  @!P0 LDG.E.U16 R217, desc[UR16][R6.64] ;  /* 0x0000001006d98981 */ /* 0x0000a4000c1e1500 */
[----:B0-----:R-:W-:-:S02]  /*ecb0*/  @!P0 IMAD.MOV.U32 R6, RZ, RZ, R141 ;  /* 0x000000ffff068224 */ /* 0x001fc400078e008d */
[----:B------:R-:W-:Y:S01]  /*ecc0*/  @!P0 IMAD.MOV.U32 R7, RZ, RZ, R149 ;  /* 0x000000ffff078224 */ /* 0x000fe200078e0095 */
[----:B------:R-:W2:Y:S04]  /*ecd0*/  LDL R141, [R1+0x400] ;  /* 0x00040000018d7983 */ /* 0x000ea80000100800 */
[----:B------:R-:W2:Y:S04]  /*ece0*/  LDL R149, [R1+0x3fc] ;  /* 0x0003fc0001957983 */ /* 0x000ea80000100800 */
[----:B------:R4:W2:Y:S02]  /*ecf0*/  @!P0 LDG.E.U16 R216, desc[UR16][R6.64] ;  /* 0x0000001006d88981 */ /* 0x0008a4000c1e1500 */
[----:B----4-:R-:W-:-:S02]  /*ed00*/  @!P0 IMAD.MOV.U32 R6, RZ, RZ, R4 ;  /* 0x000000ffff068224 */ /* 0x010fc400078e0004 */
[----:B------:R-:W4:Y:S01]  /*ed10*/  LDL R4, [R1+0x3c0] ;  /* 0x0003c00001047983 */ /* 0x000f220000100800 */
[----:B---3--:R-:W-:Y:S02]  /*ed20*/  @!P0 IMAD.MOV.U32 R7, RZ, RZ, R150 ;  /* 0x000000ffff078224 */ /* 0x008fe400078e0096 */
[----:B------:R-:W-:Y:S02]  /*ed30*/  IMAD.SHL.U32 R150, R249, 0x2, RZ ;  /* 0x00000002f9967824 */ /* 0x000fe400078e00ff */
[----:B------:R-:W3:Y:S04]  /*ed40*/  LDL R249, [R1+0x3bc] ;  /* 0x0003bc0001f97983 */ /* 0x000ee80000100800 */
[----:B------:R2:W3:Y:S02]  /*ed50*/  @!P0 LDG.E.U16 R215, desc[UR16][R6.64] ;  /* 0x0000001006d78981 */ /* 0x0004e4000c1e1500 */
[----:B--2---:R-:W-:-:S02]  /*ed60*/  @!P0 IMAD.MOV.U32 R6, RZ, RZ, R141 ;  /* 0x000000ffff068224 */ /* 0x004fc400078e008d */
[----:B------:R-:W2:Y:S01]  /*ed70*/  LDL R141, [R1+0x3a0] ;  /* 0x0003a000018d7983 */ /* 0x000ea20000100800 */
[----:B------:R-:W-:-:S03]  /*ed80*/  @!P0 IMAD.MOV.U32 R7, RZ, RZ, R149 ;  /* 0x000000ffff078224 */ /* 0x000fc600078e0095 */
[----:B------:R-:W2:Y:S04]  /*ed90*/  LDL R149, [R1+0x39c] ;  /* 0x00039c0001957983 */ /* 0x000ea80000100800 */
        /* <DEDUP_REMOVED lines=8> */
[----:B0-----:R-:W0:Y:S01]  /*ee20*/  S2R R3, SR_TID.X ;  /* 0x0000000000037919 */ /* 0x001e220000002100 */
[----:B------:R-:W-:-:S02]  /*ee30*/  PRMT R214, RZ, 0x7610, R214 ;  /* 0x00007610ffd67816 */ /* 0x000fc400000000d6 */
[----:B------:R-:W-:-:S04]  /*ee40*/  PRMT R220, RZ, 0x7610, R220 ;  /* 0x00007610ffdc7816 */ /* 0x000fc800000000dc */
[----:B------:R1:W2:Y:S01]  /*ee50*/  @!P0 LDG.E.U16 R214, desc[UR16][R6.64] ;  /* 0x0000001006d68981 */ /* 0x0002a2000c1e1500 */
[----:B------:R-:W-:Y:S01]  /*ee60*/  PRMT R222, RZ, 0x7610, R222 ;  /* 0x00007610ffde7816 */ /* 0x000fe200000000de */
[----:B-1----:R-:W-:Y:S02]  /*ee70*/  @!P0 IMAD.MOV.U32 R6, RZ, RZ, R235 ;  /* 0x000000ffff068224 */ /* 0x002fe400078e00eb */
[----:B------:R-:W-:Y:S01]  /*ee80*/  @!P0 IMAD.MOV.U32 R7, RZ, RZ, R241 ;  /* 0x000000ffff078224 */ /* 0x000fe200078e00f1 */
[----:B------:R-:W2:Y:S04]  /*ee90*/  LDL R235, [R1+0x360] ;  /* 0x0003600001eb7983 */ /* 0x000ea80000100800 */
[----:B------:R-:W2:Y:S04]  /*eea0*/  LDL R241, [R1+0x35c] ;  /* 0x00035c0001f17983 */ /* 0x000ea80000100800 */
[----:B------:R4:W2:Y:S01]  /*eeb0*/  @!P0 LDG.E.U16 R220, desc[UR16][R6.64] ;  /* 0x0000001006dc8981 */ /* 0x0008a2000c1e1500 */
[----:B0-----:R-:W-:-:S05]  /*eec0*/  LOP3.LUT R3, R3, 0x40, RZ, 0xc0, !PT ;  /* 0x0000004003037812 */ /* 0x001fca00078ec0ff */
[----:B------:R-:W-:Y:S02]  /*eed0*/  IMAD R3, R3, 0x80, R150 ;  /* 0x0000008003037824 */ /* 0x000fe400078e0296 */
[----:B------:R-:W2:Y:S01]  /*eee0*/  LDL R150, [R1+0x33c] ;  /* 0x00033c0001967983 */ /* 0x000ea20000100800 */
[----:B----4-:R-:W-:-:S03]  /*eef0*/  @!P0 IMAD.MOV.U32 R6, RZ, RZ, R4 ;  /* 0x000000ffff068224 */ /* 0x010fc600078e0004 */
[----:B------:R-:W4:Y:S01]  /*ef00*/  LDL R4, [R1+0x340] ;  /* 0x0003400001047983 */ /* 0x000f220000100800 */
[----:B---3--:R-:W-:-:S05]  /*ef10*/  @!P0 IMAD.MOV.U32 R7, RZ, RZ, R249 ;  /* 0x000000ffff078224 */ /* 0x008fca00078e00f9 */
[----:B------:R2:W3:Y:S02]  /*ef20*/  @!P0 LDG.E.U16 R222, desc[UR16][R6.64] ;  /* 0x0000001006de8981 */ /* 0x0004e4000c1e1500 */
[----:B--2---:R-:W-:Y:S02]  /*ef30*/  @!P0 IMAD.MOV.U32 R6, RZ, RZ, R141 ;  /* 0x000000ffff068224 */ /* 0x004fe400078e008d */
[----:B------:R-:W2:Y:S01]  /*ef40*/  LDL R141, [R1+0x320] ;  /* 0x00032000018d7983 */ /* 0x000ea20000100800 */
[----:B------:R-:W-:-:S03]  /*ef50*/  @!P0 IMAD.MOV.U32 R7, RZ, RZ, R149 ;  /* 0x000000ffff078224 */ /* 0x000fc600078e0095 */
[----:B------:R-:W3:Y:S01]  /*ef60*/  LDL R149, [R1+0x31c] ;  /* 0x00031c0001957983 */ /* 0x000ee20000100800 */
[----:B------:R-:W-:Y:S02]  /*ef70*/  PRMT R223, RZ, 0x7610, R223 ;  /* 0x00007610ffdf7816 */ /* 0x000fe400000000df */
[----:B------:R-:W-:-:S04]  /*ef80*/  PRMT R229, RZ, 0x7610, R229 ;  /* 0x00007610ffe57816 */ /* 0x000fc800000000e5 */
[----:B------:R0:W3:Y:S01]  /*ef90*/  @!P0 LDG.E.U16 R223, desc[UR16][R6.64] ;  /* 0x0000001006df8981 */ /* 0x0000e2000c1e1500 */
[----:B------:R-:W-:Y:S01]  /*efa0*/  PRMT R228, RZ, 0x7610, R228 ;  /* 0x00007610ffe47816 */ /* 0x000fe200000000e4 */
[----:B0-----:R-:W-:Y:S02]  /*efb0*/  @!P0 IMAD.MOV.U32 R6, RZ, RZ, R246 ;  /* 0x000000ffff068224 */ /* 0x001fe400078e00f6 */
[----:B------:R-:W-:-:S05]  /*efc0*/  @!P0 IMAD.MOV.U32 R7, RZ, RZ, R247 ;  /* 0x000000ffff078224 */ /* 0x000fca00078e00f7 */
[----:B------:R0:W3:Y:S01]  /*efd0*/  @!P0 LDG.E.U16 R229, desc[UR16][R6.64] ;  /* 0x0000001006e58981 */ /* 0x0000e2000c1e1500 */
[----:B------:R-:W-:Y:S02]  /*efe0*/  PRMT R227, RZ, 0x7610, R227 ;  /* 0x00007610ffe37816 */ /* 0x000fe400000000e3 */
[----:B------:R-:W-:Y:S01]  /*eff0*/  PRMT R226, RZ, 0x7610, R226 ;  /* 0x00007610ffe27816 */ /* 0x000fe200000000e2 */
[----:B0-----:R-:W-:Y:S02]  /*f000*/  @!P0 IMAD.MOV.U32 R6, RZ, RZ, R235 ;  /* 0x000000ffff068224 */ /* 0x001fe400078e00eb */
[----:B------:R-:W3:Y:S01]  /*f010*/  LDL.LU R235, [R1+0x2dc] ;  /* 0x0002dc0001eb7983 */ /* 0x000ee20000300800 */
[----:B------:R-:W-:-:S03]  /*f020*/  @!P0 IMAD.MOV.U32 R7, RZ, RZ, R241 ;  /* 0x000000ffff078224 */ /* 0x000fc600078e00f1 */
[----:B------:R-:W3:Y:S04]  /*f030*/  LDL R249, [R1+0x2e0] ;  /* 0x0002e00001f97983 */ /* 0x000ee80000100800 */
[----:B------:R0:W3:Y:S02]  /*f040*/  @!P0 LDG.E.U16 R228, desc[UR16][R6.64] ;  /* 0x0000001006e48981 */ /* 0x0000e4000c1e1500 */
[----:B0-----:R-:W-:Y:S02]  /*f050*/  @!P0 IMAD.MOV.U32 R7, RZ, RZ, R150 ;  /* 0x000000ffff078224 */ /* 0x001fe400078e0096 */
[----:B----4-:R-:W-:Y:S02]  /*f060*/  @!P0 IMAD.MOV.U32 R6, RZ, RZ, R4 ;  /* 0x000000ffff068224 */ /* 0x010fe400078e0004 */
[----:B------:R-:W4:Y:S04]  /*f070*/  LDL R4, [R1+0x300] ;  /* 0x0003000001047983 */ /* 0x000f280000100800 */
[----:B------:R2:W4:Y:S02]  /*f080*/  @!P0 LDG.E.U16 R227, desc[UR16][R6.64] ;  /* 0x0000001006e38981 */ /* 0x000524000c1e1500 */
[----:B--2---:R-:W-:-:S02]  /*f090*/  @!P0 IMAD.MOV.U32 R6, RZ, RZ, R141 ;  /* 0x000000ffff068224 */ /* 0x004fc400078e008d */
[----:B---3--:R-:W-:Y:S02]  /*f0a0*/  @!P0 IMAD.MOV.U32 R7, RZ, RZ, R149 ;  /* 0x000000ffff078224 */ /* 0x008fe400078e0095 */
[----:B------:R-:W2:Y:S04]  /*f0b0*/  LDL R149, [R1+0x2c0] ;  /* 0x0002c00001957983 */ /* 0x000ea80000100800 */
[----:B------:R-:W3:Y:S04]  /*f0c0*/  LDL.LU R141, [R1+0x2bc] ;  /* 0x0002bc00018d7983 */ /* 0x000ee80000300800 */
[----:B------:R4:W3:Y:S04]  /*f0d0*/  @!P0 LDG.E.U16 R226, desc[UR16][R6.64] ;  /* 0x0000001006e28981 */ /* 0x0008e8000c1e1500 */
[----:B------:R-:W2:Y:S01]  /*f0e0*/  LDL R7, [R1+0x2fc] ;  /* 0x0002fc0001077983 */ /* 0x000ea20000100800 */
[----:B------:R-:W0:Y:S01]  /*f0f0*/  S2R R246, SR_TID.X ;  /* 0x0000000000f67919 */ /* 0x000e220000002100 */
[----:B------:R-:W-:Y:S01]  /*f100*/  LOP3.LUT R3, R3, 0x50, RZ, 0x3c, !PT ;  /* 0x0000005003037812 */ /* 0x000fe200078e3cff */
[----:B------:R-:W-:Y:S01]  /*f110*/  IMAD.SHL.U32 R248, R248, 0x2, RZ ;  /* 0x00000002f8f87824 */ /* 0x000fe200078e00ff */
[----:B------:R-:W-:Y:S01]  /*f120*/  PRMT R225, RZ, 0x7610, R225 ;  /* 0x00007610ffe17816 */ /* 0x000fe200000000e1 */
[----:B------:R-:W3:Y:S01]  /*f130*/  LDL.LU R150, [R1+0x29c] ;  /* 0x00029c0001967983 */ /* 0x000ee20000300800 */
[----:B------:R-:W-:-:S03]  /*f140*/  PRMT R230, RZ, 0x7610, R230 ;  /* 0x00007610ffe67816 */ /* 0x000fc600000000e6 */
        /* <DEDUP_REMOVED lines=8> */
[----:B------:R-:W-:Y:S01]  /*f1d0*/  STS.U16 [R3+UR8+0x9a80], R161 ;  /* 0x009a80a103007988 */ /* 0x000fe20008000408 */
[----:B------:R-:W-:Y:S02]  /*f1e0*/  PRMT R231, RZ, 0x7610, R231 ;  /* 0x00007610ffe77816 */ /* 0x000fe400000000e7 */
[----:B------:R-:W-:Y:S01]  /*f1f0*/  LOP3.LUT R246, R246, 0x60, RZ, 0x3c, !PT ;  /* 0x00000060f6f67812 */ /* 0x000fe200078e3cff */
[----:B------:R0:W-:Y:S04]  /*f200*/  STS.U16 [R3+UR8+0x9e80], R157 ;  /* 0x009e809d03007988 */ /* 0x0001e80008000408 */
[----:B------:R-:W3:Y:S04]  /*f210*/  LDL.LU R247, [R1+0x280] ;  /* 0x0002800001f77983 */ /* 0x000ee80000300800 */
[----:B0-----:R-:W3:Y:S04]  /*f220*/  LDL.LU R3, [R1+0x200] ;  /* 0x0002000001037983 */ /* 0x001ee80000300800 */
[----:B------:R-:W3:Y:S04]  /*f230*/  LDL.LU R241, [R1+0x21c] ;  /* 0x00021c0001f17983 */ /* 0x000ee80000300800 */
[----:B------:R-:W-:Y:S04]  /*f240*/  STS.U16 [R246+UR8+0x8300], R221 ;  /* 0x008300ddf6007988 */ /* 0x000fe80008000408 */
[----:B------:R0:W-:Y:S02]  /*f250*/  STS.U16 [R246+UR8+0x8700], R212 ;  /* 0x008700d4f6007988 */ /* 0x0001e40008000408 */
[----:B0-----:R-:W-:-:S02]  /*f260*/  IMAD.MOV.U32 R246, RZ, RZ, R143 ;  /* 0x000000fffff67224 */ /* 0x001fc400078e008f */
[----:B----4-:R-:W-:Y:S02]  /*f270*/  @!P0 IMAD.MOV.U32 R6, RZ, RZ, R4 ;  /* 0x000000ffff068224 */ /* 0x010fe400078e0004 */
[----:B------:R-:W4:Y:S04]  /*f280*/  LDL R4, [R1+0x2a0] ;  /* 0x0002a00001047983 */ /* 0x000f280000100800 */
[----:B--2---:R0:W2:Y:S02]  /*f290*/  @!P0 LDG.E.U16 R225, desc[UR16][R6.64] ;  /* 0x0000001006e18981 */ /* 0x0040a4000c1e1500 */
[----:B0-----:R-:W-:Y:S02]  /*f2a0*/  @!P0 IMAD.MOV.U32 R6, RZ, RZ, R249 ;  /* 0x000000ffff068224 */ /* 0x001fe400078e00f9 */
[----:B------:R-:W-:Y:S01]  /*f2b0*/  @!P0 IMAD.MOV.U32 R7, RZ, RZ, R235 ;  /* 0x000000ffff078224 */ /* 0x000fe200078e00eb */
[----:B------:R-:W2:Y:S04]  /*f2c0*/  LDL.LU R249, [R1+0x27c] ;  /* 0x00027c0001f97983 */ /* 0x000ea80000300800 */
[----:B------:R0:W2:Y:S04]  /*f2d0*/  @!P0 LDG.E.U16 R230, desc[UR16][R6.64] ;  /* 0x0000001006e68981 */ /* 0x0000a8000c1e1500 */
[----:B------:R-:W2:Y:S01]  /*f2e0*/  LDL.LU R248, [R1+0x25c] ;  /* 0x00025c0001f87983 */ /* 0x000ea20000300800 */
[----:B0-----:R-:W-:-:S02]  /*f2f0*/  @!P0 IMAD.MOV.U32 R6, RZ, RZ, R149 ;  /* 0x000000ffff068224 */ /* 0x001fc400078e0095 */
[----:B---3--:R-:W-:Y:S01]  /*f300*/  @!P0 IMAD.MOV.U32 R7, RZ, RZ, R141 ;  /* 0x000000ffff078224 */ /* 0x008fe200078e008d */
[----:B------:R-:W3:Y:S04]  /*f310*/  LDL.LU R149, [R1+0x23c] ;  /* 0x00023c0001957983 */ /* 0x000ee80000300800 */
[----:B------:R-:W3:Y:S04]  /*f320*/  LDL.LU R143, [R1+0x240] ;  /* 0x00024000018f7983 */ /* 0x000ee80000300800 */
[----:B------:R4:W3:Y:S04]  /*f330*/  @!P0 LDG.E.U16 R231, desc[UR16][R6.64] ;  /* 0x0000001006e78981 */ /* 0x0008e8000c1e1500 */
[----:B------:R-:W2:Y:S01]  /*f340*/  LDL R7, [R1+0x7d8] ;  /* 0x0007d80001077983 */ /* 0x000ea20000100800 */
[----:B------:R-:W-:Y:S01]  /*f350*/  PRMT R224, RZ, 0x7610, R224 ;  /* 0x00007610ffe07816 */ /* 0x000fe200000000e0 */
[----:B----4-:R-:W-:-:S02]  /*f360*/  @!P0 IMAD.MOV.U32 R6, RZ, RZ, R4 ;  /* 0x000000ffff068224 */ /* 0x010fc400078e0004 */
[----:B------:R-:W4:Y:S04]  /*f370*/  LDL.LU R4, [R1+0x220] ;  /* 0x0002200001047983 */ /* 0x000f280000300800 */
[----:B--2---:R0:W-:Y:S02]  /*f380*/  STS.U16 [R7+UR8+0x8b00], R207 ;  /* 0x008b00cf07007988 */ /* 0x0041e40008000408 */
[----:B0-----:R-:W-:-:S05]  /*f390*/  @!P0 IMAD.MOV.U32 R7, RZ, RZ, R150 ;  /* 0x000000ffff078224 */ /* 0x001fca00078e0096 */
[----:B------:R0:W2:Y:S04]  /*f3a0*/  @!P0 LDG.E.U16 R224, desc[UR16][R6.64] ;  /* 0x0000001006e08981 */ /* 0x0000a8000c1e1500 */
[----:B------:R-:W3:Y:S01]  /*f3b0*/  LDL R7, [R1+0x7d8] ;  /* 0x0007d80001077983 */ /* 0x000ee20000100800 */
[----:B------:R-:W-:Y:S01]  /*f3c0*/  PRMT R221, RZ, 0x7610, R221 ;  /* 0x00007610ffdd7816 */ /* 0x000fe200000000dd */
[----:B0-----:R-:W-:Y:S02]  /*f3d0*/  @!P0 IMAD.MOV.U32 R6, RZ, RZ, R247 ;  /* 0x000000ffff068224 */ /* 0x001fe400078e00f7 */
[----:B------:R0:W-:Y:S02]  /*f3e0*/  STL [R1+0x880], R247 ;  /* 0x000880f701007387 */ /* 0x0001e40000100800 */
[----:B0-----:R-:W-:-:S02]  /*f3f0*/  IMAD.MOV.U32 R247, RZ, RZ, R25 ;  /* 0x000000fffff77224 */ /* 0x001fc400078e0019 */
[----:B------:R-:W2:Y:S04]  /*f400*/  LDL.LU R25, [R1+0xae8] ;  /* 0x000ae80001197983 */ /* 0x000ea80000300800 */
[----:B---3--:R0:W-:Y:S02]  /*f410*/  STS.U16 [R7+UR8+0x8f00], R201 ;  /* 0x008f00c907007988 */ /* 0x0081e40008000408 */
[----:B0-----:R-:W-:-:S05]  /*f420*/  @!P0 IMAD.MOV.U32 R7, RZ, RZ, R249 ;  /* 0x000000ffff078224 */ /* 0x001fca00078e00f9 */
[----:B------:R0:W3:Y:S04]  /*f430*/  @!P0 LDG.E.U16 R221, desc[UR16][R6.64] ;  /* 0x0000001006dd8981 */ /* 0x0000e8000c1e1500 */
[----:B------:R-:W4:Y:S04]  /*f440*/  LDL R6, [R1+0x7d8] ;  /* 0x0007d80001067983 */ /* 0x000f280000100800 */
[----:B------:R-:W0:Y:S01]  /*f450*/  LDL R7, [R1+0x260] ;  /* 0x0002600001077983 */ /* 0x000e220000100800 */
[----:B------:R-:W-:-:S03]  /*f460*/  PRMT R212, RZ, 0x7610, R212 ;  /* 0x00007610ffd47816 */ /* 0x000fc600000000d4 */
[----:B----4-:R0:W-:Y:S02]  /*f470*/  STS.U16 [R6+UR8+0x9300], R193 ;  /* 0x009300c106007988 */ /* 0x0101e40008000408 */
[----:B0-----:R-:W-:Y:S02]  /*f480*/  @!P0 IMAD.MOV.U32 R6, RZ, RZ, R7 ;  /* 0x000000ffff068224 */ /* 0x001fe400078e0007 */
[----:B------:R-:W-:-:S05]  /*f490*/  @!P0 IMAD.MOV.U32 R7, RZ, RZ, R248 ;  /* 0x000000ffff078224 */ /* 0x000fca00078e00f8 */
[----:B------:R0:W4:Y:S04]  /*f4a0*/  @!P0 LDG.E.U16 R212, desc[UR16][R6.64] ;  /* 0x0000001006d48981 */ /* 0x000128000c1e1500 */
[----:B------:R-:W2:Y:S01]  /*f4b0*/  LDL R7, [R1+0x7d8] ;  /* 0x0007d80001077983 */ /* 0x000ea20000100800 */
[----:B------:R-:W-:Y:S01]  /*f4c0*/  PRMT R208, RZ, 0x7610, R208 ;  /* 0x00007610ffd07816 */ /* 0x000fe200000000d0 */
[----:B0-----:R-:W-:Y:S02]  /*f4d0*/  @!P0 IMAD.MOV.U32 R6, RZ, RZ, R143 ;  /* 0x000000ffff068224 */ /* 0x001fe400078e008f */
[----:B--2---:R0:W-:Y:S02]  /*f4e0*/  STS.U16 [R7+UR8+0x9700], R173 ;  /* 0x009700ad07007988 */ /* 0x0041e40008000408 */
[----:B0-----:R-:W-:-:S05]  /*f4f0*/  @!P0 IMAD.MOV.U32 R7, RZ, RZ, R149 ;  /* 0x000000ffff078224 */ /* 0x001fca00078e0095 */
[----:B------:R0:W2:Y:S04]  /*f500*/  @!P0 LDG.E.U16 R208, desc[UR16][R6.64] ;  /* 0x0000001006d08981 */ /* 0x0000a8000c1e1500 */
[----:B------:R-:W3:Y:S01]  /*f510*/  LDL R7, [R1+0x7d8] ;  /* 0x0007d80001077983 */ /* 0x000ee20000100800 */
[----:B------:R-:W-:Y:S01]  /*f520*/  PRMT R207, RZ, 0x7610, R207 ;  /* 0x00007610ffcf7816 */ /* 0x000fe200000000cf */
[----:B0-----:R-:W-:Y:S02]  /*f530*/  @!P0 IMAD.MOV.U32 R6, RZ, RZ, R4 ;  /* 0x000000ffff068224 */ /* 0x001fe400078e0004 */
[----:B------:R-:W-:Y:S04]  /*f540*/  STL [R1+0x810], R241 ;  /* 0x000810f101007387 */ /* 0x000fe80000100800 */
[----:B---3--:R0:W-:Y:S02]  /*f550*/  STS.U16 [R7+UR8+0x9b00], R167 ;  /* 0x009b00a707007988 */ /* 0x0081e40008000408 */
[----:B0-----:R-:W-:-:S02]  /*f560*/  @!P0 IMAD.MOV.U32 R7, RZ, RZ, R241 ;  /* 0x000000ffff078224 */ /* 0x001fc400078e00f1 */
[----:B------:R-:W-:Y:S02]  /*f570*/  IMAD.MOV.U32 R241, RZ, RZ, R249 ;  /* 0x000000fffff17224 */ /* 0x000fe400078e00f9 */
[----:B------:R-:W3:Y:S04]  /*f580*/  LDL.LU R249, [R1+0xae4] ;  /* 0x000ae40001f97983 */ /* 0x000ee80000300800 */
[----:B------:R0:W2:Y:S04]  /*f590*/  @!P0 LDG.E.U16 R207, desc[UR16][R6.64] ;  /* 0x0000001006cf8981 */ /* 0x0000a8000c1e1500 */
[----:B------:R-:W4:Y:S01]  /*f5a0*/  LDL R7, [R1+0x7d8] ;  /* 0x0007d80001077983 */ /* 0x000f220000100800 */
[----:B0-----:R-:W-:-:S03]  /*f5b0*/  @!P0 IMAD.MOV.U32 R6, RZ, RZ, R3 ;  /* 0x000000ffff068224 */ /* 0x001fc600078e0003 */
[----:B------:R0:W-:Y:S02]  /*f5c0*/  STL [R1+0x818], R3 ;  /* 0x0008180301007387 */ /* 0x0001e40000100800 */
[----:B0-----:R-:W-:Y:S02]  /*f5d0*/  IMAD.MOV.U32 R3, RZ, RZ, R248 ;  /* 0x000000ffff037224 */ /* 0x001fe400078e00f8 */
[----:B------:R-:W2:Y:S04]  /*f5e0*/  LDL.LU R248, [R1+0xae0] ;  /* 0x000ae00001f87983 */ /* 0x000ea80000300800 */
[----:B------:R-:W-:Y:S04]  /*f5f0*/  STL [R1+0x814], R252 ;  /* 0x000814fc01007387 */ /* 0x000fe80000100800 */
[----:B----4-:R0:W-:Y:S02]  /*f600*/  STS.U16 [R7+UR8+0x9f00], R5 ;  /* 0x009f000507007988 */ /* 0x0101e40008000408 */
[----:B0-----:R-:W-:-:S02]  /*f610*/  @!P0 IMAD.MOV.U32 R7, RZ, RZ, R252 ;  /* 0x000000ffff078224 */ /* 0x001fc400078e00fc */
[----:B------:R-:W4:Y:S01]  /*f620*/  LDL R252, [R1+0x7d4] ;  /* 0x0007d40001fc7983 */ /* 0x000f220000100800 */
[----:B------:R-:W-:-:S06]  /*f630*/  PRMT R202, RZ, 0x7610, R202 ;  /* 0x00007610ffca7816 */ /* 0x000fcc00000000ca */
[----:B------:R0:W2:Y:S02]  /*f640*/  @!P0 LDG.E.U16 R202, desc[UR16][R6.64] ;  /* 0x0000001006ca8981 */ /* 0x0000a4000c1e1500 */
[----:B0-----:R-:W-:Y:S02]  /*f650*/  @!P0 IMAD.MOV.U32 R6, RZ, RZ, R245 ;  /* 0x000000ffff068224 */ /* 0x001fe400078e00f5 */
[----:B----4-:R0:W-:Y:S04]  /*f660*/  STS.U16 [R252+UR8+0x8380], R238 ;  /* 0x008380eefc007988 */ /* 0x0101e80008000408 */
[----:B0-----:R-:W4:Y:S04]  /*f670*/  LDL R238, [R1+0x7b4] ;  /* 0x0007b40001ee7983 */ /* 0x001f280000100800 */
[----:B------:R0:W-:Y:S04]  /*f680*/  STL [R1+0x820], R245 ;  /* 0x000820f501007387 */ /* 0x0001e80000100800 */
[----:B0-----:R-:W3:Y:S01]  /*f690*/  LDL R245, [R1+0x7b0] ;  /* 0x0007b00001f57983 */ /* 0x001ee20000100800 */
[----:B------:R-:W-:Y:S01]  /*f6a0*/  PRMT R201, RZ, 0x7610, R201 ;  /* 0x00007610ffc97816 */ /* 0x000fe200000000c9 */
[----:B------:R-:W-:Y:S01]  /*f6b0*/  @!P0 IMAD.MOV.U32 R7, RZ, RZ, R244 ;  /* 0x000000ffff078224 */ /* 0x000fe200078e00f4 */
[----:B------:R-:W-:-:S04]  /*f6c0*/  PRMT R200, RZ, 0x7610, R200 ;  /* 0x00007610ffc87816 */ /* 0x000fc800000000c8 */
[----:B------:R4:W2:Y:S04]  /*f6d0*/  @!P0 LDG.E.U16 R201, desc[UR16][R6.64] ;  /* 0x0000001006c98981 */ /* 0x0008a8000c1e1500 */
[----:B------:R-:W-:Y:S01]  /*f6e0*/  STL [R1+0x81c], R244 ;  /* 0x00081cf401007387 */ /* 0x000fe20000100800 */
[----:B------:R-:W-:-:S03]  /*f6f0*/  PRMT R199, RZ, 0x7610, R199 ;  /* 0x00007610ffc77816 */ /* 0x000fc600000000c7 */
[----:B------:R-:W-:Y:S01]  /*f700*/  STS.U16 [R252+UR8+0x8780], R237 ;  /* 0x008780edfc007988 */ /* 0x000fe20008000408 */
[----:B----4-:R-:W-:Y:S02]  /*f710*/  @!P0 IMAD.MOV.U32 R6, RZ, RZ, R238 ;  /* 0x000000ffff068224 */ /* 0x010fe400078e00ee */
[----:B---3--:R-:W-:Y:S01]  /*f720*/  @!P0 IMAD.MOV.U32 R7, RZ, RZ, R245 ;  /* 0x000000ffff078224 */ /* 0x008fe200078e00f5 */
[----:B------:R0:W-:Y:S04]  /*f730*/  STS.U16 [R252+UR8+0x8b80], R236 ;  /* 0x008b80ecfc007988 */ /* 0x0001e80008000408 */
[----:B------:R1:W3:Y:S04]  /*f740*/  @!P0 LDG.E.U16 R200, desc[UR16][R6.64] ;  /* 0x0000001006c88981 */ /* 0x0002e8000c1e1500 */
[----:B------:R-:W4:Y:S04]  /*f750*/  LDL R245, [R1+0x534] ;  /* 0x0005340001f57983 */ /* 0x000f280000100800 */
[----:B0-----:R-:W2:Y:S04]  /*f760*/  LDL R236, [R1+0x558] ;  /* 0x0005580001ec7983 */ /* 0x001ea80000100800 */
[----:B------:R-:W1:Y:S04]  /*f770*/  LDL R6, [R1+0x594] ;  /* 0x0005940001067983 */ /* 0x000e680000100800 */
[----:B------:R-:W1:Y:S04]  /*f780*/  LDL R7, [R1+0x598] ;  /* 0x0005980001077983 */ /* 0x000e680000100800 */
[----:B------:R0:W-:Y:S04]  /*f790*/  STS.U16 [R252+UR8+0x8f80], R234 ;  /* 0x008f80eafc007988 */ /* 0x0001e80008000408 */
[----:B------:R-:W3:Y:S04]  /*f7a0*/  LDL R244, [R1+0x538] ;  /* 0x0005380001f47983 */ /* 0x000ee80000100800 */
[----:B------:R-:W4:Y:S04]  /*f7b0*/  LDL R238, [R1+0x514] ;  /* 0x0005140001ee7983 */ /* 0x000f280000100800 */
[----:B0-----:R-:W3:Y:S04]  /*f7c0*/  LDL R234, [R1+0x554] ;  /* 0x0005540001ea7983 */ /* 0x001ee80000100800 */
[----:B------:R-:W4:Y:S01]  /*f7d0*/  LDL R237, [R1+0x518] ;  /* 0x0005180001ed7983 */ /* 0x000f220000100800 */
[----:B-1----:R-:W-:-:S04]  /*f7e0*/  @!P0 LOP3.LUT R7, R7, R6, RZ, 0x3c, !PT ;  /* 0x0000000607078212 */ /* 0x002fc800078e3cff */
[----:B------:R-:W-:-:S04]  /*f7f0*/  @!P0 LOP3.LUT R6, R7, R6, RZ, 0x3c, !PT ;  /* 0x0000000607068212 */ /* 0x000fc800078e3cff */
[----:B------:R-:W-:-:S05]  /*f800*/  @!P0 LOP3.LUT R7, R7, R6, RZ, 0x3c, !PT ;  /* 0x0000000607078212 */ /* 0x000fca00078e3cff */
[----:B------:R0:W4:Y:S04]  /*f810*/  @!P0 LDG.E.U16 R199, desc[UR16][R6.64] ;  /* 0x0000001006c78981 */ /* 0x000128000c1e1500 */
[----:B------:R-:W0:Y:S04]  /*f820*/  LDL R6, [R1+0x574] ;  /* 0x0005740001067983 */ /* 0x000e280000100800 */
[----:B------:R-:W0:Y:S01]  /*f830*/  LDL R7, [R1+0x578] ;  /* 0x0005780001077983 */ /* 0x000e220000100800 */
[----:B------:R-:W-:Y:S02]  /*f840*/  PRMT R198, RZ, 0x7610, R198 ;  /* 0x00007610ffc67816 */ /* 0x000fe400000000c6 */
[----:B------:R-:W-:-:S02]  /*f850*/  PRMT R197, RZ, 0x7610, R197 ;  /* 0x00007610ffc57816 */ /* 0x000fc400000000c5 */
[----:B------:R-:W-:Y:S02]  /*f860*/  PRMT R196, RZ, 0x7610, R196 ;  /* 0x00007610ffc47816 */ /* 0x000fe400000000c4 */
[----:B------:R-:W-:Y:S02]  /*f870*/  PRMT R195, RZ, 0x7610, R195 ;  /* 0x00007610ffc37816 */ /* 0x000fe400000000c3 */
[----:B0-----:R-:W-:-:S04]  /*f880*/  @!P0 LOP3.LUT R7, R7, R6, RZ, 0x3c, !PT ;  /* 0x0000000607078212 */ /* 0x001fc800078e3cff */
[----:B------:R-:W-:-:S04]  /*f890*/  @!P0 LOP3.LUT R6, R7, R6, RZ, 0x3c, !PT ;  /* 0x0000000607068212 */ /* 0x000fc800078e3cff */
[----:B------:R-:W-:-:S05]  /*f8a0*/  @!P0 LOP3.LUT R7, R7, R6, RZ, 0x3c, !PT ;  /* 0x0000000607078212 */ /* 0x000fca00078e3cff */
[----:B------:R2:W4:Y:S02]  /*f8b0*/  @!P0 LDG.E.U16 R198, desc[UR16][R6.64] ;  /* 0x0000001006c68981 */ /* 0x000524000c1e1500 */
[----:B--2---:R-:W-:Y:S02]  /*f8c0*/  @!P0 IMAD.MOV.U32 R6, RZ, RZ, R236 ;  /* 0x000000ffff068224 */ /* 0x004fe400078e00ec */
[----:B---3--:R-:W-:Y:S02]  /*f8d0*/  @!P0 IMAD.MOV.U32 R7, RZ, RZ, R234 ;  /* 0x000000ffff078224 */ /* 0x008fe400078e00ea */
[----:B------:R-:W2:Y:S04]  /*f8e0*/  LDL R234, [R1+0x4f8] ;  /* 0x0004f80001ea7983 */ /* 0x000ea80000100800 */
[----:B------:R0:W3:Y:S02]  /*f8f0*/  @!P0 LDG.E.U16 R197, desc[UR16][R6.64] ;  /* 0x0000001006c58981 */ /* 0x0000e4000c1e1500 */
[----:B0-----:R-:W-:-:S02]  /*f900*/  @!P0 IMAD.MOV.U32 R6, RZ, RZ, R244 ;  /* 0x000000ffff068224 */ /* 0x001fc400078e00f4 */
[----:B----4-:R-:W-:-:S05]  /*f910*/  @!P0 IMAD.MOV.U32 R7, RZ, RZ, R245 ;  /* 0x000000ffff078224 */ /* 0x010fca00078e00f5 */
[----:B------:R0:W4:Y:S02]  /*f920*/  @!P0 LDG.E.U16 R196, desc[UR16][R6.64] ;  /* 0x0000001006c48981 */ /* 0x000124000c1e1500 */
[----:B0-----:R-:W-:Y:S02]  /*f930*/  @!P0 IMAD.MOV.U32 R6, RZ, RZ, R237 ;  /* 0x000000ffff068224 */ /* 0x001fe400078e00ed */
[----:B------:R-:W-:-:S05]  /*f940*/  @!P0 IMAD.MOV.U32 R7, RZ, RZ, R238 ;  /* 0x000000ffff078224 */ /* 0x000fca00078e00ee */
[----:B------:R2:W4:Y:S04]  /*f950*/  @!P0 LDG.E.U16 R195, desc[UR16][R6.64] ;  /* 0x0000001006c38981 */ /* 0x000528000c1e1500 */
[----:B------:R-:W3:Y:S01]  /*f960*/  LDL R7, [R1+0x4f4] ;  /* 0x0004f40001077983 */ /* 0x000ee20000100800 */
[----:B------:R-:W-:-:S03]  /*f970*/  PRMT R194, RZ, 0x7610, R194 ;  /* 0x00007610ffc27816 */ /* 0x000fc600000000c2 */
[----:B------:R0:W-:Y:S01]  /*f980*/  STS.U16 [R252+UR8+0x9380], R233 ;  /* 0x009380e9fc007988 */ /* 0x0001e20008000408 */
[----:B------:R-:W-:-:S03]  /*f990*/  IMAD.MOV.U32 R236, RZ, RZ, R241 ;  /* 0x000000ffffec7224 */ /* 0x000fc600078e00f1 */
[----:B------:R1:W-:Y:S01]  /*f9a0*/  STS.U16 [R252+UR8+0x9780], R232 ;  /* 0x009780e8fc007988 */ /* 0x0003e20008000408 */
[----:B------:R-:W-:-:S03]  /*f9b0*/  IMAD.MOV.U32 R245, RZ, RZ, R246 ;  /* 0x000000fffff57224 */ /* 0x000fc600078e00f6 */
[----:B------:R-:W-:Y:S04]  /*f9c0*/  STS.U16 [R252+UR8+0x9b80], R189 ;  /* 0x009b80bdfc007988 */ /* 0x000fe80008000408 */
[----:B0-----:R-:W4:Y:S04]  /*f9d0*/  LDL R233, [R1+0x494] ;  /* 0x0004940001e97983 */ /* 0x001f280000100800 */
[----:B-1----:R-:W4:Y:S01]  /*f9e0*/  LDL R232, [R1+0x498] ;  /* 0x0004980001e87983 */ /* 0x002f220000100800 */
[----:B------:R-:W-:-:S03]  /*f9f0*/  IMAD.MOV.U32 R237, RZ, RZ, R3 ;  /* 0x000000ffffed7224 */ /* 0x000fc600078e0003 */
[----:B------:R0:W-:Y:S01]  /*fa00*/  STS.U16 [R252+UR8+0x9f80], R175 ;  /* 0x009f80affc007988 */ /* 0x0001e20008000408 */
[----:B------:R-:W-:-:S03]  /*fa10*/  IMAD.MOV.U32 R238, RZ, RZ, R240 ;  /* 0x000000ffffee7224 */ /* 0x000fc600078e00f0 */
[----:B------:R-:W4:Y:S01]  /*fa20*/  LDL.LU R244, [R1+0x218] ;  /* 0x0002180001f47983 */ /* 0x000f220000300800 */
[----:B------:R-:W-:-:S03]  /*fa30*/  IMAD.MOV.U32 R3, RZ, RZ, R4 ;  /* 0x000000ffff037224 */ /* 0x000fc600078e0004 */
[----:B0-----:R-:W4:Y:S04]  /*fa40*/  LDL.LU R252, [R1+0x210] ;  /* 0x0002100001fc7983 */ /* 0x001f280000300800 */
[----:B------:R-:W4:Y:S04]  /*fa50*/  LDL.LU R241, [R1+0x234] ;  /* 0x0002340001f17983 */ /* 0x000f280000300800 */
[----:B------:R-:W4:Y:S04]  /*fa60*/  LDL.LU R246, [R1+0x22c] ;  /* 0x00022c0001f67983 */ /* 0x000f280000300800 */
[----:B------:R-:W4:Y:S04]  /*fa70*/  LDL.LU R240, [R1+0x214] ;  /* 0x0002140001f07983 */ /* 0x000f280000300800 */
[----:B------:R-:W4:Y:S01]  /*fa80*/  LDL.LU R4, [R1+0x20c] ;  /* 0x00020c0001047983 */ /* 0x000f220000300800 */
[----:B--2---:R-:W-:Y:S01]  /*fa90*/  @!P0 IMAD.MOV.U32 R6, RZ, RZ, R234 ;  /* 0x000000ffff068224 */ /* 0x004fe200078e00ea */
[----:B------:R-:W-:-:S02]  /*faa0*/  PRMT R193, RZ, 0x7610, R193 ;  /* 0x00007610ffc17816 */ /* 0x000fc400000000c1 */
[----:B------:R-:W2:Y:S04]  /*fab0*/  LDL R234, [R1+0x478] ;  /* 0x0004780001ea7983 */ /* 0x000ea80000100800 */
[----:B---3--:R0:W3:Y:S04]  /*fac0*/  @!P0 LDG.E.U16 R194, desc[UR16][R6.64] ;  /* 0x0000001006c28981 */ /* 0x0080e8000c1e1500 */
[----:B------:R-:W0:Y:S04]  /*fad0*/  LDL R6, [R1+0x4d4] ;  /* 0x0004d40001067983 */ /* 0x000e280000100800 */
[----:B------:R-:W0:Y:S02]  /*fae0*/  LDL R7, [R1+0x4d8] ;  /* 0x0004d80001077983 */ /* 0x000e240000100800 */
[----:B0-----:R-:W-:-:S04]  /*faf0*/  @!P0 LOP3.LUT R7, R7, R6, RZ, 0x3c, !PT ;  /* 0x0000000607078212 */ /* 0x001fc800078e3cff */
[----:B------:R-:W-:-:S04]  /*fb00*/  @!P0 LOP3.LUT R6, R7, R6, RZ, 0x3c, !PT ;  /* 0x0000000607068212 */ /* 0x000fc800078e3cff */
[----:B------:R-:W-:-:S05]  /*fb10*/  @!P0 LOP3.LUT R7, R7, R6, RZ, 0x3c, !PT ;  /* 0x0000000607078212 */ /* 0x000fca00078e3cff */
[----:B------:R0:W3:Y:S04]  /*fb20*/  @!P0 LDG.E.U16 R193, desc[UR16][R6.64] ;  /* 0x0000001006c18981 */ /* 0x0000e8000c1e1500 */
[----:B------:R-:W0:Y:S04]  /*fb30*/  LDL R6, [R1+0x4b4] ;  /* 0x0004b40001067983 */ /* 0x000e280000100800 */
[----:B------:R-:W0:Y:S01]  /*fb40*/  LDL R7, [R1+0x4b8] ;  /* 0x0004b80001077983 */ /* 0x000e220000100800 */
[----:B------:R-:W-:Y:S02]  /*fb50*/  PRMT R192, RZ, 0x7610, R192 ;  /* 0x00007610ffc07816 */ /* 0x000fe400000000c0 */
[----:B------:R-:W-:-:S02]  /*fb60*/  PRMT R191, RZ, 0x7610, R191 ;  /* 0x00007610ffbf7816 */ /* 0x000fc400000000bf */
[----:B0-----:R-:W-:-:S04]  /*fb70*/  @!P0 LOP3.LUT R7, R7, R6, RZ, 0x3c, !PT ;  /* 0x0000000607078212 */ /* 0x001fc800078e3cff */
[----:B------:R-:W-:-:S04]  /*fb80*/  @!P0 LOP3.LUT R6, R7, R6, RZ, 0x3c, !PT ;  /* 0x0000000607068212 */ /* 0x000fc800078e3cff */
[----:B------:R-:W-:-:S05]  /*fb90*/  @!P0 LOP3.LUT R7, R7, R6, RZ, 0x3c, !PT ;  /* 0x0000000607078212 */ /* 0x000fca00078e3cff */
[----:B------:R4:W3:Y:S02]  /*fba0*/  @!P0 LDG.E.U16 R192, desc[UR16][R6.64] ;  /* 0x0000001006c08981 */ /* 0x0008e4000c1e1500 */
[----:B----4-:R-:W-:Y:S02]  /*fbb0*/  @!P0 IMAD.MOV.U32 R6, RZ, RZ, R232 ;  /* 0x000000ffff068224 */ /* 0x010fe400078e00e8 */
[----:B------:R-:W-:Y:S01]  /*fbc0*/  @!P0 IMAD.MOV.U32 R7, RZ, RZ, R233 ;  /* 0x000000ffff078224 */ /* 0x000fe200078e00e9 */
[----:B------:R-:W-:Y:S01]  /*fbd0*/  PRMT R190, RZ, 0x7610, R190 ;  /* 0x00007610ffbe7816 */ /* 0x000fe200000000be */
[----:B------:R-:W4:Y:S04]  /*fbe0*/  LDL R233, [R1+0x434] ;  /* 0x0004340001e97983 */ /* 0x000f280000100800 */
[----:B------:R2:W3:Y:S04]  /*fbf0*/  @!P0 LDG.E.U16 R191, desc[UR16][R6.64] ;  /* 0x0000001006bf8981 */ /* 0x0004e8000c1e1500 */
[----:B------:R-:W4:Y:S04]  /*fc00*/  LDL R232, [R1+0x438] ;  /* 0x0004380001e87983 */ /* 0x000f280000100800 */
[----:B------:R-:W3:Y:S01]  /*fc10*/  LDL R7, [R1+0x474] ;  /* 0x0004740001077983 */ /* 0x000ee20000100800 */
[----:B--2---:R-:W-:Y:S01]  /*fc20*/  @!P0 IMAD.MOV.U32 R6, RZ, RZ, R234 ;  /* 0x000000ffff068224 */ /* 0x004fe200078e00ea */
[----:B------:R-:W-:-:S02]  /*fc30*/  PRMT R189, RZ, 0x7610, R189 ;  /* 0x00007610ffbd7816 */ /* 0x000fc400000000bd */
[----:B------:R-:W-:Y:S01]  /*fc40*/  PRMT R188, RZ, 0x7610, R188 ;  /* 0x00007610ffbc7816 */ /* 0x000fe200000000bc */
[----:B------:R0:W-:Y:S04]  /*fc50*/  STS.U16 [R2+UR8+0x1800], R187 ;  /* 0x001800bb02007988 */ /* 0x0001e80008000408 */
[----:B------:R-:W2:Y:S04]  /*fc60*/  LDL R234, [R1+0x3f8] ;  /* 0x0003f80001ea7983 */ /* 0x000ea80000100800 */
[----:B---3--:R1:W3:Y:S04]  /*fc70*/  @!P0 LDG.E.U16 R190, desc[UR16][R6.64] ;  /* 0x0000001006be8981 */ /* 0x0082e8000c1e1500 */
[----:B------:R-:W1:Y:S04]  /*fc80*/  LDL R6, [R1+0x454] ;  /* 0x0004540001067983 */ /* 0x000e680000100800 */
[----:B------:R-:W1:Y:S02]  /*fc90*/  LDL R7, [R1+0x458] ;  /* 0x0004580001077983 */ /* 0x000e640000100800 */
[----:B-1----:R-:W-:-:S04]  /*fca0*/  @!P0 LOP3.LUT R7, R7, R6, RZ, 0x3c, !PT ;  /* 0x0000000607078212 */ /* 0x002fc800078e3cff */
[----:B------:R-:W-:-:S04]  /*fcb0*/  @!P0 LOP3.LUT R6, R7, R6, RZ, 0x3c, !PT ;  /* 0x0000000607068212 */ /* 0x000fc800078e3cff */
[----:B------:R-:W-:-:S05]  /*fcc0*/  @!P0 LOP3.LUT R7, R7, R6, RZ, 0x3c, !PT ;  /* 0x0000000607078212 */ /* 0x000fca00078e3cff */
[----:B------:R4:W3:Y:S02]  /*fcd0*/  @!P0 LDG.E.U16 R189, desc[UR16][R6.64] ;  /* 0x0000001006bd8981 */ /* 0x0008e4000c1e1500 */
[----:B----4-:R-:W-:Y:S02]  /*fce0*/  @!P0 IMAD.MOV.U32 R6, RZ, RZ, R232 ;  /* 0x000000ffff068224 */ /* 0x010fe400078e00e8 */
[----:B------:R-:W-:Y:S01]  /*fcf0*/  @!P0 IMAD.MOV.U32 R7, RZ, RZ, R233 ;  /* 0x000000ffff078224 */ /* 0x000fe200078e00e9 */
[----:B0-----:R-:W-:Y:S01]  /*fd00*/  PRMT R187, RZ, 0x7610, R187 ;  /* 0x00007610ffbb7816 */ /* 0x001fe200000000bb */
[----:B------:R0:W-:Y:S04]  /*fd10*/  STS.U16 [R2+UR8+0x1c00], R186 ;  /* 0x001c00ba02007988 */ /* 0x0001e80008000408 */
[----:B------:R1:W4:Y:S04]  /*fd20*/  @!P0 LDG.E.U16 R188, desc[UR16][R6.64] ;  /* 0x0000001006bc8981 */ /* 0x000328000c1e1500 */
[----:B------:R-:W3:Y:S04]  /*fd30*/  LDL R233, [R1+0x3b4] ;  /* 0x0003b40001e97983 */ /* 0x000ee80000100800 */
[----:B------:R-:W4:Y:S04]  /*fd40*/  LDL R232, [R1+0x3b8] ;  /* 0x0003b80001e87983 */ /* 0x000f280000100800 */
[----:B------:R-:W1:Y:S04]  /*fd50*/  LDL R6, [R1+0x414] ;  /* 0x0004140001067983 */ /* 0x000e680000100800 */
[----:B------:R-:W1:Y:S02]  /*fd60*/  LDL R7, [R1+0x418] ;  /* 0x0004180001077983 */ /* 0x000e640000100800 */
[----:B-1----:R-:W-:-:S04]  /*fd70*/  @!P0 LOP3.LUT R7, R7, R6, RZ, 0x3c, !PT ;  /* 0x0000000607078212 */ /* 0x002fc800078e3cff */
[----:B------:R-:W-:-:S04]  /*fd80*/  @!P0 LOP3.LUT R6, R7, R6, RZ, 0x3c, !PT ;  /* 0x0000000607068212 */ /* 0x000fc800078e3cff */
[----:B------:R-:W-:-:S05]  /*fd90*/  @!P0 LOP3.LUT R7, R7, R6, RZ, 0x3c, !PT ;  /* 0x0000000607078212 */ /* 0x000fca00078e3cff */
[----:B------:R2:W3:Y:S04]  /*fda0*/  @!P0 LDG.E.U16 R187, desc[UR16][R6.64] ;  /* 0x0000001006bb8981 */ /* 0x0004e8000c1e1500 */
[----:B------:R-:W4:Y:S01]  /*fdb0*/  LDL R7, [R1+0x3f4] ;  /* 0x0003f40001077983 */ /* 0x000f220000100800 */
[----:B0-----:R-:W-:Y:S01]  /*fdc0*/  PRMT R186, RZ, 0x7610, R186 ;  /* 0x00007610ffba7816 */ /* 0x001fe200000000ba */
[----:B--2---:R-:W-:Y:S02]  /*fdd0*/  @!P0 IMAD.MOV.U32 R6, RZ, RZ, R234 ;  /* 0x000000ffff068224 */ /* 0x004fe400078e00ea */
[----:B------:R0:W-:Y:S04]  /*fde0*/  STS.U16 [R2+UR8+0x2000], R185 ;  /* 0x002000b902007988 */ /* 0x0001e80008000408 */
[----:B------:R1:W-:Y:S04]  /*fdf0*/  STS.U16 [R2+UR8+0x2400], R184 ;  /* 0x002400b802007988 */ /* 0x0003e80008000408 */
[----:B------:R-:W2:Y:S04]  /*fe00*/  LDL R234, [R1+0x398] ;  /* 0x0003980001ea7983 */ /* 0x000ea80000100800 */
[----:B----4-:R4:W2:Y:S04]  /*fe10*/  @!P0 LDG.E.U16 R186, desc[UR16][R6.64] ;  /* 0x0000001006ba8981 */ /* 0x0108a8000c1e1500 */
[----:B------:R-:W4:Y:S04]  /*fe20*/  LDL R6, [R1+0x3d4] ;  /* 0x0003d40001067983 */ /* 0x000f280000100800 */
[----:B------:R-:W4:Y:S01]  /*fe30*/  LDL R7, [R1+0x3d8] ;  /* 0x0003d80001077983 */ /* 0x000f220000100800 */
[----:B0-----:R-:W-:-:S02]  /*fe40*/  PRMT R185, RZ, 0x7610, R185 ;  /* 0x00007610ffb97816 */ /* 0x001fc400000000b9 */
[----:B-1----:R-:W-:Y:S02]  /*fe50*/  PRMT R184, RZ, 0x7610, R184 ;  /* 0x00007610ffb87816 */ /* 0x002fe400000000b8 */
[----:B----4-:R-:W-:-:S04]  /*fe60*/  @!P0 LOP3.LUT R7, R7, R6, RZ, 0x3c, !PT ;  /* 0x0000000607078212 */ /* 0x010fc800078e3cff */
[----:B------:R-:W-:-:S04]  /*fe70*/  @!P0 LOP3.LUT R6, R7, R6, RZ, 0x3c, !PT ;  /* 0x0000000607068212 */ /* 0x000fc800078e3cff */
[----:B------:R-:W-:-:S05]  /*fe80*/  @!P0 LOP3.LUT R7, R7, R6, RZ, 0x3c, !PT ;  /* 0x0000000607078212 */ /* 0x000fca00078e3cff */
[----:B------:R0:W4:Y:S02]  /*fe90*/  @!P0 LDG.E.U16 R185, desc[UR16][R6.64] ;  /* 0x0000001006b98981 */ /* 0x000124000c1e1500 */
[----:B0-----:R-:W-:Y:S02]  /*fea0*/  @!P0 IMAD.MOV.U32 R6, RZ, RZ, R232 ;  /* 0x000000ffff068224 */ /* 0x001fe400078e00e8 */
[----:B---3--:R-:W-:Y:S01]  /*feb0*/  @!P0 IMAD.MOV.U32 R7, RZ, RZ, R233 ;  /* 0x000000ffff078224 */ /* 0x008fe200078e00e9 */
[----:B------:R-:W3:Y:S04]  /*fec0*/  LDL R232, [R1+0x378] ;  /* 0x0003780001e87983 */ /* 0x000ee80000100800 */
[----:B------:R2:W4:Y:S04]  /*fed0*/  @!P0 LDG.E.U16 R184, desc[UR16][R6.64] ;  /* 0x0000001006b88981 */ /* 0x000528000c1e1500 */
[----:B------:R-:W4:Y:S04]  /*fee0*/  LDL R233, [R1+0x374] ;  /* 0x0003740001e97983 */ /* 0x000f280000100800 */
[----:B------:R-:W3:Y:S01]  /*fef0*/  LDL R7, [R1+0x394] ;  /* 0x0003940001077983 */ /* 0x000ee20000100800 */
[----:B--2---:R-:W-:-:S03]  /*ff00*/  @!P0 IMAD.MOV.U32 R6, RZ, RZ, R234 ;  /* 0x000000ffff068224 */ /* 0x004fc600078e00ea */
[----:B------:R0:W-:Y:S01]  /*ff10*/  STS.U16 [R2+UR8+0x2800], R183 ;  /* 0x002800b702007988 */ /* 0x0001e20008000408 */
[----:B------:R-:W-:Y:S02]  /*ff20*/  PRMT R182, RZ, 0x7610, R182 ;  /* 0x00007610ffb67816 */ /* 0x000fe400000000b6 */
[----:B0-----:R-:W-:-:S06]  /*ff30*/  PRMT R183, RZ, 0x7610, R183 ;  /* 0x00007610ffb77816 */ /* 0x001fcc00000000b7 */
[----:B---3--:R0:W2:Y:S02]  /*ff40*/  @!P0 LDG.E.U16 R183, desc[UR16][R6.64] ;  /* 0x0000001006b78981 */ /* 0x0080a4000c1e1500 */
[----:B0-----:R-:W-:Y:S02]  /*ff50*/  @!P0 IMAD.MOV.U32 R6, RZ, RZ, R232 ;  /* 0x000000ffff068224 */ /* 0x001fe400078e00e8 */
[----:B----4-:R-:W-:Y:S01]  /*ff60*/  @!P0 IMAD.MOV.U32 R7, RZ, RZ, R233 ;  /* 0x000000ffff078224 */ /* 0x010fe200078e00e9 */
[----:B------:R0:W-:Y:S04]  /*ff70*/  STS.U16 [R2+UR8+0x1400], R181 ;  /* 0x001400b502007988 */ /* 0x0001e80008000408 */
[----:B------:R1:W3:Y:S04]  /*ff80*/  @!P0 LDG.E.U16 R182, desc[UR16][R6.64] ;  /* 0x0000001006b68981 */ /* 0x0002e8000c1e1500 */
[----:B------:R4:W-:Y:S04]  /*ff90*/  STS.U16 [R2+UR8+0x3000], R205 ;  /* 0x003000cd02007988 */ /* 0x0009e80008000408 */
[----:B------:R1:W-:Y:S04]  /*ffa0*/  STS.U16 [R2+UR8+0x2c00], R206 ;  /* 0x002c00ce02007988 */ /* 0x0003e80008000408 */
[----:B------:R-:W2:Y:S04]  /*ffb0*/  LDL R6, [R1+0x354] ;  /* 0x0003540001067983 */ /* 0x000ea80000100800 */
[----:B------:R-:W2:Y:S01]  /*ffc0*/  LDL R7, [R1+0x358] ;  /* 0x0003580001077983 */ /* 0x000ea20000100800 */
[----:B0-----:R-:W-:-:S03]  /*ffd0*/  PRMT R181, RZ, 0x7610, R181 ;  /* 0x00007610ffb57816 */ /* 0x001fc600000000b5 */
[----:B----4-:R-:W4:Y:S04]  /*ffe0*/  LDL R205, [R1+0x338] ;  /* 0x0003380001cd7983 */ /* 0x010f280000100800 */
[----:B-1----:R-:W3:Y:S01]  /*fff0*/  LDL R206, [R1+0x314] ;  /* 0x0003140001ce7983 */ /* 0x002ee20000100800 */
[----:B------:R-:W-:Y:S02]  /*10000*/  IMAD.MOV.U32 R234, RZ, RZ, R237 ;  /* 0x000000ffffea7224 */ /* 0x000fe400078e00ed */
[----:B------:R-:W-:Y:S01]  /*10010*/  IMAD.MOV.U32 R237, RZ, RZ, R3 ;  /* 0x000000ffffed7224 */ /* 0x000fe200078e0003 */
[----:B------:R-:W-:Y:S01]  /*10020*/  PRMT R180, RZ, 0x7610, R180 ;  /* 0x00007610ffb47816 */ /* 0x000fe200000000b4 */
[----:B------:R-:W-:Y:S01]  /*10030*/  IMAD.MOV.U32 R3, RZ, RZ, R145 ;  /* 0x000000ffff037224 */ /* 0x000fe200078e0091 */
[----:B------:R-:W3:Y:S04]  /*10040*/  LDL R233, [R1+0x2f4] ;  /* 0x0002f40001e97983 */ /* 0x000ee80000100800 */
[----:B------:R-:W3:Y:S04]  /*10050*/  LDL R145, [R1+0x318] ;  /* 0x0003180001917983 */ /* 0x000ee80000100800 */
[----:B------:R-:W3:Y:S01]  /*10060*/  LDL R232, [R1+0x2f8] ;  /* 0x0002f80001e87983 */ /* 0x000ee20000100800 */
[----:B--2---:R-:W-:-:S04]  /*10070*/  @!P0 LOP3.LUT R7, R7, R6, RZ, 0x3c, !PT ;  /* 0x0000000607078212 */ /* 0x004fc800078e3cff */
[----:B------:R-:W-:-:S04]  /*10080*/  @!P0 LOP3.LUT R6, R7, R6, RZ, 0x3c, !PT ;  /* 0x0000000607068212 */ /* 0x000fc800078e3cff */
[----:B------:R-:W-:-:S05]  /*10090*/  @!P0 LOP3.LUT R7, R7, R6, RZ, 0x3c, !PT ;  /* 0x0000000607078212 */ /* 0x000fca00078e3cff */
[----:B------:R4:W2:Y:S04]  /*100a0*/  @!P0 LDG.E.U16 R181, desc[UR16][R6.64] ;  /* 0x0000001006b58981 */ /* 0x0008a8000c1e1500 */
[----:B------:R-:W3:Y:S01]  /*100b0*/  LDL R7, [R1+0x334] ;  /* 0x0003340001077983 */ /* 0x000ee20000100800 */
[----:B----4-:R-:W-:-:S03]  /*100c0*/  @!P0 IMAD.MOV.U32 R6, RZ, RZ, R205 ;  /* 0x000000ffff068224 */ /* 0x010fc600078e00cd */
[----:B------:R-:W4:Y:S04]  /*100d0*/  LDL R205, [R1+0x2d8] ;  /* 0x0002d80001cd7983 */ /* 0x000f280000100800 */
[----:B------:R0:W-:Y:S04]  /*100e0*/  STS.U16 [R2+UR8+0x3800], R203 ;  /* 0x003800cb02007988 */ /* 0x0001e80008000408 */
[----:B------:R1:W-:Y:S04]  /*100f0*/  STS.U16 [R2+UR8+0x1000], R179 ;  /* 0x001000b302007988 */ /* 0x0003e80008000408 */
[----:B---3--:R3:W2:Y:S02]  /*10100*/  @!P0 LDG.E.U16 R180, desc[UR16][R6.64] ;  /* 0x0000001006b48981 */ /* 0x0086a4000c1e1500 */
[----:B---3--:R-:W-:-:S02]  /*10110*/  @!P0 IMAD.MOV.U32 R7, RZ, RZ, R206 ;  /* 0x000000ffff078224 */ /* 0x008fc400078e00ce */
[----:B------:R-:W3:Y:S01]  /*10120*/  LDL R206, [R1+0x2d4] ;  /* 0x0002d40001ce7983 */ /* 0x000ee20000100800 */
[----:B------:R-:W-:-:S03]  /*10130*/  @!P0 IMAD.MOV.U32 R6, RZ, RZ, R145 ;  /* 0x000000ffff068224 */ /* 0x000fc600078e0091 */
[----:B------:R-:W2:Y:S04]  /*10140*/  LDL.LU R145, [R1+0x294] ;  /* 0x0002940001917983 */ /* 0x000ea80000300800 */
[----:B0-----:R-:W2:Y:S01]  /*10150*/  LDL R203, [R1+0x2b8] ;  /* 0x0002b80001cb7983 */ /* 0x001ea20000100800 */
[----:B-1----:R-:W-:-:S03]  /*10160*/  PRMT R179, RZ, 0x7610, R179 ;  /* 0x00007610ffb37816 */ /* 0x002fc600000000b3 */
[----:B------:R0:W-:Y:S04]  /*10170*/  STS.U16 [R2+UR8+0xc00], R178 ;  /* 0x000c00b202007988 */ /* 0x0001e80008000408 */
[----:B------:R1:W2:Y:S01]  /*10180*/  @!P0 LDG.E.U16 R179, desc[UR16][R6.64] ;  /* 0x0000001006b38981 */ /* 0x0002a2000c1e1500 */
[----:B0-----:R-:W-:Y:S01]  /*10190*/  PRMT R178, RZ, 0x7610, R178 ;  /* 0x00007610ffb27816 */ /* 0x001fe200000000b2 */
[----:B-1----:R-:W-:Y:S02]  /*101a0*/  @!P0 IMAD.MOV.U32 R6, RZ, RZ, R232 ;  /* 0x000000ffff068224 */ /* 0x002fe400078e00e8 */
[----:B------:R-:W-:Y:S01]  /*101b0*/  @!P0 IMAD.MOV.U32 R7, RZ, RZ, R233 ;  /* 0x000000ffff078224 */ /* 0x000fe200078e00e9 */
[----:B------:R-:W-:Y:S01]  /*101c0*/  PRMT R177, RZ, 0x7610, R177 ;  /* 0x00007610ffb17816 */ /* 0x000fe200000000b1 */
[----:B------:R-:W-:Y:S01]  /*101d0*/  IMAD.MOV.U32 R233, RZ, RZ, R234 ;  /* 0x000000ffffe97224 */ /* 0x000fe200078e00ea */
[----:B------:R0:W-:Y:S01]  /*101e0*/  STS.U16 [R2+UR8+0x3400], R204 ;  /* 0x003400cc02007988 */ /* 0x0001e20008000408 */
[----:B------:R-:W-:-:S03]  /*101f0*/  IMAD.MOV.U32 R234, RZ, RZ, R3 ;  /* 0x000000ffffea7224 */ /* 0x000fc600078e0003 */
[----:B------:R4:W2:Y:S01]  /*10200*/  @!P0 LDG.E.U16 R178, desc[UR16][R6.64] ;  /* 0x0000001006b28981 */ /* 0x0008a2000c1e1500 */
[----:B------:R-:W-:-:S03]  /*10210*/  IMAD.MOV.U32 R3, RZ, RZ, R149 ;  /* 0x000000ffff037224 */ /* 0x000fc600078e0095 */
[----:B------:R-:W2:Y:S04]  /*10220*/  LDL R232, [R1+0x298] ;  /* 0x0002980001e87983 */ /* 0x000ea80000100800 */
[----:B0-----:R-:W2:Y:S01]  /*10230*/  LDL.LU R204, [R1+0x274] ;  /* 0x0002740001cc7983 */ /* 0x001ea20000300800 */
[----:B----4-:R-:W-:-:S03]  /*10240*/  @!P0 IMAD.MOV.U32 R6, RZ, RZ, R205 ;  /* 0x000000ffff068224 */ /* 0x010fc600078e00cd */
[----:B------:R-:W4:Y:S04]  /*10250*/  LDL.LU R149, [R1+0x278] ;  /* 0x0002780001957983 */ /* 0x000f280000300800 */
[----:B------:R-:W4:Y:S01]  /*10260*/  LDL R205, [R1+0x258] ;  /* 0x0002580001cd7983 */ /* 0x000f220000100800 */
[----:B---3--:R-:W-:-:S03]  /*10270*/  @!P0 IMAD.MOV.U32 R7, RZ, RZ, R206 ;  /* 0x000000ffff078224 */ /* 0x008fc600078e00ce */
[----:B------:R-:W3:Y:S04]  /*10280*/  LDL.LU R206, [R1+0x254] ;  /* 0x0002540001ce7983 */ /* 0x000ee80000300800 */
[----:B------:R2:W3:Y:S04]  /*10290*/  @!P0 LDG.E.U16 R177, desc[UR16][R6.64] ;  /* 0x0000001006b18981 */ /* 0x0004e8000c1e1500 */
[----:B------:R-:W4:Y:S01]  /*102a0*/  LDL R7, [R1+0x2b4] ;  /* 0x0002b40001077983 */ /* 0x000f220000100800 */
[----:B--2---:R-:W-:-:S03]  /*102b0*/  @!P0 IMAD.MOV.U32 R6, RZ, RZ, R203 ;  /* 0x000000ffff068224 */ /* 0x004fc600078e00cb */
[----:B------:R-:W2:Y:S04]  /*102c0*/  LDL.LU R203, [R1+0x238] ;  /* 0x0002380001cb7983 */ /* 0x000ea80000300800 */
[----:B------:R0:W-:Y:S01]  /*102d0*/  STS.U16 [R2+UR8+0x800], R176 ;  /* 0x000800b002007988 */ /* 0x0001e20008000408 */
[----:B------:R-:W-:Y:S02]  /*102e0*/  PRMT R175, RZ, 0x7610, R175 ;  /* 0x00007610ffaf7816 */ /* 0x000fe400000000af */
[----:B0-----:R-:W-:Y:S01]  /*102f0*/  PRMT R176, RZ, 0x7610, R176 ;  /* 0x00007610ffb07816 */ /* 0x001fe200000000b0 */
[----:B------:R0:W-:Y:S01]  /*10300*/  STS.U16 [R2+UR8+0x400], R174 ;  /* 0x000400ae02007988 */ /* 0x0001e20008000408 */
[----:B------:R-:W-:Y:S02]  /*10310*/  PRMT R173, RZ, 0x7610, R173 ;  /* 0x00007610ffad7816 */ /* 0x000fe400000000ad */
[----:B0-----:R-:W-:Y:S01]  /*10320*/  PRMT R174, RZ, 0x7610, R174 ;  /* 0x00007610ffae7816 */ /* 0x001fe200000000ae */
[----:B------:R0:W-:Y:S04]  /*10330*/  STS.U16 [R2+UR8], R172 ;  /* 0x000000ac02007988 */ /* 0x0001e80008000408 */
[----:B------:R1:W-:Y:S01]  /*10340*/  STS.U16 [R2+UR8+0x3c00], R171 ;  /* 0x003c00ab02007988 */ /* 0x0003e20008000408 */
[----:B0-----:R-:W-:-:S02]  /*10350*/  PRMT R172, RZ, 0x7610, R172 ;  /* 0x00007610ffac7816 */ /* 0x001fc400000000ac */
[----:B-1----:R-:W-:Y:S01]  /*10360*/  PRMT R171, RZ, 0x7610, R171 ;  /* 0x00007610ffab7816 */ /* 0x002fe200000000ab */
[----:B------:R0:W-:Y:S02]  /*10370*/  STS.U16 [R2+UR8+0x5c00], R170 ;  /* 0x005c00aa02007988 */ /* 0x0001e40008000408 */
[----:B0-----:R-:W-:Y:S02]  /*10380*/  PRMT R170, RZ, 0x7610, R170 ;  /* 0x00007610ffaa7816 */ /* 0x001fe400000000aa */
[----:B----4-:R0:W4:Y:S02]  /*10390*/  @!P0 LDG.E.U16 R176, desc[UR16][R6.64] ;  /* 0x0000001006b08981 */ /* 0x010124000c1e1500 */
[----:B0-----:R-:W-:Y:S02]  /*103a0*/  @!P0 IMAD.MOV.U32 R6, RZ, RZ, R232 ;  /* 0x000000ffff068224 */ /* 0x001fe400078e00e8 */
[----:B------:R-:W-:-:S05]  /*103b0*/  @!P0 IMAD.MOV.U32 R7, RZ, RZ, R145 ;  /* 0x000000ffff078224 */ /* 0x000fca00078e0091 */
[----:B------:R0:W4:Y:S02]  /*103c0*/  @!P0 LDG.E.U16 R175, desc[UR16][R6.64] ;  /* 0x0000001006af8981 */ /* 0x000124000c1e1500 */
[----:B0-----:R-:W-:Y:S02]  /*103d0*/  @!P0 IMAD.MOV.U32 R6, RZ, RZ, R149 ;  /* 0x000000ffff068224 */ /* 0x001fe400078e0095 */
[----:B------:R-:W-:-:S05]  /*103e0*/  @!P0 IMAD.MOV.U32 R7, RZ, RZ, R204 ;  /* 0x000000ffff078224 */ /* 0x000fca00078e00cc */
[----:B------:R0:W4:Y:S02]  /*103f0*/  @!P0 LDG.E.U16 R174, desc[UR16][R6.64] ;  /* 0x0000001006ae8981 */ /* 0x000124000c1e1500 */
[----:B0-----:R-:W-:Y:S02]  /*10400*/  @!P0 IMAD.MOV.U32 R6, RZ, RZ, R205 ;  /* 0x000000ffff068224 */ /* 0x001fe400078e00cd */
[----:B---3--:R-:W-:Y:S01]  /*10410*/  @!P0 IMAD.MOV.U32 R7, RZ, RZ, R206 ;  /* 0x000000ffff078224 */ /* 0x008fe200078e00ce */
[----:B------:R-:W3:Y:S04]  /*10420*/  LDL R205, [R1+0x590] ;  /* 0x0005900001cd7983 */ /* 0x000ee80000100800 */
[----:B------:R2:W4:Y:S01]  /*10430*/  @!P0 LDG.E.U16 R173, desc[UR16][R6.64] ;  /* 0x0000001006ad8981 */ /* 0x000522000c1e1500 */
[----:B------:R-:W-:-:S02]  /*10440*/  IMAD.MOV.U32 R232, RZ, RZ, R233 ;  /* 0x000000ffffe87224 */ /* 0x000fc400078e00e9 */
[----:B------:R-:W-:Y:S02]  /*10450*/  IMAD.MOV.U32 R233, RZ, RZ, R234 ;  /* 0x000000ffffe97224 */ /* 0x000fe400078e00ea */
[----:B--2---:R-:W-:Y:S02]  /*10460*/  @!P0 IMAD.MOV.U32 R6, RZ, RZ, R203 ;  /* 0x000000ffff068224 */ /* 0x004fe400078e00cb */
[----:B------:R-:W-:Y:S02]  /*10470*/  @!P0 IMAD.MOV.U32 R7, RZ, RZ, R241 ;  /* 0x000000ffff078224 */ /* 0x000fe400078e00f1 */
[----:B------:R-:W-:Y:S02]  /*10480*/  IMAD.MOV.U32 R234, RZ, RZ, R247 ;  /* 0x000000ffffea7224 */ /* 0x000fe400078e00f7 */
[----:B------:R-:W2:Y:S04]  /*10490*/  LDL.LU R247, [R1+0x2ac] ;  /* 0x0002ac0001f77983 */ /* 0x000ea80000300800 */
[----:B------:R0:W4:Y:S04]  /*104a0*/  @!P0 LDG.E.U16 R172, desc[UR16][R6.64] ;  /* 0x0000001006ac8981 */ /* 0x000128000c1e1500 */
[----:B------:R1:W-:Y:S01]  /*104b0*/  STL [R1+0x824], R241 ;  /* 0x000824f101007387 */ /* 0x0003e20000100800 */
[----:B0-----:R-:W-:-:S02]  /*104c0*/  @!P0 IMAD.MOV.U32 R6, RZ, RZ, R244 ;  /* 0x000000ffff068224 */ /* 0x001fc400078e00f4 */
[----:B------:R-:W-:Y:S01]  /*104d0*/  @!P0 IMAD.MOV.U32 R7, RZ, RZ, R240 ;  /* 0x000000ffff078224 */ /* 0x000fe200078e00f0 */
[----:B-1----:R-:W2:Y:S04]  /*104e0*/  LDL R241, [R1+0x58c] ;  /* 0x00058c0001f17983 */ /* 0x002ea80000100800 */
[----:B------:R0:W-:Y:S04]  /*104f0*/  STL [R1+0x82c], R244 ;  /* 0x00082cf401007387 */ /* 0x0001e80000100800 */
[----:B------:R1:W4:Y:S04]  /*10500*/  @!P0 LDG.E.U16 R171, desc[UR16][R6.64] ;  /* 0x0000001006ab8981 */ /* 0x000328000c1e1500 */
[----:B0-----:R-:W4:Y:S04]  /*10510*/  LDL R244, [R1+0x570] ;  /* 0x0005700001f47983 */ /* 0x001f280000100800 */
[----:B------:R0:W-:Y:S01]  /*10520*/  STL [R1+0x828], R240 ;  /* 0x000828f001007387 */ /* 0x0001e20000100800 */
[----:B-1----:R-:W-:-:S02]  /*10530*/  @!P0 IMAD.MOV.U32 R6, RZ, RZ, R251 ;  /* 0x000000ffff068224 */ /* 0x002fc400078e00fb */
[----:B------:R-:W-:-:S05]  /*10540*/  @!P0 IMAD.MOV.U32 R7, RZ, RZ, R250 ;  /* 0x000000ffff078224 */ /* 0x000fca00078e00fa */
[----:B------:R1:W4:Y:S04]  /*10550*/  @!P0 LDG.E.U16 R170, desc[UR16][R6.64] ;  /* 0x0000001006aa8981 */ /* 0x000328000c1e1500 */
[----:B0-----:R-:W4:Y:S04]  /*10560*/  LDL.LU R240, [R1+0x24c] ;  /* 0x00024c0001f07983 */ /* 0x001f280000300800 */
[----:B------:R0:W-:Y:S01]  /*10570*/  STL [R1+0x834], R251 ;  /* 0x000834fb01007387 */ /* 0x0001e20000100800 */
[----:B-1----:R-:W-:Y:S02]  /*10580*/  @!P0 IMAD.MOV.U32 R6, RZ, RZ, R243 ;  /* 0x000000ffff068224 */ /* 0x002fe400078e00f3 */
[----:B------:R-:W-:Y:S01]  /*10590*/  @!P0 IMAD.MOV.U32 R7, RZ, RZ, R242 ;  /* 0x000000ffff078224 */ /* 0x000fe200078e00f2 */
[----:B0-----:R-:W4:Y:S04]  /*105a0*/  LDL.LU R251, [R1+0x230] ;  /* 0x0002300001fb7983 */ /* 0x001f280000300800 */
[----:B------:R0:W-:Y:S04]  /*105b0*/  STL [R1+0x830], R250 ;  /* 0x000830fa01007387 */ /* 0x0001e80000100800 */
[----:B0-----:R-:W4:Y:S04]  /*105c0*/  LDL R250, [R1+0x56c] ;  /* 0x00056c0001fa7983 */ /* 0x001f280000100800 */
[----:B------:R0:W-:Y:S04]  /*105d0*/  STL [R1+0x83c], R243 ;  /* 0x00083cf301007387 */ /* 0x0001e80000100800 */
[----:B0-----:R-:W3:Y:S04]  /*105e0*/  LDL R243, [R1+0x7ac] ;  /* 0x0007ac0001f37983 */ /* 0x001ee80000100800 */
[----:B------:R0:W-:Y:S04]  /*105f0*/  STL [R1+0x838], R242 ;  /* 0x000838f201007387 */ /* 0x0001e80000100800 */
[----:B0-----:R-:W2:Y:S01]  /*10600*/  LDL R242, [R1+0x7a8] ;  /* 0x0007a80001f27983 */ /* 0x001ea20000100800 */
[----:B------:R-:W-:-:S02]  /*10610*/  PRMT R169, RZ, 0x7610, R169 ;  /* 0x00007610ffa97816 */ /* 0x000fc400000000a9 */
[----:B------:R-:W-:-:S04]  /*10620*/  PRMT R168, RZ, 0x7610, R168 ;  /* 0x00007610ffa87816 */ /* 0x000fc800000000a8 */
[----:B------:R3:W4:Y:S01]  /*10630*/  @!P0 LDG.E.U16 R169, desc[UR16][R6.64] ;  /* 0x0000001006a98981 */ /* 0x000722000c1e1500 */
[----:B------:R-:W-:Y:S02]  /*10640*/  PRMT R167, RZ, 0x7610, R167 ;  /* 0x00007610ffa77816 */ /* 0x000fe400000000a7 */
[----:B------:R-:W-:Y:S01]  /*10650*/  PRMT R166, RZ, 0x7610, R166 ;  /* 0x00007610ffa67816 */ /* 0x000fe200000000a6 */
[----:B---3--:R-:W-:Y:S02]  /*10660*/  @!P0 IMAD.MOV.U32 R6, RZ, RZ, R243 ;  /* 0x000000ffff068224 */ /* 0x008fe400078e00f3 */
[----:B------:R-:W3:Y:S01]  /*10670*/  LDL R243, [R1+0x550] ;  /* 0x0005500001f37983 */ /* 0x000ee20000100800 */
[----:B--2---:R-:W-:-:S03]  /*10680*/  @!P0 IMAD.MOV.U32 R7, RZ, RZ, R242 ;  /* 0x000000ffff078224 */ /* 0x004fc600078e00f2 */
[----:B------:R0:W-:Y:S04]  /*10690*/  STS.U16 [R2+UR8+0x4000], R165 ;  /* 0x004000a502007988 */ /* 0x0001e80008000408 */
[----:B------:R1:W2:Y:S04]  /*106a0*/  @!P0 LDG.E.U16 R168, desc[UR16][R6.64] ;  /* 0x0000001006a88981 */ /* 0x0002a8000c1e1500 */
[----:B------:R0:W-:Y:S01]  /*106b0*/  STS.U16 [R2+UR8+0x6000], R164 ;  /* 0x006000a402007988 */ /* 0x0001e20008000408 */
[----:B------:R-:W-:-:S03]  /*106c0*/  PRMT R163, RZ, 0x7610, R163 ;  /* 0x00007610ffa37816 */ /* 0x000fc600000000a3 */
[----:B------:R-:W2:Y:S01]  /*106d0*/  LDL R242, [R1+0x7cc] ;  /* 0x0007cc0001f27983 */ /* 0x000ea20000100800 */
[----:B-1----:R-:W-:Y:S02]  /*106e0*/  @!P0 IMAD.MOV.U32 R6, RZ, RZ, R205 ;  /* 0x000000ffff068224 */ /* 0x002fe400078e00cd */
[----:B------:R-:W-:Y:S01]  /*106f0*/  @!P0 IMAD.MOV.U32 R7, RZ, RZ, R241 ;  /* 0x000000ffff078224 */ /* 0x000fe200078e00f1 */
[----:B------:R-:W2:Y:S04]  /*10700*/  LDL R205, [R1+0x530] ;  /* 0x0005300001cd7983 */ /* 0x000ea80000100800 */
[----:B------:R4:W2:Y:S04]  /*10710*/  @!P0 LDG.E.U16 R167, desc[UR16][R6.64] ;  /* 0x0000001006a78981 */ /* 0x0008a8000c1e1500 */
[----:B------:R-:W2:Y:S01]  /*10720*/  LDL R241, [R1+0x52c] ;  /* 0x00052c0001f17983 */ /* 0x000ea20000100800 */
[----:B----4-:R-:W-:-:S02]  /*10730*/  @!P0 IMAD.MOV.U32 R6, RZ, RZ, R244 ;  /* 0x000000ffff068224 */ /* 0x010fc400078e00f4 */
[----:B------:R-:W-:Y:S01]  /*10740*/  @!P0 IMAD.MOV.U32 R7, RZ, RZ, R250 ;  /* 0x000000ffff078224 */ /* 0x000fe200078e00fa */
[----:B------:R-:W4:Y:S04]  /*10750*/  LDL R244, [R1+0x510] ;  /* 0x0005100001f47983 */ /* 0x000f280000100800 */
[----:B------:R3:W4:Y:S04]  /*10760*/  @!P0 LDG.E.U16 R166, desc[UR16][R6.64] ;  /* 0x0000001006a68981 */ /* 0x000728000c1e1500 */
[----:B------:R-:W4:Y:S04]  /*10770*/  LDL R250, [R1+0x50c] ;  /* 0x00050c0001fa7983 */ /* 0x000f280000100800 */
[----:B------:R-:W2:Y:S01]  /*10780*/  LDL R7, [R1+0x54c] ;  /* 0x00054c0001077983 */ /* 0x000ea20000100800 */
[----:B0-----:R-:W-:-:S02]  /*10790*/  PRMT R165, RZ, 0x7610, R165 ;  /* 0x00007610ffa57816 */ /* 0x001fc400000000a5 */
[----:B------:R-:W-:Y:S01]  /*107a0*/  PRMT R164, RZ, 0x7610, R164 ;  /* 0x00007610ffa47816 */ /* 0x000fe200000000a4 */
[----:B------:R-:W-:Y:S04]  /*107b0*/  STS.U16 [R2+UR8+0x4400], R158 ;  /* 0x0044009e02007988 */ /* 0x000fe80008000408 */
        /* <DEDUP_REMOVED lines=11> */
[----:B------:R-:W-:Y:S01]  /*10870*/  STS.U16 [R2+UR8+0x7c00], R15 ;  /* 0x007c000f02007988 */ /* 0x000fe20008000408 */
[----:B---3--:R-:W-:-:S03]  /*10880*/  @!P0 IMAD.MOV.U32 R6, RZ, RZ, R243 ;  /* 0x000000ffff068224 */ /* 0x008fc600078e00f3 */
[----:B------:R-:W3:Y:S04]  /*10890*/  LDL R243, [R1+0x4f0] ;  /* 0x0004f00001f37983 */ /* 0x000ee80000100800 */
[----:B--2---:R0:W2:Y:S02]  /*108a0*/  @!P0 LDG.E.U16 R165, desc[UR16][R6.64] ;  /* 0x0000001006a58981 */ /* 0x0040a4000c1e1500 */
[----:B0-----:R-:W-:Y:S02]  /*108b0*/  @!P0 IMAD.MOV.U32 R6, RZ, RZ, R205 ;  /* 0x000000ffff068224 */ /* 0x001fe400078e00cd */
        /* <DEDUP_REMOVED lines=9> */
[----:B------:R-:W2:Y:S04]  /*10950*/  LDL R7, [R1+0x4ec] ;  /* 0x0004ec0001077983 */ /* 0x000ea80000100800 */
[----:B------:R0:W-:Y:S04]  /*10960*/  STL [R1+0x840], R2 ;  /* 0x0008400201007387 */ /* 0x0001e80000100800 */
[----:B0-----:R-:W4:Y:S01]  /*10970*/  LDL R2, [R1+0x490] ;  /* 0x0004900001027983 */ /* 0x001f220000100800 */
[----:B------:R-:W-:-:S02]  /*10980*/  PRMT R162, RZ, 0x7610, R162 ;  /* 0x00007610ffa27816 */ /* 0x000fc400000000a2 */
[----:B------:R-:W-:Y:S01]  /*10990*/  PRMT R161, RZ, 0x7610, R161 ;  /* 0x00007610ffa17816 */ /* 0x000fe200000000a1 */
[----:B------:R0:W-:Y:S01]  /*109a0*/  STS.U16 [R242+UR8+0x100], R211 ;  /* 0x000100d3f2007988 */ /* 0x0001e20008000408 */
[----:B------:R-:W-:-:S03]  /*109b0*/  PRMT R160, RZ, 0x7610, R160 ;  /* 0x00007610ffa07816 */ /* 0x000fc600000000a0 */
[----:B------:R1:W-:Y:S04]  /*109c0*/  STS.U16 [R242+UR8+0x500], R210 ;  /* 0x000500d2f2007988 */ /* 0x0003e80008000408 */
[----:B0-----:R-:W4:Y:S04]  /*109d0*/  LDL R211, [R1+0x44c] ;  /* 0x00044c0001d37983 */ /* 0x001f280000100800 */
[----:B-1----:R-:W4:Y:S04]  /*109e0*/  LDL R210, [R1+0x450] ;  /* 0x0004500001d27983 */ /* 0x002f280000100800 */
[----:B------:R0:W-:Y:S04]  /*109f0*/  STS.U16 [R242+UR8+0x900], R209 ;  /* 0x000900d1f2007988 */ /* 0x0001e80008000408 */
[----:B0-----:R-:W4:Y:S01]  /*10a00*/  LDL R209, [R1+0x42c] ;  /* 0x00042c0001d17983 */ /* 0x001f220000100800 */
[----:B---3--:R-:W-:-:S03]  /*10a10*/  @!P0 IMAD.MOV.U32 R6, RZ, RZ, R243 ;  /* 0x000000ffff068224 */ /* 0x008fc600078e00f3 */
[----:B------:R-:W3:Y:S04]  /*10a20*/  LDL R243, [R1+0x48c] ;  /* 0x00048c0001f37983 */ /* 0x000ee80000100800 */
[----:B--2---:R0:W2:Y:S02]  /*10a30*/  @!P0 LDG.E.U16 R162, desc[UR16][R6.64] ;  /* 0x0000001006a28981 */ /* 0x0040a4000c1e1500 */
[----:B0-----:R-:W-:Y:S02]  /*10a40*/  @!P0 IMAD.MOV.U32 R7, RZ, RZ, R241 ;  /* 0x000000ffff078224 */ /* 0x001fe400078e00f1 */
[----:B------:R-:W-:Y:S02]  /*10a50*/  IMAD.MOV.U32 R241, RZ, RZ, R232 ;  /* 0x000000fffff17224 */ /* 0x000fe400078e00e8 */
[----:B------:R-:W-:Y:S01]  /*10a60*/  @!P0 IMAD.MOV.U32 R6, RZ, RZ, R205 ;  /* 0x000000ffff068224 */ /* 0x000fe200078e00cd */
[----:B------:R-:W2:Y:S01]  /*10a70*/  LDL R232, [R1+0x470] ;  /* 0x0004700001e87983 */ /* 0x000ea20000100800 */
[----:B------:R-:W-:-:S03]  /*10a80*/  IMAD.MOV.U32 R205, RZ, RZ, R233 ;  /* 0x000000ffffcd7224 */ /* 0x000fc600078e00e9 */
[----:B------:R-:W2:Y:S04]  /*10a90*/  LDL R233, [R1+0x46c] ;  /* 0x00046c0001e97983 */ /* 0x000ea80000100800 */
[----:B------:R4:W2:Y:S02]  /*10aa0*/  @!P0 LDG.E.U16 R161, desc[UR16][R6.64] ;  /* 0x0000001006a18981 */ /* 0x0008a4000c1e1500 */
[----:B----4-:R-:W-:Y:S02]  /*10ab0*/  @!P0 IMAD.MOV.U32 R6, RZ, RZ, R244 ;  /* 0x000000ffff068224 */ /* 0x010fe400078e00f4 */
[----:B------:R-:W-:Y:S01]  /*10ac0*/  @!P0 IMAD.MOV.U32 R7, RZ, RZ, R250 ;  /* 0x000000ffff078224 */ /* 0x000fe200078e00fa */
[----:B------:R-:W-:Y:S01]  /*10ad0*/  PRMT R159, RZ, 0x7610, R159 ;  /* 0x00007610ff9f7816 */ /* 0x000fe2000000009f */
[----:B------:R-:W4:Y:S04]  /*10ae0*/  LDL R244, [R1+0x40c] ;  /* 0x00040c0001f47983 */ /* 0x000f280000100800 */
[----:B------:R0:W4:Y:S02]  /*10af0*/  @!P0 LDG.E.U16 R160, desc[UR16][R6.64] ;  /* 0x0000001006a08981 */ /* 0x000124000c1e1500 */
[----:B0-----:R-:W-:-:S02]  /*10b00*/  @!P0 IMAD.MOV.U32 R6, RZ, RZ, R2 ;  /* 0x000000ffff068224 */ /* 0x001fc400078e0002 */
[----:B------:R-:W4:Y:S01]  /*10b10*/  LDL R2, [R1+0x430] ;  /* 0x0004300001027983 */ /* 0x000f220000100800 */
[----:B------:R-:W-:Y:S02]  /*10b20*/  PRMT R158, RZ, 0x7610, R158 ;  /* 0x00007610ff9e7816 */ /* 0x000fe4000000009e */
[----:B------:R-:W-:Y:S01]  /*10b30*/  PRMT R157, RZ, 0x7610, R157 ;  /* 0x00007610ff9d7816 */ /* 0x000fe2000000009d */
[----:B---3--:R-:W-:Y:S02]  /*10b40*/  @!P0 IMAD.MOV.U32 R7, RZ, RZ, R243 ;  /* 0x000000ffff078224 */ /* 0x008fe400078e00f3 */
[----:B------:R-:W3:Y:S04]  /*10b50*/  LDL R243, [R1+0x410] ;  /* 0x0004100001f37983 */ /* 0x000ee80000100800 */
[----:B------:R2:W3:Y:S02]  /*10b60*/  @!P0 LDG.E.U16 R159, desc[UR16][R6.64] ;  /* 0x00000010069f8981 */ /* 0x0004e4000c1e1500 */
[----:B--2---:R-:W-:-:S02]  /*10b70*/  @!P0 IMAD.MOV.U32 R6, RZ, RZ, R232 ;  /* 0x000000ffff068224 */ /* 0x004fc400078e00e8 */
[----:B------:R-:W-:Y:S02]  /*10b80*/  IMAD.MOV.U32 R232, RZ, RZ, R234 ;  /* 0x000000ffffe87224 */ /* 0x000fe400078e00ea */
[----:B------:R-:W-:Y:S01]  /*10b90*/  @!P0 IMAD.MOV.U32 R7, RZ, RZ, R233 ;  /* 0x000000ffff078224 */ /* 0x000fe200078e00e9 */
[----:B------:R-:W2:Y:S04]  /*10ba0*/  LDL R234, [R1+0x3ec] ;  /* 0x0003ec0001ea7983 */ /* 0x000ea80000100800 */
        /* <DEDUP_REMOVED lines=9> */
[----:B------:R-:W-:-:S03]  /*10c40*/  @!P0 IMAD.MOV.U32 R7, RZ, RZ, R209 ;  /* 0x000000ffff078224 */ /* 0x000fc600078e00d1 */
[----:B------:R-:W4:Y:S04]  /*10c50*/  LDL R209, [R1+0x3ac] ;  /* 0x0003ac0001d17983 */ /* 0x000f280000100800 */
[----:B------:R0:W-:Y:S01]  /*10c60*/  STS.U16 [R242+UR8+0xd00], R156 ;  /* 0x000d009cf2007988 */ /* 0x0001e20008000408 */
[----:B------:R-:W-:Y:S02]  /*10c70*/  PRMT R155, RZ, 0x7610, R155 ;  /* 0x00007610ff9b7816 */ /* 0x000fe4000000009b */
[----:B0-----:R-:W-:-:S06]  /*10c80*/  PRMT R156, RZ, 0x7610, R156 ;  /* 0x00007610ff9c7816 */ /* 0x001fcc000000009c */
[----:B------:R0:W4:Y:S02]  /*10c90*/  @!P0 LDG.E.U16 R156, desc[UR16][R6.64] ;  /* 0x00000010069c8981 */ /* 0x000124000c1e1500 */
[----:B0-----:R-:W-:Y:S02]  /*10ca0*/  @!P0 IMAD.MOV.U32 R7, RZ, RZ, R244 ;  /* 0x000000ffff078224 */ /* 0x001fe400078e00f4 */
[----:B------:R0:W-:Y:S04]  /*10cb0*/  STS.U16 [R242+UR8+0x1100], R154 ;  /* 0x0011009af2007988 */ /* 0x0001e80008000408 */
[----:B------:R-:W-:Y:S04]  /*10cc0*/  STS.U16 [R242+UR8+0x1500], R20 ;  /* 0x00150014f2007988 */ /* 0x000fe80008000408 */
[----:B------:R-:W-:Y:S01]  /*10cd0*/  STS.U16 [R242+UR8+0x1900], R19 ;  /* 0x00190013f2007988 */ /* 0x000fe20008000408 */
[----:B0-----:R-:W-:-:S03]  /*10ce0*/  PRMT R154, RZ, 0x7610, R154 ;  /* 0x00007610ff9a7816 */ /* 0x001fc6000000009a */
[----:B------:R-:W-:Y:S04]  /*10cf0*/  STS.U16 [R242+UR8+0x1d00], R21 ;  /* 0x001d0015f2007988 */ /* 0x000fe80008000408 */
[----:B------:R0:W-:Y:S04]  /*10d00*/  STS.U16 [R242+UR8+0x2100], R213 ;  /* 0x002100d5f2007988 */ /* 0x0001e80008000408 */
[----:B------:R1:W-:Y:S01]  /*10d10*/  STS.U16 [R242+UR8+0x2500], R219 ;  /* 0x002500dbf2007988 */ /* 0x0003e20008000408 */
[----:B------:R-:W-:-:S03]  /*10d20*/  PRMT R152, RZ, 0x7610, R152 ;  /* 0x00007610ff987816 */ /* 0x000fc60000000098 */
[----:B0-----:R-:W4:Y:S04]  /*10d30*/  LDL R213, [R1+0x370] ;  /* 0x0003700001d57983 */ /* 0x001f280000100800 */
[----:B-1----:R-:W4:Y:S01]  /*10d40*/  LDL R219, [R1+0x36c] ;  /* 0x00036c0001db7983 */ /* 0x002f220000100800 */
[----:B---3--:R-:W-:-:S05]  /*10d50*/  @!P0 IMAD.MOV.U32 R6, RZ, RZ, R243 ;  /* 0x000000ffff068224 */ /* 0x008fca00078e00f3 */
[----:B------:R2:W3:Y:S02]  /*10d60*/  @!P0 LDG.E.U16 R155, desc[UR16][R6.64] ;  /* 0x00000010069b8981 */ /* 0x0004e4000c1e1500 */
[----:B--2---:R-:W-:Y:S02]  /*10d70*/  @!P0 IMAD.MOV.U32 R7, RZ, RZ, R234 ;  /* 0x000000ffff078224 */ /* 0x004fe400078e00ea */
[----:B------:R-:W-:Y:S02]  /*10d80*/  IMAD.MOV.U32 R234, RZ, RZ, R236 ;  /* 0x000000ffffea7224 */ /* 0x000fe400078e00ec */
[----:B------:R-:W-:Y:S01]  /*10d90*/  @!P0 IMAD.MOV.U32 R6, RZ, RZ, R233 ;  /* 0x000000ffff068224 */ /* 0x000fe200078e00e9 */
[----:B------:R-:W2:Y:S04]  /*10da0*/  LDL R236, [R1+0x38c] ;  /* 0x00038c0001ec7983 */ /* 0x000ea80000100800 */
[----:B------:R-:W3:Y:S04]  /*10db0*/  LDL R233, [R1+0x390] ;  /* 0x0003900001e97983 */ /* 0x000ee80000100800 */
[----:B------:R0:W3:Y:S02]  /*10dc0*/  @!P0 LDG.E.U16 R154, desc[UR16][R6.64] ;  /* 0x00000010069a8981 */ /* 0x0000e4000c1e1500 */
[----:B0-----:R-:W-:-:S02]  /*10dd0*/  @!P0 IMAD.MOV.U32 R6, RZ, RZ, R210 ;  /* 0x000000ffff068224 */ /* 0x001fc400078e00d2 */
[----:B------:R-:W-:Y:S01]  /*10de0*/  @!P0 IMAD.MOV.U32 R7, RZ, RZ, R211 ;  /* 0x000000ffff078224 */ /* 0x000fe200078e00d3 */
[----:B------:R-:W3:Y:S04]  /*10df0*/  LDL R210, [R1+0x350] ;  /* 0x0003500001d27983 */ /* 0x000ee80000100800 */
[----:B------:R-:W3:Y:S04]  /*10e00*/  LDL R211, [R1+0x34c] ;  /* 0x00034c0001d37983 */ /* 0x000ee80000100800 */
[----:B------:R4:W3:Y:S02]  /*10e10*/  @!P0 LDG.E.U16 R152, desc[UR16][R6.64] ;  /* 0x0000001006988981 */ /* 0x0008e4000c1e1500 */
[----:B----4-:R-:W-:-:S02]  /*10e20*/  @!P0 IMAD.MOV.U32 R6, RZ, RZ, R2 ;  /* 0x000000ffff068224 */ /* 0x010fc400078e0002 */
[----:B------:R-:W4:Y:S01]  /*10e30*/  LDL R2, [R1+0x330] ;  /* 0x0003300001027983 */ /* 0x000f220000100800 */
[----:B------:R-:W-:-:S03]  /*10e40*/  @!P0 IMAD.MOV.U32 R7, RZ, RZ, R209 ;  /* 0x000000ffff078224 */ /* 0x000fc600078e00d1 */
[----:B------:R-:W4:Y:S01]  /*10e50*/  LDL R209, [R1+0x32c] ;  /* 0x00032c0001d17983 */ /* 0x000f220000100800 */
[----:B------:R-:W-:Y:S02]  /*10e60*/  PRMT R23, RZ, 0x7610, R23 ;  /* 0x00007610ff177816 */ /* 0x000fe40000000017 */
[----:B------:R-:W-:-:S04]  /*10e70*/  PRMT R22, RZ, 0x7610, R22 ;  /* 0x00007610ff167816 */ /* 0x000fc80000000016 */
[----:B------:R2:W4:Y:S01]  /*10e80*/  @!P0 LDG.E.U16 R23, desc[UR16][R6.64] ;  /* 0x0000001006178981 */ /* 0x000522000c1e1500 */
[----:B------:R-:W-:Y:S01]  /*10e90*/  PRMT R21, RZ, 0x7610, R21 ;  /* 0x00007610ff157816 */ /* 0x000fe20000000015 */
[----:B------:R-:W-:Y:S01]  /*10ea0*/  IMAD.MOV.U32 R244, RZ, RZ, R241 ;  /* 0x000000fffff47224 */ /* 0x000fe200078e00f1 */
[----:B------:R-:W-:Y:S01]  /*10eb0*/  PRMT R20, RZ, 0x7610, R20 ;  /* 0x00007610ff147816 */ /* 0x000fe20000000014 */
[----:B------:R-:W-:Y:S02]  /*10ec0*/  IMAD.MOV.U32 R241, RZ, RZ, R237 ;  /* 0x000000fffff17224 */ /* 0x000fe400078e00ed */
[----:B------:R-:W-:Y:S02]  /*10ed0*/  IMAD.MOV.U32 R237, RZ, RZ, R143 ;  /* 0x000000ffffed7224 */ /* 0x000fe400078e008f */
[----:B------:R-:W4:Y:S01]  /*10ee0*/  LDL R143, [R1+0x310] ;  /* 0x00031000018f7983 */ /* 0x000f220000100800 */
[----:B--2---:R-:W-:Y:S02]  /*10ef0*/  @!P0 IMAD.MOV.U32 R7, RZ, RZ, R236 ;  /* 0x000000ffff078224 */ /* 0x004fe400078e00ec */
[----:B---3--:R-:W-:-:S05]  /*10f00*/  @!P0 IMAD.MOV.U32 R6, RZ, RZ, R233 ;  /* 0x000000ffff068224 */ /* 0x008fca00078e00e9 */
[----:B------:R0:W2:Y:S01]  /*10f10*/  @!P0 LDG.E.U16 R22, desc[UR16][R6.64] ;  /* 0x0000001006168981 */ /* 0x0000a2000c1e1500 */
[----:B------:R-:W-:-:S03]  /*10f20*/  IMAD.MOV.U32 R236, RZ, RZ, R146 ;  /* 0x000000ffffec7224 */ /* 0x000fc600078e0092 */
[----:B------:R-:W3:Y:S01]  /*10f30*/  LDL R146, [R1+0x30c] ;  /* 0x00030c0001927983 */ /* 0x000ee20000100800 */
[----:B0-----:R-:W-:Y:S02]  /*10f40*/  @!P0 IMAD.MOV.U32 R6, RZ, RZ, R213 ;  /* 0x000000ffff068224 */ /* 0x001fe400078e00d5 */
[----:B------:R-:W-:-:S05]  /*10f50*/  @!P0 IMAD.MOV.U32 R7, RZ, RZ, R219 ;  /* 0x000000ffff078224 */ /* 0x000fca00078e00db */
[----:B------:R0:W2:Y:S01]  /*10f60*/  @!P0 LDG.E.U16 R21, desc[UR16][R6.64] ;  /* 0x0000001006158981 */ /* 0x0000a2000c1e1500 */
[----:B------:R-:W-:-:S03]  /*10f70*/  IMAD.MOV.U32 R233, RZ, RZ, R147 ;  /* 0x000000ffffe97224 */ /* 0x000fc600078e0093 */
[----:B------:R-:W2:Y:S01]  /*10f80*/  LDL R147, [R1+0x2ec] ;  /* 0x0002ec0001937983 */ /* 0x000ea20000100800 */
[----:B0-----:R-:W-:Y:S02]  /*10f90*/  @!P0 IMAD.MOV.U32 R6, RZ, RZ, R210 ;  /* 0x000000ffff068224 */ /* 0x001fe400078e00d2 */
[----:B------:R-:W-:Y:S01]  /*10fa0*/  @!P0 IMAD.MOV.U32 R7, RZ, RZ, R211 ;  /* 0x000000ffff078224 */ /* 0x000fe200078e00d3 */
[----:B------:R-:W2:Y:S04]  /*10fb0*/  LDL R210, [R1+0x2d0] ;  /* 0x0002d00001d27983 */ /* 0x000ea80000100800 */
[----:B------:R4:W2:Y:S04]  /*10fc0*/  @!P0 LDG.E.U16 R20, desc[UR16][R6.64] ;  /* 0x0000001006148981 */ /* 0x0008a8000c1e1500 */
[----:B------:R-:W2:Y:S01]  /*10fd0*/  LDL R211, [R1+0x2cc] ;  /* 0x0002cc0001d37983 */ /* 0x000ea20000100800 */
[----:B----4-:R-:W-:-:S03]  /*10fe0*/  @!P0 IMAD.MOV.U32 R6, RZ, RZ, R2 ;  /* 0x000000ffff068224 */ /* 0x010fc600078e0002 */
[----:B------:R-:W4:Y:S01]  /*10ff0*/  LDL R2, [R1+0x2f0] ;  /* 0x0002f00001027983 */ /* 0x000f220000100800 */
[----:B------:R-:W-:-:S03]  /*11000*/  @!P0 IMAD.MOV.U32 R7, RZ, RZ, R209 ;  /* 0x000000ffff078224 */ /* 0x000fc600078e00d1 */
[----:B------:R-:W4:Y:S01]  /*11010*/  LDL R209, [R1+0x2b0] ;  /* 0x0002b00001d17983 */ /* 0x000f220000100800 */
[----:B------:R-:W-:Y:S02]  /*11020*/  PRMT R19, RZ, 0x7610, R19 ;  /* 0x00007610ff137816 */ /* 0x000fe40000000013 */
[----:B------:R-:W-:-:S04]  /*11030*/  PRMT R18, RZ, 0x7610, R18 ;  /* 0x00007610ff127816 */ /* 0x000fc80000000012 */
[----:B------:R0:W4:Y:S02]  /*11040*/  @!P0 LDG.E.U16 R19, desc[UR16][R6.64] ;  /* 0x0000001006138981 */ /* 0x000124000c1e1500 */
[----:B0-----:R-:W-:Y:S02]  /*11050*/  @!P0 IMAD.MOV.U32 R6, RZ, RZ, R143 ;  /* 0x000000ffff068224 */ /* 0x001fe400078e008f */
[----:B------:R-:W4:Y:S01]  /*11060*/  LDL.LU R143, [R1+0x28c] ;  /* 0x00028c00018f7983 */ /* 0x000f220000300800 */
[----:B------:R-:W-:Y:S02]  /*11070*/  PRMT R17, RZ, 0x7610, R17 ;  /* 0x00007610ff117816 */ /* 0x000fe40000000011 */
[----:B------:R-:W-:Y:S01]  /*11080*/  PRMT R16, RZ, 0x7610, R16 ;  /* 0x00007610ff107816 */ /* 0x000fe20000000010 */
[----:B------:R-:W-:Y:S02]  /*11090*/  IMAD.MOV.U32 R250, RZ, RZ, R205 ;  /* 0x000000fffffa7224 */ /* 0x000fe400078e00cd */
[----:B---3--:R-:W-:-:S02]  /*110a0*/  @!P0 IMAD.MOV.U32 R7, RZ, RZ, R146 ;  /* 0x000000ffff078224 */ /* 0x008fc400078e0092 */
[----:B------:R-:W3:Y:S04]  /*110b0*/  LDL.LU R146, [R1+0x290] ;  /* 0x0002900001927983 */ /* 0x000ee80000300800 */
[----:B------:R2:W3:Y:S02]  /*110c0*/  @!P0 LDG.E.U16 R18, desc[UR16][R6.64] ;  /* 0x0000001006128981 */ /* 0x0004e4000c1e1500 */
[----:B--2---:R-:W-:Y:S02]  /*110d0*/  @!P0 IMAD.MOV.U32 R7, RZ, RZ, R147 ;  /* 0x000000ffff078224 */ /* 0x004fe400078e0093 */
[----:B----4-:R-:W-:Y:S02]  /*110e0*/  @!P0 IMAD.MOV.U32 R6, RZ, RZ, R2 ;  /* 0x000000ffff068224 */ /* 0x010fe400078e0002 */
[----:B------:R-:W2:Y:S04]  /*110f0*/  LDL.LU R2, [R1+0x26c] ;  /* 0x00026c0001027983 */ /* 0x000ea80000300800 */
[----:B------:R-:W4:Y:S04]  /*11100*/  LDL.LU R147, [R1+0x270] ;  /* 0x0002700001937983 */ /* 0x000f280000300800 */
[----:B------:R0:W2:Y:S02]  /*11110*/  @!P0 LDG.E.U16 R17, desc[UR16][R6.64] ;  /* 0x0000001006118981 */ /* 0x0000a4000c1e1500 */
[----:B0-----:R-:W-:-:S02]  /*11120*/  @!P0 IMAD.MOV.U32 R6, RZ, RZ, R210 ;  /* 0x000000ffff068224 */ /* 0x001fc400078e00d2 */
[----:B------:R-:W-:-:S05]  /*11130*/  @!P0 IMAD.MOV.U32 R7, RZ, RZ, R211 ;  /* 0x000000ffff078224 */ /* 0x000fca00078e00d3 */
[----:B------:R0:W2:Y:S02]  /*11140*/  @!P0 LDG.E.U16 R16, desc[UR16][R6.64] ;  /* 0x0000001006108981 */ /* 0x0000a4000c1e1500 */
[----:B0-----:R-:W-:Y:S02]  /*11150*/  @!P0 IMAD.MOV.U32 R6, RZ, RZ, R209 ;  /* 0x000000ffff068224 */ /* 0x001fe400078e00d1 */
[----:B------:R-:W2:Y:S04]  /*11160*/  LDL R209, [R1+0x7c8] ;  /* 0x0007c80001d17983 */ /* 0x000ea80000100800 */
[----:B------:R-:W2:Y:S04]  /*11170*/  LDL.LU R205, [R1+0x250] ;  /* 0x0002500001cd7983 */ /* 0x000ea80000300800 */
[----:B------:R-:W-:Y:S04]  /*11180*/  STL [R1+0x884], R247 ;  /* 0x000884f701007387 */ /* 0x000fe80000100800 */
[----:B------:R-:W-:Y:S04]  /*11190*/  STL.64 [R1+0xad8], R150 ;  /* 0x000ad89601007387 */ /* 0x000fe80000100a00 */
[----:B------:R-:W-:Y:S01]  /*111a0*/  STL.64 [R1+0xad0], R148 ;  /* 0x000ad09401007387 */ /* 0x000fe20000100a00 */
[----:B------:R-:W-:Y:S01]  /*111b0*/  PRMT R15, RZ, 0x7610, R15 ;  /* 0x00007610ff0f7816 */ /* 0x000fe2000000000f */
[----:B------:R-:W-:Y:S01]  /*111c0*/  @!P0 IMAD.MOV.U32 R7, RZ, RZ, R247 ;  /* 0x000000ffff078224 */ /* 0x000fe200078e00f7 */
[----:B------:R-:W-:-:S04]  /*111d0*/  PRMT R14, RZ, 0x7610, R14 ;  /* 0x00007610ff0e7816 */ /* 0x000fc8000000000e */
[----:B------:R0:W2:Y:S01]  /*111e0*/  @!P0 LDG.E.U16 R15, desc[UR16][R6.64] ;  /* 0x00000010060f8981 */ /* 0x0000a2000c1e1500 */
[----:B------:R-:W-:Y:S01]  /*111f0*/  PRMT R11, RZ, 0x7610, R11 ;  /* 0x00007610ff0b7816 */ /* 0x000fe2000000000b */
[----:B0-----:R-:W-:Y:S01]  /*11200*/  @!P0 IMAD.MOV.U32 R7, RZ, RZ, R143 ;  /* 0x000000ffff078224 */ /* 0x001fe200078e008f */
[----:B------:R-:W-:Y:S02]  /*11210*/  PRMT R10, RZ, 0x7610, R10 ;  /* 0x00007610ff0a7816 */ /* 0x000fe4000000000a */
[----:B------:R-:W-:Y:S02]  /*11220*/  PRMT R9, RZ, 0x7610, R9 ;  /* 0x00007610ff097816 */ /* 0x000fe40000000009 */
[----:B------:R-:W-:Y:S02]  /*11230*/  PRMT R8, RZ, 0x7610, R8 ;  /* 0x00007610ff087816 */ /* 0x000fe40000000008 */
[----:B------:R-:W-:Y:S01]  /*11240*/  PRMT R5, RZ, 0x7610, R5 ;  /* 0x00007610ff057816 */ /* 0x000fe20000000005 */
[----:B---3--:R-:W-:-:S05]  /*11250*/  @!P0 IMAD.MOV.U32 R6, RZ, RZ, R146 ;  /* 0x000000ffff068224 */ /* 0x008fca00078e0092 */
[----:B------:R0:W3:Y:S04]  /*11260*/  @!P0 LDG.E.U16 R14, desc[UR16][R6.64] ;  /* 0x00000010060e8981 */ /* 0x0000e8000c1e1500 */
[----:B----4-:R-:W-:Y:S04]  /*11270*/  STL.64 [R1+0xac8], R146 ;  /* 0x000ac89201007387 */ /* 0x010fe80000100a00 */
[----:B------:R-:W-:Y:S04]  /*11280*/  STL.64 [R1+0xac0], R144 ;  /* 0x000ac09001007387 */ /* 0x000fe80000100a00 */
        /* <DEDUP_REMOVED lines=44> */
[----:B------:R-:W-:Y:S01]  /*11550*/  STL.64 [R1+0x958], R54 ;  /* 0x0009583601007387 */ /* 0x000fe20000100a00 */
[----:B0-----:R-:W-:-:S03]  /*11560*/  @!P0 IMAD.MOV.U32 R6, RZ, RZ, R147 ;  /* 0x000000ffff068224 */ /* 0x001fc600078e0093 */
[----:B------:R-:W-:Y:S01]  /*11570*/  STL.64 [R1+0x950], R52 ;  /* 0x0009503401007387 */ /* 0x000fe20000100a00 */
[----:B--2---:R-:W-:-:S03]  /*11580*/  @!P0 IMAD.MOV.U32 R7, RZ, RZ, R2 ;  /* 0x000000ffff078224 */ /* 0x004fc600078e0002 */
        /* <DEDUP_REMOVED lines=8> */
[----:B------:R0:W2:Y:S04]  /*11610*/  @!P0 LDG.E.U16 R11, desc[UR16][R6.64] ;  /* 0x00000010060b8981 */ /* 0x0000a8000c1e1500 */
[----:B------:R-:W-:Y:S04]  /*11620*/  STL.64 [R1+0x908], R34 ;  /* 0x0009082201007387 */ /* 0x000fe80000100a00 */
[----:B------:R-:W-:Y:S01]  /*11630*/  STL.64 [R1+0x900], R32 ;  /* 0x0009002001007387 */ /* 0x000fe20000100a00 */
[----:B0-----:R-:W-:-:S02]  /*11640*/  @!P0 IMAD.MOV.U32 R6, RZ, RZ, R205 ;  /* 0x000000ffff068224 */ /* 0x001fc400078e00cd */
[----:B------:R-:W-:Y:S01]  /*11650*/  @!P0 IMAD.MOV.U32 R7, RZ, RZ, R240 ;  /* 0x000000ffff078224 */ /* 0x000fe200078e00f0 */
[----:B------:R-:W-:Y:S04]  /*11660*/  STL.64 [R1+0x8f8], R30 ;  /* 0x0008f81e01007387 */ /* 0x000fe80000100a00 */
[----:B------:R-:W-:Y:S04]  /*11670*/  STL.64 [R1+0x8f0], R28 ;  /* 0x0008f01c01007387 */ /* 0x000fe80000100a00 */
[----:B------:R-:W-:Y:S04]  /*11680*/  STL.64 [R1+0x8e8], R26 ;  /* 0x0008e81a01007387 */ /* 0x000fe80000100a00 */
[----:B------:R-:W-:Y:S04]  /*11690*/  STL.64 [R1+0x8e0], R24 ;  /* 0x0008e01801007387 */ /* 0x000fe80000100a00 */
[----:B------:R0:W4:Y:S04]  /*116a0*/  @!P0 LDG.E.U16 R10, desc[UR16][R6.64] ;  /* 0x00000010060a8981 */ /* 0x000128000c1e1500 */
[----:B------:R-:W-:Y:S04]  /*116b0*/  STL [R1+0x844], R240 ;  /* 0x000844f001007387 */ /* 0x000fe80000100800 */
[----:B------:R-:W-:Y:S01]  /*116c0*/  STL [R1+0x84c], R251 ;  /* 0x00084cfb01007387 */ /* 0x000fe20000100800 */
[----:B0-----:R-:W-:-:S02]  /*116d0*/  @!P0 IMAD.MOV.U32 R6, RZ, RZ, R251 ;  /* 0x000000ffff068224 */ /* 0x001fc400078e00fb */
[----:B------:R-:W-:Y:S01]  /*116e0*/  @!P0 IMAD.MOV.U32 R7, RZ, RZ, R246 ;  /* 0x000000ffff078224 */ /* 0x000fe200078e00f6 */
[----:B------:R-:W-:Y:S04]  /*116f0*/  STL [R1+0x848], R246 ;  /* 0x000848f601007387 */ /* 0x000fe80000100800 */
[----:B------:R-:W-:Y:S04]  /*11700*/  STL [R1+0x854], R252 ;  /* 0x000854fc01007387 */ /* 0x000fe80000100800 */
[----:B------:R0:W-:Y:S04]  /*11710*/  STL [R1+0x850], R4 ;  /* 0x0008500401007387 */ /* 0x0001e80000100800 */
[----:B------:R1:W4:Y:S04]  /*11720*/  @!P0 LDG.E.U16 R9, desc[UR16][R6.64] ;  /* 0x0000001006098981 */ /* 0x000328000c1e1500 */
[----:B------:R-:W-:Y:S04]  /*11730*/  STL [R1+0x85c], R249 ;  /* 0x00085cf901007387 */ /* 0x000fe80000100800 */
[----:B------:R-:W-:Y:S01]  /*11740*/  STL [R1+0x858], R248 ;  /* 0x000858f801007387 */ /* 0x000fe20000100800 */
[----:B-1----:R-:W-:-:S03]  /*11750*/  @!P0 IMAD.MOV.U32 R7, RZ, RZ, R4 ;  /* 0x000000ffff078224 */ /* 0x002fc600078e0004 */
[----:B0-----:R-:W3:Y:S01]  /*11760*/  LDL R4, [R1+0x7c4] ;  /* 0x0007c40001047983 */ /* 0x001ee20000100800 */
[----:B------:R-:W-:-:S03]  /*11770*/  @!P0 IMAD.MOV.U32 R6, RZ, RZ, R252 ;  /* 0x000000ffff068224 */ /* 0x000fc600078e00fc */
[----:B------:R-:W4:Y:S04]  /*11780*/  LDL.LU.64 R24, [R1] ;  /* 0x0000000001187983 */ /* 0x000f280000300a00 */
[----:B------:R-:W4:Y:S04]  /*11790*/  LDL.LU.64 R26, [R1+0x8] ;  /* 0x00000800011a7983 */ /* 0x000f280000300a00 */
[----:B------:R-:W4:Y:S04]  /*117a0*/  LDL.LU.64 R28, [R1+0x10] ;  /* 0x00001000011c7983 */ /* 0x000f280000300a00 */
[----:B------:R-:W4:Y:S04]  /*117b0*/  LDL.LU.64 R30, [R1+0x18] ;  /* 0x00001800011e7983 */ /* 0x000f280000300a00 */
[----:B------:R-:W4:Y:S04]  /*117c0*/  LDL.LU.64 R32, [R1+0x20] ;  /* 0x0000200001207983 */ /* 0x000f280000300a00 */
[----:B------:R-:W4:Y:S04]  /*117d0*/  LDL.LU.64 R34, [R1+0x28] ;  /* 0x0000280001227983 */ /* 0x000f280000300a00 */
[----:B------:R-:W4:Y:S04]  /*117e0*/  LDL.LU.64 R36, [R1+0x30] ;  /* 0x0000300001247983 */ /* 0x000f280000300a00 */
[----:B------:R-:W4:Y:S04]  /*117f0*/  LDL.LU.64 R38, [R1+0x38] ;  /* 0x0000380001267983 */ /* 0x000f280000300a00 */
[----:B------:R0:W4:Y:S04]  /*11800*/  @!P0 LDG.E.U16 R8, desc[UR16][R6.64] ;  /* 0x0000001006088981 */ /* 0x000128000c1e1500 */
[----:B------:R-:W4:Y:S04]  /*11810*/  LDL.LU.64 R40, [R1+0x40] ;  /* 0x0000400001287983 */ /* 0x000f280000300a00 */
[----:B------:R-:W4:Y:S01]  /*11820*/  LDL.LU.64 R42, [R1+0x48] ;  /* 0x00004800012a7983 */ /* 0x000f220000300a00 */
[----:B0-----:R-:W-:-:S02]  /*11830*/  @!P0 IMAD.MOV.U32 R6, RZ, RZ, R249 ;  /* 0x000000ffff068224 */ /* 0x001fc400078e00f9 */
[----:B------:R-:W-:Y:S01]  /*11840*/  @!P0 IMAD.MOV.U32 R7, RZ, RZ, R248 ;  /* 0x000000ffff078224 */ /* 0x000fe200078e00f8 */
[----:B------:R-:W4:Y:S04]  /*11850*/  LDL.LU.64 R44, [R1+0x50] ;  /* 0x00005000012c7983 */ /* 0x000f280000300a00 */
[----:B------:R-:W4:Y:S04]  /*11860*/  LDL.LU.64 R46, [R1+0x58] ;  /* 0x00005800012e7983 */ /* 0x000f280000300a00 */
[----:B------:R-:W4:Y:S04]  /*11870*/  LDL.LU.64 R48, [R1+0x60] ;  /* 0x0000600001307983 */ /* 0x000f280000300a00 */
[----:B------:R-:W4:Y:S04]  /*11880*/  LDL.LU.64 R50, [R1+0x68] ;  /* 0x0000680001327983 */ /* 0x000f280000300a00 */
[----:B------:R-:W4:Y:S04]  /*11890*/  @!P0 LDG.E.U16 R5, desc[UR16][R6.64] ;  /* 0x0000001006058981 */ /* 0x000f28000c1e1500 */
[----:B------:R-:W4:Y:S04]  /*118a0*/  LDL.LU.64 R52, [R1+0x70] ;  /* 0x0000700001347983 */ /* 0x000f280000300a00 */
        /* <DEDUP_REMOVED lines=103> */
[----:B---3--:R-:W-:Y:S04]  /*11f20*/  STS.U16 [R4+UR8+0x7f00], R239 ;  /* 0x007f00ef04007988 */ /* 0x008fe80008000408 */
        /* <DEDUP_REMOVED lines=26> */
[----:B--2---:R-:W-:Y:S04]  /*120d0*/  STS.U16 [R4+UR8+0x6b00], R11 ;  /* 0x006b000b04007988 */ /* 0x004fe80008000408 */
[----:B----4-:R-:W-:Y:S04]  /*120e0*/  STS.U16 [R4+UR8+0x6f00], R10 ;  /* 0x006f000a04007988 */ /* 0x010fe80008000408 */
[----:B------:R-:W-:Y:S04]  /*120f0*/  STS.U16 [R4+UR8+0x7300], R9 ;  /* 0x0073000904007988 */ /* 0x000fe80008000408 */
[----:B------:R-:W-:Y:S04]  /*12100*/  STS.U16 [R4+UR8+0x7700], R8 ;  /* 0x0077000804007988 */ /* 0x000fe80008000408 */
[----:B------:R-:W-:Y:S01]  /*12110*/  STS.U16 [R4+UR8+0x7b00], R5 ;  /* 0x007b000504007988 */ /* 0x000fe20008000408 */
[----:B------:R0:W-:Y:S06]  /*12120*/  MEMBAR.ALL.CTA ;  /* 0x0000000000007992 */ /* 0x0001ec0000008000 */
[----:B0-----:R-:W0:Y:S02]  /*12130*/  FENCE.VIEW.ASYNC.S ;  /* 0x00000000000073c6 */ /* 0x001e240000000000 */
[----:B0-----:R-:W-:Y:S06]  /*12140*/  BAR.SYNC.DEFER_BLOCKING 0x0 ;  /* 0x0000000000007b1d */ /* 0x001fec0000010000 */
[----:B------:R-:W-:Y:S01]  /*12150*/  UMOV UR13, 0x40000040 ;  /* 0x40000040000d7882 */ /* 0x000fe20000000000 */
[----:B------:R-:W-:-:S06]  /*12160*/  WARPGROUP.ARRIVE ;  /* 0x00000000000079c5 */ /* 0x000fcc0000000000 */
[----:B------:R-:W-:Y:S03]  /*12170*/  HGMMA.64x256x16.F32.BF16 R24, gdesc[UR12].tnspA, R24, gsb0 ;  /* 0x23e000000c1879f0 */ /* 0x000fe60008001818 */
[----:B------:R-:W-:Y:S02]  /*12180*/  WARPGROUP.DEPBAR.LE gsb0, 0x0 ;  /* 0x00008000000079c5 */ /* 0x000fe40000010000 */
[----:B------:R-:W-:-:S15]  /*12190*/  WARPGROUP.ARRIVE ;  /* 0x00000000000079c5 */ /* 0x000fde0000000000 */
[----:B------:R-:W-:-:S08]  /*121a0*/  NOP ;  /* 0x0000000000007918 */ /* 0x000fd00000000000 */
        /* <DEDUP_REMOVED lines=10> */
[----:B------:R-:W-:Y:S04]  /*12250*/  STL.64 [R1], R24 ;  /* 0x0000001801007387 */ /* 0x000fe80000100a00 */
        /* <DEDUP_REMOVED lines=62> */
[----:B------:R0:W-:Y:S04]  /*12640*/  STL.64 [R1+0x1f8], R150 ;  /* 0x0001f89601007387 */ /* 0x0001e80000100a00 */
[----:B0-----:R-:W2:Y:S04]  /*12650*/  LDL.LU.64 R150, [R1+0xad8] ;  /* 0x000ad80001967983 */ /* 0x001ea80000300a00 */
[----:B------:R-:W3:Y:S04]  /*12660*/  LDL.LU.64 R148, [R1+0xad0] ;  /* 0x000ad00001947983 */ /* 0x000ee80000300a00 */
[----:B------:R-:W4:Y:S04]  /*12670*/  LDL.LU.64 R146, [R1+0xac8] ;  /* 0x000ac80001927983 */ /* 0x000f280000300a00 */
[----:B------:R-:W2:Y:S04]  /*12680*/  LDL.LU.64 R144, [R1+0xac0] ;  /* 0x000ac00001907983 */ /* 0x000ea80000300a00 */
[----:B------:R-:W3:Y:S04]  /*12690*/  LDL.LU.64 R142, [R1+0xab8] ;  /* 0x000ab800018e7983 */ /* 0x000ee80000300a00 */
[----:B------:R-:W2:Y:S04]  /*126a0*/  LDL.LU.64 R140, [R1+0xab0] ;  /* 0x000ab000018c7983 */ /* 0x000ea80000300a00 */
[----:B------:R-:W2:Y:S01]  /*126b0*/  LDL.LU.64 R138, [R1+0xaa8] ;  /* 0x000aa800018a7983 */ /* 0x000ea20000300a00 */
[----:B------:R-:W-:-:S03]  /*126c0*/  IMAD.MOV.U32 R246, RZ, RZ, R2 ;  /* 0x000000fffff67224 */ /* 0x000fc600078e0002 */
[----:B------:R-:W2:Y:S01]  /*126d0*/  LDL.LU.64 R136, [R1+0xaa0] ;  /* 0x000aa00001887983 */ /* 0x000ea20000300a00 */
[----:B------:R-:W-:-:S03]  /*126e0*/  IMAD.MOV.U32 R240, RZ, RZ, R237 ;  /* 0x000000fffff07224 */ /* 0x000fc600078e00ed */
[----:B------:R-:W2:Y:S01]  /*126f0*/  LDL.LU.64 R134, [R1+0xa98] ;  /* 0x000a980001867983 */ /* 0x000ea20000300a00 */
[----:B------:R-:W-:-:S03]  /*12700*/  IMAD.MOV.U32 R2, RZ, RZ, R238 ;  /* 0x000000ffff027224 */ /* 0x000fc600078e00ee */
[----:B------:R-:W2:Y:S01]  /*12710*/  LDL.LU.64 R132, [R1+0xa90] ;  /* 0x000a900001847983 */ /* 0x000ea20000300a00 */
[----:B------:R-:W-:-:S03]  /*12720*/  IMAD.MOV.U32 R239, RZ, RZ, R126 ;  /* 0x000000ffffef7224 */ /* 0x000fc600078e007e */
[----:B------:R-:W2:Y:S01]  /*12730*/  LDL.LU.64 R130, [R1+0xa88] ;  /* 0x000a880001827983 */ /* 0x000ea20000300a00 */
[----:B------:R-:W-:Y:S02]  /*12740*/  IMAD.MOV.U32 R242, RZ, RZ, R244 ;  /* 0x000000fffff27224 */ /* 0x000fe400078e00f4 */
[----:B------:R-:W-:Y:S01]  /*12750*/  IMAD.MOV.U32 R248, RZ, RZ, R234 ;  /* 0x000000fffff87224 */ /* 0x000fe200078e00ea */
[----:B------:R-:W2:Y:S01]  /*12760*/  LDL.LU.64 R128, [R1+0xa80] ;  /* 0x000a800001807983 */ /* 0x000ea20000300a00 */
[----:B------:R-:W-:Y:S02]  /*12770*/  IMAD.MOV.U32 R251, RZ, RZ, R236 ;  /* 0x000000fffffb7224 */ /* 0x000fe400078e00ec */
[----:B------:R-:W-:Y:S01]  /*12780*/  IMAD.MOV.U32 R238, RZ, RZ, R125 ;  /* 0x000000ffffee7224 */ /* 0x000fe200078e007d */
[----:B------:R-:W2:Y:S01]  /*12790*/  LDL.LU.64 R126, [R1+0xa78] ;  /* 0x000a7800017e7983 */ /* 0x000ea20000300a00 */
[----:B------:R-:W-:Y:S02]  /*127a0*/  IMAD.MOV.U32 R237, RZ, RZ, R124 ;  /* 0x000000ffffed7224 */ /* 0x000fe400078e007c */
[----:B------:R-:W-:Y:S01]  /*127b0*/  IMAD.MOV.U32 R244, RZ, RZ, R232 ;  /* 0x000000fffff47224 */ /* 0x000fe200078e00e8 */
[----:B------:R-:W2:Y:S01]  /*127c0*/  LDL.LU.64 R124, [R1+0xa70] ;  /* 0x000a7000017c7983 */ /* 0x000ea20000300a00 */
[----:B------:R-:W-:-:S02]  /*127d0*/  IMAD.MOV.U32 R249, RZ, RZ, R233 ;  /* 0x000000fffff97224 */ /* 0x000fc400078e00e9 */
[----:B------:R-:W-:Y:S02]  /*127e0*/  IMAD.MOV.U32 R236, RZ, RZ, R123 ;  /* 0x000000ffffec7224 */ /* 0x000fe400078e007b */
[----:B------:R-:W-:Y:S02]  /*127f0*/  IMAD.MOV.U32 R234, RZ, RZ, R122 ;  /* 0x000000ffffea7224 */ /* 0x000fe400078e007a */
[----:B------:R-:W-:Y:S01]  /*12800*/  IMAD.MOV.U32 R233, RZ, RZ, R121 ;  /* 0x000000ffffe97224 */ /* 0x000fe200078e0079 */
[----:B------:R-:W2:Y:S01]  /*12810*/  LDL.LU.64 R122, [R1+0xa68] ;  /* 0x000a6800017a7983 */ /* 0x000ea20000300a00 */
[----:B------:R-:W-:Y:S02]  /*12820*/  IMAD.MOV.U32 R232, RZ, RZ, R120 ;  /* 0x000000ffffe87224 */ /* 0x000fe400078e0078 */
[----:B------:R-:W-:Y:S01]  /*12830*/  IMAD.MOV.U32 R231, RZ, RZ, R119 ;  /* 0x000000ffffe77224 */ /* 0x000fe200078e0077 */
[----:B------:R-:W2:Y:S01]  /*12840*/  LDL.LU.64 R120, [R1+0xa60] ;  /* 0x000a600001787983 */ /* 0x000ea20000300a00 */
[----:B------:R-:W-:-:S02]  /*12850*/  IMAD.MOV.U32 R230, RZ, RZ, R118 ;  /* 0x000000ffffe67224 */ /* 0x000fc400078e0076 */
        /* <DEDUP_REMOVED lines=30> */
[----:B------:R-:W-:Y:S02]  /*12a40*/  IMAD.MOV.U32 R210, RZ, RZ, R98 ;  /* 0x000000ffffd27224 */ /* 0x000fe400078e0062 */
[----:B------:R-:W-:Y:S01]  /*12a50*/  IMAD.MOV.U32 R250, RZ, RZ, R206 ;  /* 0x000000fffffa7224 */ /* 0x000fe200078e00ce */
[----:B------:R-:W2:Y:S01]  /*12a60*/  LDL.LU.64 R98, [R1+0xa08] ;  /* 0x000a080001627983 */ /* 0x000ea20000300a00 */
[----:B------:R-:W-:Y:S02]  /*12a70*/  IMAD.MOV.U32 R209, RZ, RZ, R97 ;  /* 0x000000ffffd17224 */ /* 0x000fe400078e0061 */
[----:B------:R-:W-:-:S02]  /*12a80*/  IMAD.MOV.U32 R208, RZ, RZ, R96 ;  /* 0x000000ffffd07224 */ /* 0x000fc400078e0060 */
[----:B------:R-:W-:Y:S01]  /*12a90*/  IMAD.MOV.U32 R252, RZ, RZ, R205 ;  /* 0x000000fffffc7224 */ /* 0x000fe200078e00cd */
[----:B------:R-:W2:Y:S01]  /*12aa0*/  LDL.LU.64 R96, [R1+0xa00] ;  /* 0x000a000001607983 */ /* 0x000ea20000300a00 */
[----:B------:R-:W-:Y:S02]  /*12ab0*/  IMAD.MOV.U32 R4, RZ, RZ, R204 ;  /* 0x000000ffff047224 */ /* 0x000fe400078e00cc */
[----:B------:R-:W-:Y:S02]  /*12ac0*/  IMAD.MOV.U32 R207, RZ, RZ, R95 ;  /* 0x000000ffffcf7224 */ /* 0x000fe400078e005f */
[----:B------:R-:W-:Y:S02]  /*12ad0*/  IMAD.MOV.U32 R206, RZ, RZ, R94 ;  /* 0x000000ffffce7224 */ /* 0x000fe400078e005e */
[----:B------:R-:W-:Y:S01]  /*12ae0*/  IMAD.MOV.U32 R243, RZ, RZ, R203 ;  /* 0x000000fffff37224 */ /* 0x000fe200078e00cb */
[----:B------:R-:W2:Y:S01]  /*12af0*/  LDL.LU.64 R94, [R1+0x9f8] ;  /* 0x0009f800015e7983 */ /* 0x000ea20000300a00 */
[----:B------:R-:W-:-:S02]  /*12b00*/  IMAD.MOV.U32 R205, RZ, RZ, R93 ;  /* 0x000000ffffcd7224 */ /* 0x000fc400078e005d */
        /* <DEDUP_REMOVED lines=102> */
[----:B------:R-:W-:-:S03]  /*13170*/  IMAD.MOV.U32 R5, RZ, RZ, R24 ;  /* 0x000000ffff057224 */ /* 0x000fc600078e0018 */
[----:B------:R-:W2:Y:S04]  /*13180*/  LDL.LU.64 R24, [R1+0x8e0] ;  /* 0x0008e00001187983 */ /* 0x000ea80000300a00 */
[----:B------:R-:W-:Y:S04]  /*13190*/  STL [R1+0x8a0], R224 ;  /* 0x0008a0e001007387 */ /* 0x000fe80000100800 */
[----:B------:R4:W-:Y:S04]  /*131a0*/  STL [R1+0x89c], R225 ;  /* 0x00089ce101007387 */ /* 0x0009e80000100800 */
[----:B------:R0:W-:Y:S04]  /*131b0*/  STL [R1+0x898], R226 ;  /* 0x000898e201007387 */ /* 0x0001e80000100800 */
[----:B------:R2:W-:Y:S01]  /*131c0*/  STL [R1+0x894], R227 ;  /* 0x000894e301007387 */ /* 0x0005e20000100800 */
[----:B----4-:R-:W-:-:S02]  /*131d0*/  IMAD.MOV.U32 R225, RZ, RZ, R146 ;  /* 0x000000ffffe17224 */ /* 0x010fc400078e0092 */
[----:B---3--:R-:W-:Y:S02]  /*131e0*/  IMAD.MOV.U32 R224, RZ, RZ, R142 ;  /* 0x000000ffffe07224 */ /* 0x008fe400078e008e */
[----:B0-----:R-:W-:Y:S02]  /*131f0*/  IMAD.MOV.U32 R226, RZ, RZ, R143 ;  /* 0x000000ffffe27224 */ /* 0x001fe400078e008f */
[----:B--2---:R-:W-:Y:S02]  /*13200*/  IMAD.MOV.U32 R227, RZ, RZ, R141 ;  /* 0x000000ffffe37224 */ /* 0x004fe400078e008d */
[----:B------:R-:W2:Y:S04]  /*13210*/  LDL.LU R141, [R1+0x8d8] ;  /* 0x0008d800018d7983 */ /* 0x000ea80000300800 */
[----:B------:R-:W2:Y:S04]  /*13220*/  LDL.LU R142, [R1+0x8d4] ;  /* 0x0008d400018e7983 */ /* 0x000ea80000300800 */
[----:B------:R-:W2:Y:S04]  /*13230*/  LDL.LU R143, [R1+0x8d0] ;  /* 0x0008d000018f7983 */ /* 0x000ea80000300800 */
[----:B------:R0:W-:Y:S02]  /*13240*/  STL [R1+0x890], R228 ;  /* 0x000890e401007387 */ /* 0x0001e40000100800 */
[----:B0-----:R-:W-:-:S02]  /*13250*/  IMAD.MOV.U32 R228, RZ, RZ, R144 ;  /* 0x000000ffffe47224 */ /* 0x001fc400078e0090 */
[----:B------:R-:W2:Y:S04]  /*13260*/  LDL.LU R144, [R1+0x8cc] ;  /* 0x0008cc0001907983 */ /* 0x000ea80000300800 */
[----:B------:R0:W-:Y:S02]  /*13270*/  STL [R1+0x88c], R229 ;  /* 0x00088ce501007387 */ /* 0x0001e40000100800 */
[----:B0-----:R-:W-:Y:S02]  /*13280*/  IMAD.MOV.U32 R229, RZ, RZ, R145 ;  /* 0x000000ffffe57224 */ /* 0x001fe400078e0091 */
        /* <DEDUP_REMOVED lines=19> */
[----:B------:R-:W3:Y:S04]  /*133c0*/  LDL.LU R235, [R1+0x8ac] ;  /* 0x0008ac0001eb7983 */ /* 0x000ee80000300800 */
[----:B------:R-:W-:Y:S04]  /*133d0*/  STL [R1+0x868], R237 ;  /* 0x000868ed01007387 */ /* 0x000fe80000100800 */
[----:B------:R0:W-:Y:S04]  /*133e0*/  STL [R1+0x864], R238 ;  /* 0x000864ee01007387 */ /* 0x0001e80000100800 */
[----:B0-----:R-:W4:Y:S04]  /*133f0*/  LDL R238, [R1+0x7d0] ;  /* 0x0007d00001ee7983 */ /* 0x001f280000100800 */
[----:B------:R0:W-:Y:S01]  /*13400*/  STL [R1+0x860], R239 ;  /* 0x000860ef01007387 */ /* 0x0001e20000100800 */
[----:B------:R-:W-:-:S02]  /*13410*/  IMAD.MOV.U32 R237, RZ, RZ, R153 ;  /* 0x000000ffffed7224 */ /* 0x000fc400078e0099 */
[----:B------:R-:W1:Y:S01]  /*13420*/  LDC R153, c[0x0][0x238] ;  /* 0x00008e00ff997b82 */ /* 0x000e620000000800 */
[----:B---3--:R-:W-:-:S05]  /*13430*/  VIADD R235, R235, 0x1 ;  /* 0x00000001ebeb7836 */ /* 0x008fca0000000000 */
[----:B----4-:R-:W-:Y:S02]  /*13440*/  ISETP.NE.U32.AND P0, PT, R235, R238, PT ;  /* 0x000000eeeb00720c */ /* 0x010fe40003f05070 */
[----:B------:R-:W3:Y:S01]  /*13450*/  LDL.LU R238, [R1+0x7a0] ;  /* 0x0007a00001ee7983 */ /* 0x000ee20000300800 */
[----:B-1----:R-:W-:-:S03]  /*13460*/  IMAD.SHL.U32 R153, R153, 0x40, RZ ;  /* 0x0000004099997824 */ /* 0x002fc600078e00ff */
[----:B0-----:R-:W4:Y:S01]  /*13470*/  LDL.LU R239, [R1+0x798] ;  /* 0x0007980001ef7983 */ /* 0x001f220000300800 */
[----:B------:R-:W-:-:S05]  /*13480*/  IMAD.SHL.U32 R153, R153, 0x2, RZ ;  /* 0x0000000299997824 */ /* 0x000fca00078e00ff */
[----:B---3--:R-:W-:-:S05]  /*13490*/  IADD3 R238, P5, R238, R153, RZ ;  /* 0x00000099eeee7210 */ /* 0x008fca0007fbe0ff */
[----:B------:R0:W-:Y:S04]  /*134a0*/  STL [R1+0x7a0], R238 ;  /* 0x0007a0ee01007387 */ /* 0x0001e80000100800 */
[----:B0-----:R-:W3:Y:S01]  /*134b0*/  LDL.LU R238, [R1+0x790] ;  /* 0x0007900001ee7983 */ /* 0x001ee20000300800 */
[-C--:B----4-:R-:W-:Y:S02]  /*134c0*/  IADD3 R239, P6, R239, R153.reuse, RZ ;  /* 0x00000099efef7210 */ /* 0x090fe40007fde0ff */
[-C--:B------:R-:W-:Y:S02]  /*134d0*/  IADD3 R12, P2, R12, R153.reuse, RZ ;  /* 0x000000990c0c7210 */ /* 0x080fe40007f5e0ff */
[-C--:B------:R-:W-:Y:S01]  /*134e0*/  IADD3 R0, P3, R0, R153.reuse, RZ ;  /* 0x0000009900007210 */ /* 0x080fe20007f7e0ff */
[----:B------:R-:W-:Y:S04]  /*134f0*/  STL [R1+0x798], R239 ;  /* 0x000798ef01007387 */ /* 0x000fe80000100800 */
[----:B------:R0:W-:Y:S04]  /*13500*/  STL [R1+0x788], R12 ;  /* 0x0007880c01007387 */ /* 0x0001e80000100800 */
[----:B0-----:R-:W4:Y:S01]  /*13510*/  LDL.LU R12, [R1+0x8a8] ;  /* 0x0008a800010c7983 */ /* 0x001f220000300800 */
[----:B---3--:R-:W-:-:S05]  /*13520*/  IADD3 R238, P1, R238, R153, RZ ;  /* 0x00000099eeee7210 */ /* 0x008fca0007f3e0ff */
[----:B------:R-:W-:Y:S04]  /*13530*/  STL [R1+0x790], R238 ;  /* 0x000790ee01007387 */ /* 0x000fe80000100800 */
[----:B------:R0:W-:Y:S04]  /*13540*/  STL [R1+0x780], R0 ;  /* 0x0007800001007387 */ /* 0x0001e80000100800 */
[----:B0-----:R-:W4:Y:S04]  /*13550*/  LDL.LU R0, [R1+0x8a4] ;  /* 0x0008a40001007983 */ /* 0x001f280000300800 */
[----:B------:R-:W3:Y:S01]  /*13560*/  LDL.LU R238, [R1+0x778] ;  /* 0x0007780001ee7983 */ /* 0x000ee20000300800 */
[----:B------:R-:W-:-:S03]  /*13570*/  IADD3 R13, P4, R13, R153, RZ ;  /* 0x000000990d0d7210 */ /* 0x000fc60007f9e0ff */
[----:B------:R-:W2:Y:S02]  /*13580*/  LDL.LU R239, [R1+0x79c] ;  /* 0x00079c0001ef7983 */ /* 0x000ea40000300800 */
[----:B----4-:R-:W-:Y:S01]  /*13590*/  IMAD.X R12, R12, 0x1, R0, P4 ;  /* 0x000000010c0c7824 */ /* 0x010fe200020e0600 */
[----:B---3--:R-:W-:-:S05]  /*135a0*/  IADD3 R238, P4, R238, R153, RZ ;  /* 0x00000099eeee7210 */ /* 0x008fca0007f9e0ff */
[----:B------:R0:W-:Y:S04]  /*135b0*/  STL [R1+0x778], R238 ;  /* 0x000778ee01007387 */ /* 0x0001e80000100800 */
[----:B0-----:R-:W3:Y:S01]  /*135c0*/  LDL.LU R238, [R1+0x770] ;  /* 0x0007700001ee7983 */ /* 0x001ee20000300800 */
[----:B--2---:R-:W-:-:S05]  /*135d0*/  IMAD.X R239, R239, 0x1, R0, P5 ;  /* 0x00000001efef7824 */ /* 0x004fca00028e0600 */
[----:B------:R0:W-:Y:S04]  /*135e0*/  STL [R1+0x79c], R239 ;  /* 0x00079cef01007387 */ /* 0x0001e80000100800 */
[----:B0-----:R-:W2:Y:S01]  /*135f0*/  LDL.LU R239, [R1+0x794] ;  /* 0x0007940001ef7983 */ /* 0x001ea20000300800 */
        /* <DEDUP_REMOVED lines=112> */
[----:B------:R-:W-:Y:S01]  /*13d00*/  STL [R1+0x704], R239 ;  /* 0x000704ef01007387 */ /* 0x000fe20000100800 */
[----:B---3--:R-:W-:-:S05]  /*13d10*/  IADD3 R238, P6, R238, R153, RZ ;  /* 0x00000099eeee7210 */ /* 0x008fca0007fde0ff */
[----:B------:R0:W-:Y:S04]  /*13d20*/  STL [R1+0x6d8], R238 ;  /* 0x0006d8ee01007387 */ /* 0x0001e80000100800 */
[----:B0-----:R-:W2:Y:S02]  /*13d30*/  LDL.LU R238, [R1+0x6fc] ;  /* 0x0006fc0001ee7983 */ /* 0x001ea40000300800 */
[----:B--2---:R-:W-:-:S05]  /*13d40*/  IMAD.X R238, R238, 0x1, R0, P1 ;  /* 0x00000001eeee7824 */ /* 0x004fca00008e0600 */
[----:B------:R0:W-:Y:S04]  /*13d50*/  STL [R1+0x6fc], R238 ;  /* 0x0006fcee01007387 */ /* 0x0001e80000100800 */
[----:B------:R-:W2:Y:S04]  /*13d60*/  LDL.LU R239, [R1+0x6d0] ;  /* 0x0006d00001ef7983 */ /* 0x000ea80000300800 */
[----:B0-----:R-:W3:Y:S01]  /*13d70*/  LDL.LU R238, [R1+0x6f4] ;  /* 0x0006f40001ee7983 */ /* 0x001ee20000300800 */
[----:B--2---:R-:W-:Y:S01]  /*13d80*/  IADD3 R239, P1, R239, R153, RZ ;  /* 0x00000099efef7210 */ /* 0x004fe20007f3e0ff */
[----:B---3--:R-:W-:-:S04]  /*13d90*/  IMAD.X R238, R238, 0x1, R0, P2 ;  /* 0x00000001eeee7824 */ /* 0x008fc800010e0600 */
[----:B------:R0:W-:Y:S04]  /*13da0*/  STL [R1+0x6d0], R239 ;  /* 0x0006d0ef01007387 */ /* 0x0001e80000100800 */
[----:B------:R1:W-:Y:S04]  /*13db0*/  STL [R1+0x6f4], R238 ;  /* 0x0006f4ee01007387 */ /* 0x0003e80000100800 */
[----:B0-----:R-:W2:Y:S04]  /*13dc0*/  LDL.LU R239, [R1+0x6c8] ;  /* 0x0006c80001ef7983 */ /* 0x001ea80000300800 */
[----:B-1----:R-:W3:Y:S01]  /*13dd0*/  LDL.LU R238, [R1+0x6ec] ;  /* 0x0006ec0001ee7983 */ /* 0x002ee20000300800 */
        /* <DEDUP_REMOVED lines=206> */
[----:B------:R-:W-:Y:S04]  /*14ac0*/  STL [R1+0x5b8], R239 ;  /* 0x0005b8ef01007387 */ /* 0x000fe80000100800 */
[----:B------:R0:W-:Y:S02]  /*14ad0*/  STL [R1+0x5dc], R238 ;  /* 0x0005dcee01007387 */ /* 0x0001e40000100800 */
[----:B0-----:R-:W-:Y:S02]  /*14ae0*/  IMAD.MOV.U32 R238, RZ, RZ, R237 ;  /* 0x000000ffffee7224 */ /* 0x001fe400078e00ed */
[----:B------:R-:W-:Y:S02]  /*14af0*/  IMAD.MOV.U32 R237, RZ, RZ, R236 ;  /* 0x000000ffffed7224 */ /* 0x000fe400078e00ec */
[----:B------:R-:W-:-:S02]  /*14b00*/  IMAD.MOV.U32 R236, RZ, RZ, R234 ;  /* 0x000000ffffec7224 */ /* 0x000fc400078e00ea */
[----:B------:R-:W-:Y:S02]  /*14b10*/  IMAD.MOV.U32 R234, RZ, RZ, R230 ;  /* 0x000000ffffea7224 */ /* 0x000fe400078e00e6 */
[----:B------:R-:W-:Y:S02]  /*14b20*/  IMAD.MOV.U32 R230, RZ, RZ, R229 ;  /* 0x000000ffffe67224 */ /* 0x000fe400078e00e5 */
[----:B------:R-:W-:Y:S02]  /*14b30*/  IMAD.MOV.U32 R229, RZ, RZ, R228 ;  /* 0x000000ffffe57224 */ /* 0x000fe400078e00e4 */
[----:B------:R-:W-:Y:S02]  /*14b40*/  IMAD.MOV.U32 R228, RZ, RZ, R226 ;  /* 0x000000ffffe47224 */ /* 0x000fe400078e00e2 */
[----:B------:R-:W-:Y:S02]  /*14b50*/  IMAD.MOV.U32 R226, RZ, RZ, R224 ;  /* 0x000000ffffe27224 */ /* 0x000fe400078e00e0 */
[----:B------:R-:W2:Y:S04]  /*14b60*/  LDL.LU R224, [R1+0x5b0] ;  /* 0x0005b00001e07983 */ /* 0x000ea80000300800 */
[----:B------:R-:W3:Y:S01]  /*14b70*/  LDL.LU R239, [R1+0x5d4] ;  /* 0x0005d40001ef7983 */ /* 0x000ee20000300800 */
[----:B--2---:R-:W-:Y:S01]  /*14b80*/  IADD3 R224, P1, R224, R153, RZ ;  /* 0x00000099e0e07210 */ /* 0x004fe20007f3e0ff */
[----:B---3--:R-:W-:-:S04]  /*14b90*/  IMAD.X R239, R239, 0x1, R0, P2 ;  /* 0x00000001efef7824 */ /* 0x008fc800010e0600 */
[----:B------:R0:W-:Y:S04]  /*14ba0*/  STL [R1+0x5b0], R224 ;  /* 0x0005b0e001007387 */ /* 0x0001e80000100800 */
[----:B0-----:R1:W5:Y:S04]  /*14bb0*/  LDL.LU R224, [R1+0x8a0] ;  /* 0x0008a00001e07983 */ /* 0x0013680000300800 */
[----:B------:R0:W-:Y:S04]  /*14bc0*/  STL [R1+0x5d4], R239 ;  /* 0x0005d4ef01007387 */ /* 0x0001e80000100800 */
[----:B------:R-:W2:Y:S04]  /*14bd0*/  LDL.LU R153, [R1+0x7c0] ;  /* 0x0007c00001997983 */ /* 0x000ea80000300800 */
[----:B0-----:R-:W3:Y:S01]  /*14be0*/  LDL.LU R239, [R1+0x5cc] ;  /* 0x0005cc0001ef7983 */ /* 0x001ee20000300800 */
[----:B--2---:R-:W-:Y:S01]  /*14bf0*/  IADD3 R153, P2, R153, UR18, RZ ;  /* 0x0000001299997c10 */ /* 0x004fe2000ff5e0ff */
[----:B---3--:R-:W-:-:S04]  /*14c00*/  IMAD.X R239, R239, 0x1, R0, P3 ;  /* 0x00000001efef7824 */ /* 0x008fc800018e0600 */
[----:B------:R0:W-:Y:S04]  /*14c10*/  STL [R1+0x7c0], R153 ;  /* 0x0007c09901007387 */ /* 0x0001e80000100800 */
[----:B------:R2:W-:Y:S04]  /*14c20*/  STL [R1+0x5cc], R239 ;  /* 0x0005ccef01007387 */ /* 0x0005e80000100800 */
[----:B0-----:R-:W3:Y:S04]  /*14c30*/  LDL.LU R153, [R1+0x7b8] ;  /* 0x0007b80001997983 */ /* 0x001ee80000300800 */
[----:B--2---:R-:W2:Y:S01]  /*14c40*/  LDL.LU R239, [R1+0x5c4] ;  /* 0x0005c40001ef7983 */ /* 0x004ea20000300800 */
[----:B---3--:R-:W-:Y:S01]  /*14c50*/  IADD3 R153, P3, R153, UR18, RZ ;  /* 0x0000001299997c10 */ /* 0x008fe2000ff7e0ff */
[----:B--2---:R-:W-:-:S04]  /*14c60*/  IMAD.X R239, R239, 0x1, R0, P4 ;  /* 0x00000001efef7824 */ /* 0x004fc800020e0600 */
        /* <DEDUP_REMOVED lines=22> */
[----:B---3--:R-:W-:-:S02]  /*14dd0*/  IADD3 R153, P1, R153, UR18, RZ ;  /* 0x0000001299997c10 */ /* 0x008fc4000ff3e0ff */
[----:B--2---:R-:W-:-:S03]  /*14de0*/  IADD3.X R239, R239, UR9, RZ, P2, !PT ;  /* 0x00000009efef7c10 */ /* 0x004fc600097fe4ff */
        /* <DEDUP_REMOVED lines=232> */
[----:B---3--:R-:W-:-:S05]  /*15c70*/  IADD3 R153, P4, R153, UR18, RZ ;  /* 0x0000001299997c10 */ /* 0x008fca000ff9e0ff */
[----:B------:R0:W-:Y:S01]  /*15c80*/  STL [R1+0x468], R153 ;  /* 0x0004689901007387 */ /* 0x0001e20000100800 */
[----:B--2---:R-:W-:Y:S01]  /*15c90*/  IADD3.X R239, R239, UR9, RZ, P5, !PT ;  /* 0x00000009efef7c10 */ /* 0x004fe2000affe4ff */
[----:B0-----:R-:W-:Y:S02]  /*15ca0*/  IMAD.MOV.U32 R153, RZ, RZ, R238 ;  /* 0x000000ffff997224 */ /* 0x001fe400078e00ee */
[----:B------:R-:W-:Y:S02]  /*15cb0*/  IMAD.MOV.U32 R238, RZ, RZ, R237 ;  /* 0x000000ffffee7224 */ /* 0x000fe400078e00ed */
[----:B------:R-:W-:Y:S02]  /*15cc0*/  IMAD.MOV.U32 R237, RZ, RZ, R236 ;  /* 0x000000ffffed7224 */ /* 0x000fe400078e00ec */
[----:B------:R-:W-:Y:S02]  /*15cd0*/  IMAD.MOV.U32 R236, RZ, RZ, R230 ;  /* 0x000000ffffec7224 */ /* 0x000fe400078e00e6 */
[----:B------:R-:W-:Y:S01]  /*15ce0*/  IMAD.MOV.U32 R230, RZ, RZ, R229 ;  /* 0x000000ffffe67224 */ /* 0x000fe200078e00e5 */
[----:B------:R0:W-:Y:S01]  /*15cf0*/  STL [R1+0x48c], R239 ;  /* 0x00048cef01007387 */ /* 0x0001e20000100800 */
[----:B------:R-:W-:-:S02]  /*15d00*/  IMAD.MOV.U32 R229, RZ, RZ, R228 ;  /* 0x000000ffffe57224 */ /* 0x000fc400078e00e4 */
[----:B------:R-:W-:Y:S02]  /*15d10*/  IMAD.MOV.U32 R228, RZ, RZ, R227 ;  /* 0x000000ffffe47224 */ /* 0x000fe400078e00e3 */
[----:B------:R-:W-:Y:S01]  /*15d20*/  IMAD.MOV.U32 R227, RZ, RZ, R225 ;  /* 0x000000ffffe37224 */ /* 0x000fe200078e00e1 */
[----:B0-----:R-:W2:Y:S04]  /*15d30*/  LDL.LU R239, [R1+0x484] ;  /* 0x0004840001ef7983 */ /* 0x001ea80000300800 */
[----:B------:R-:W3:Y:S01]  /*15d40*/  LDL.LU R225, [R1+0x458] ;  /* 0x0004580001e17983 */ /* 0x000ee20000300800 */
[----:B------:R-:W-:-:S05]  /*15d50*/  IADD3 R153, P5, R153, UR18, RZ ;  /* 0x0000001299997c10 */ /* 0x000fca000ffbe0ff */
[----:B------:R-:W-:Y:S01]  /*15d60*/  STL [R1+0x460], R153 ;  /* 0x0004609901007387 */ /* 0x000fe20000100800 */
[----:B--2---:R-:W-:Y:S02]  /*15d70*/  IADD3.X R239, R239, UR9, RZ, P6, !PT ;  /* 0x00000009efef7c10 */ /* 0x004fe4000b7fe4ff */
[----:B---3--:R-:W-:-:S03]  /*15d80*/  IADD3 R225, P6, R225, UR18, RZ ;  /* 0x00000012e1e17c10 */ /* 0x008fc6000ffde0ff */
[----:B------:R-:W-:Y:S04]  /*15d90*/  STL [R1+0x484], R239 ;  /* 0x000484ef01007387 */ /* 0x000fe80000100800 */
[----:B------:R0:W-:Y:S04]  /*15da0*/  STL [R1+0x458], R225 ;  /* 0x000458e101007387 */ /* 0x0001e80000100800 */
[----:B0-----:R-:W2:Y:S04]  /*15db0*/  LDL.LU R225, [R1+0x47c] ;  /* 0x00047c0001e17983 */ /* 0x001ea80000300800 */
[----:B------:R-:W3:Y:S04]  /*15dc0*/  LDL.LU R153, [R1+0x450] ;  /* 0x0004500001997983 */ /* 0x000ee80000300800 */
[----:B------:R-:W4:Y:S01]  /*15dd0*/  LDL.LU R239, [R1+0x474] ;  /* 0x0004740001ef7983 */ /* 0x000f220000300800 */
[----:B--2---:R-:W-:-:S02]  /*15de0*/  IADD3.X R225, R225, UR9, RZ, P1, !PT ;  /* 0x00000009e1e17c10 */ /* 0x004fc40008ffe4ff */
[----:B---3--:R-:W-:-:S03]  /*15df0*/  IADD3 R153, P1, R153, UR18, RZ ;  /* 0x0000001299997c10 */ /* 0x008fc6000ff3e0ff */
[----:B------:R0:W-:Y:S01]  /*15e00*/  STL [R1+0x47c], R225 ;  /* 0x00047ce101007387 */ /* 0x0001e20000100800 */
[----:B----4-:R-:W-:-:S03]  /*15e10*/  IADD3.X R239, R239, UR9, RZ, P2, !PT ;  /* 0x00000009efef7c10 */ /* 0x010fc600097fe4ff */
[----:B0-----:R1:W5:Y:S04]  /*15e20*/  LDL.LU R225, [R1+0x89c] ;  /* 0x00089c0001e17983 */ /* 0x0013680000300800 */
[----:B------:R-:W-:Y:S04]  /*15e30*/  STL [R1+0x450], R153 ;  /* 0x0004509901007387 */ /* 0x000fe80000100800 */
[----:B------:R0:W-:Y:S04]  /*15e40*/  STL [R1+0x474], R239 ;  /* 0x000474ef01007387 */ /* 0x0001e80000100800 */
[----:B0-----:R-:W2:Y:S04]  /*15e50*/  LDL.LU R239, [R1+0x448] ;  /* 0x0004480001ef7983 */ /* 0x001ea80000300800 */
[----:B------:R-:W3:Y:S01]  /*15e60*/  LDL.LU R153, [R1+0x46c] ;  /* 0x00046c0001997983 */ /* 0x000ee20000300800 */
[----:B--2---:R-:W-:-:S05]  /*15e70*/  IADD3 R239, P2, R239, UR18, RZ ;  /* 0x00000012efef7c10 */ /* 0x004fca000ff5e0ff */
[----:B------:R0:W-:Y:S01]  /*15e80*/  STL [R1+0x448], R239 ;  /* 0x000448ef01007387 */ /* 0x0001e20000100800 */
[----:B---3--:R-:W-:-:S03]  /*15e90*/  IADD3.X R153, R153, UR9, RZ, P3, !PT ;  /* 0x0000000999997c10 */ /* 0x008fc60009ffe4ff */
[----:B0-----:R-:W2:Y:S04]  /*15ea0*/  LDL.LU R239, [R1+0x440] ;  /* 0x0004400001ef7983 */ /* 0x001ea80000300800 */
[----:B------:R0:W-:Y:S04]  /*15eb0*/  STL [R1+0x46c], R153 ;  /* 0x00046c9901007387 */ /* 0x0001e80000100800 */
[----:B0-----:R-:W3:Y:S01]  /*15ec0*/  LDL.LU R153, [R1+0x464] ;  /* 0x0004640001997983 */ /* 0x001ee20000300800 */
[----:B--2---:R-:W-:-:S05]  /*15ed0*/  IADD3 R239, P3, R239, UR18, RZ ;  /* 0x00000012efef7c10 */ /* 0x004fca000ff7e0ff */
[----:B------:R0:W-:Y:S04]  /*15ee0*/  STL [R1+0x440], R239 ;  /* 0x000440ef01007387 */ /* 0x0001e80000100800 */
[----:B0-----:R-:W2:Y:S01]  /*15ef0*/  LDL.LU R239, [R1+0x438] ;  /* 0x0004380001ef7983 */ /* 0x001ea20000300800 */
[----:B---3--:R-:W-:-:S05]  /*15f00*/  IADD3.X R153, R153, UR9, RZ, P4, !PT ;  /* 0x0000000999997c10 */ /* 0x008fca000a7fe4ff */
        /* <DEDUP_REMOVED lines=279> */
[----:B------:R0:W-:Y:S02]  /*17080*/  STL [R1+0x2c8], R239 ;  /* 0x0002c8ef01007387 */ /* 0x0001e40000100800 */
[----:B0-----:R-:W-:Y:S02]  /*17090*/  IMAD.MOV.U32 R239, RZ, RZ, R238 ;  /* 0x000000ffffef7224 */ /* 0x001fe400078e00ee */
[----:B------:R-:W-:Y:S02]  /*170a0*/  IMAD.MOV.U32 R238, RZ, RZ, R237 ;  /* 0x000000ffffee7224 */ /* 0x000fe400078e00ed */
[----:B------:R-:W2:Y:S01]  /*170b0*/  LDL.LU R237, [R1+0x2c0] ;  /* 0x0002c00001ed7983 */ /* 0x000ea20000300800 */
        /* <DEDUP_REMOVED lines=9> */
[----:B------:R0:W-:Y:S02]  /*17150*/  STL [R1+0x2e4], R153 ;  /* 0x0002e49901007387 */ /* 0x0001e40000100800 */
[----:B0-----:R-:W-:Y:S02]  /*17160*/  IMAD.MOV.U32 R153, RZ, RZ, R239 ;  /* 0x000000ffff997224 */ /* 0x001fe400078e00ef */
[----:B------:R-:W-:Y:S02]  /*17170*/  IMAD.MOV.U32 R239, RZ, RZ, R238 ;  /* 0x000000ffffef7224 */ /* 0x000fe400078e00ee */
[----:B------:R-:W3:Y:S01]  /*17180*/  LDL.LU R238, [R1+0x2b0] ;  /* 0x0002b00001ee7983 */ /* 0x000ee20000300800 */
[----:B------:R-:W-:Y:S02]  /*17190*/  IADD3.X R153, R153, UR9, RZ, P5, !PT ;  /* 0x0000000999997c10 */ /* 0x000fe4000affe4ff */
[----:B--2---:R-:W-:-:S05]  /*171a0*/  IADD3 R229, P4, R229, UR18, RZ ;  /* 0x00000012e5e57c10 */ /* 0x004fca000ff9e0ff */
[----:B------:R0:W-:Y:S02]  /*171b0*/  STL [R1+0x2b8], R229 ;  /* 0x0002b8e501007387 */ /* 0x0001e40000100800 */
[----:B0-----:R-:W-:Y:S02]  /*171c0*/  IMAD.MOV.U32 R229, RZ, RZ, R227 ;  /* 0x000000ffffe57224 */ /* 0x001fe400078e00e3 */
[----:B------:R-:W2:Y:S01]  /*171d0*/  LDL.LU R227, [R1+0x2d4] ;  /* 0x0002d40001e37983 */ /* 0x000ea20000300800 */
[----:B---3--:R-:W-:-:S03]  /*171e0*/  IADD3 R238, P5, R238, UR18, RZ ;  /* 0x00000012eeee7c10 */ /* 0x008fc6000ffbe0ff */
[----:B------:R-:W-:Y:S04]  /*171f0*/  STL [R1+0x2dc], R153 ;  /* 0x0002dc9901007387 */ /* 0x000fe80000100800 */
[----:B------:R0:W-:Y:S02]  /*17200*/  STL [R1+0x2b0], R238 ;  /* 0x0002b0ee01007387 */ /* 0x0001e40000100800 */
[----:B0-----:R-:W-:Y:S02]  /*17210*/  IMAD.MOV.U32 R238, RZ, RZ, R230 ;  /* 0x000000ffffee7224 */ /* 0x001fe400078e00e6 */
[----:B------:R-:W3:Y:S01]  /*17220*/  LDL.LU R230, [R1+0x2cc] ;  /* 0x0002cc0001e67983 */ /* 0x000ee20000300800 */
[----:B------:R-:W-:Y:S01]  /*17230*/  IMAD.MOV.U32 R153, RZ, RZ, R239 ;  /* 0x000000ffff997224 */ /* 0x000fe200078e00ef */
[----:B--2---:R-:W-:-:S02]  /*17240*/  IADD3.X R227, R227, UR9, RZ, P6, !PT ;  /* 0x00000009e3e37c10 */ /* 0x004fc4000b7fe4ff */
[----:B------:R-:W-:-:S03]  /*17250*/  IADD3 R226, P6, R226, UR18, RZ ;  /* 0x00000012e2e27c10 */ /* 0x000fc6000ffde0ff */
[----:B------:R0:W-:Y:S04]  /*17260*/  STL [R1+0x2d4], R227 ;  /* 0x0002d4e301007387 */ /* 0x0001e80000100800 */
[----:B0-----:R-:W2:Y:S04]  /*17270*/  LDL.LU R227, [R1+0x2a0] ;  /* 0x0002a00001e37983 */ /* 0x001ea80000300800 */
[----:B------:R-:W4:Y:S01]  /*17280*/  LDL.LU R239, [R1+0x298] ;  /* 0x0002980001ef7983 */ /* 0x000f220000300800 */
[----:B---3--:R-:W-:-:S03]  /*17290*/  IADD3.X R230, R230, UR9, RZ, P1, !PT ;  /* 0x00000009e6e67c10 */ /* 0x008fc60008ffe4ff */
[----:B------:R0:W-:Y:S04]  /*172a0*/  STL [R1+0x2a8], R226 ;  /* 0x0002a8e201007387 */ /* 0x0001e80000100800 */
[----:B0-----:R1:W5:Y:S04]  /*172b0*/  LDL.LU R226, [R1+0x898] ;  /* 0x0008980001e27983 */ /* 0x0013680000300800 */
[----:B------:R0:W-:Y:S04]  /*172c0*/  STL [R1+0x2cc], R230 ;  /* 0x0002cce601007387 */ /* 0x0001e80000100800 */
[----:B0-----:R-:W3:Y:S01]  /*172d0*/  LDL.LU R230, [R1+0x2b4] ;  /* 0x0002b40001e67983 */ /* 0x001ee20000300800 */
[----:B------:R-:W-:-:S02]  /*172e0*/  IADD3.X R153, R153, UR9, RZ, P2, !PT ;  /* 0x0000000999997c10 */ /* 0x000fc400097fe4ff */
[----:B------:R-:W-:Y:S02]  /*172f0*/  IADD3.X R228, R228, UR9, RZ, P3, !PT ;  /* 0x00000009e4e47c10 */ /* 0x000fe40009ffe4ff */
[----:B------:R-:W-:Y:S02]  /*17300*/  IADD3 R229, P3, R229, UR18, RZ ;  /* 0x00000012e5e57c10 */ /* 0x000fe4000ff7e0ff */
[----:B--2---:R-:W-:Y:S02]  /*17310*/  IADD3 R227, P1, R227, UR18, RZ ;  /* 0x00000012e3e37c10 */ /* 0x004fe4000ff3e0ff */
[----:B----4-:R-:W-:-:S03]  /*17320*/  IADD3 R239, P2, R239, UR18, RZ ;  /* 0x00000012efef7c10 */ /* 0x010fc6000ff5e0ff */
[----:B------:R0:W-:Y:S04]  /*17330*/  STL [R1+0x2a0], R227 ;  /* 0x0002a0e301007387 */ /* 0x0001e80000100800 */
[----:B0-----:R1:W5:Y:S04]  /*17340*/  LDL.LU R227, [R1+0x894] ;  /* 0x0008940001e37983 */ /* 0x0013680000300800 */
[----:B------:R-:W-:Y:S04]  /*17350*/  STL [R1+0x2c4], R153 ;  /* 0x0002c49901007387 */ /* 0x000fe80000100800 */
[----:B------:R0:W-:Y:S01]  /*17360*/  STL [R1+0x298], R239 ;  /* 0x000298ef01007387 */ /* 0x0001e20000100800 */
[----:B---3--:R-:W-:-:S03]  /*17370*/  IADD3.X R230, R230, UR9, RZ, P4, !PT ;  /* 0x00000009e6e67c10 */ /* 0x008fc6000a7fe4ff */
[----:B0-----:R-:W2:Y:S01]  /*17380*/  LDL.LU R239, [R1+0x260] ;  /* 0x0002600001ef7983 */ /* 0x001ea20000300800 */
[----:B------:R-:W-:-:S03]  /*17390*/  IADD3 R247, P4, R247, UR18, RZ ;  /* 0x00000012f7f77c10 */ /* 0x000fc6000ff9e0ff */
[----:B------:R-:W3:Y:S04]  /*173a0*/  LDL.LU R153, [R1+0x258] ;  /* 0x0002580001997983 */ /* 0x000ee80000300800 */
[----:B------:R0:W-:Y:S04]  /*173b0*/  STL [R1+0x2bc], R228 ;  /* 0x0002bce401007387 */ /* 0x0001e80000100800 */
[----:B0-----:R1:W5:Y:S04]  /*173c0*/  LDL.LU R228, [R1+0x890] ;  /* 0x0008900001e47983 */ /* 0x0013680000300800 */
[----:B------:R0:W-:Y:S04]  /*173d0*/  STL [R1+0x290], R229 ;  /* 0x000290e501007387 */ /* 0x0001e80000100800 */
[----:B0-----:R1:W5:Y:S04]  /*173e0*/  LDL.LU R229, [R1+0x88c] ;  /* 0x00088c0001e57983 */ /* 0x0013680000300800 */
[----:B------:R0:W-:Y:S04]  /*173f0*/  STL [R1+0x2b4], R230 ;  /* 0x0002b4e601007387 */ /* 0x0001e80000100800 */
[----:B0-----:R1:W5:Y:S04]  /*17400*/  LDL.LU R230, [R1+0x888] ;  /* 0x0008880001e67983 */ /* 0x0013680000300800 */
[----:B------:R0:W-:Y:S04]  /*17410*/  STL [R1+0x288], R247 ;  /* 0x000288f701007387 */ /* 0x0001e80000100800 */
[----:B0-----:R-:W4:Y:S02]  /*17420*/  LDL.LU R247, [R1+0x884] ;  /* 0x0008840001f77983 */ /* 0x001f240000300800 */
[----:B----4-:R-:W-:-:S05]  /*17430*/  IADD3.X R247, R247, UR9, RZ, P5, !PT ;  /* 0x00000009f7f77c10 */ /* 0x010fca000affe4ff */
[----:B------:R0:W-:Y:S04]  /*17440*/  STL [R1+0x2ac], R247 ;  /* 0x0002acf701007387 */ /* 0x0001e80000100800 */
[----:B0-----:R-:W4:Y:S01]  /*17450*/  LDL.LU R247, [R1+0x880] ;  /* 0x0008800001f77983 */ /* 0x001f220000300800 */
[----:B------:R-:W-:Y:S02]  /*17460*/  IADD3.X R231, R231, UR9, RZ, P6, !PT ;  /* 0x00000009e7e77c10 */ /* 0x000fe4000b7fe4ff */
[----:B------:R-:W-:Y:S02]  /*17470*/  IADD3 R232, P6, R232, UR18, RZ ;  /* 0x00000012e8e87c10 */ /* 0x000fe4000ffde0ff */
[----:B------:R-:W-:Y:S02]  /*17480*/  IADD3.X R233, R233, UR9, RZ, P1, !PT ;  /* 0x00000009e9e97c10 */ /* 0x000fe40008ffe4ff */
[----:B------:R-:W-:-:S02]  /*17490*/  IADD3 R234, P1, R234, UR18, RZ ;  /* 0x00000012eaea7c10 */ /* 0x000fc4000ff3e0ff */
[----:B------:R-:W-:Y:S02]  /*174a0*/  IADD3.X R236, R236, UR9, RZ, P2, !PT ;  /* 0x00000009ecec7c10 */ /* 0x000fe400097fe4ff */
[----:B------:R-:W-:Y:S02]  /*174b0*/  IADD3 R237, P2, R237, UR18, RZ ;  /* 0x00000012eded7c10 */ /* 0x000fe4000ff5e0ff */
[----:B------:R-:W-:Y:S02]  /*174c0*/  IADD3.X R238, R238, UR9, RZ, P3, !PT ;  /* 0x00000009eeee7c10 */ /* 0x000fe40009ffe4ff */
[----:B--2---:R-:W-:Y:S02]  /*174d0*/  IADD3 R239, P3, R239, UR18, RZ ;  /* 0x00000012efef7c10 */ /* 0x004fe4000ff7e0ff */
[----:B------:R-:W-:Y:S02]  /*174e0*/  IADD3.X R249, R249, UR9, RZ, P4, !PT ;  /* 0x00000009f9f97c10 */ /* 0x000fe4000a7fe4ff */
[----:B---3--:R-:W-:-:S02]  /*174f0*/  IADD3 R153, P4, R153, UR18, RZ ;  /* 0x0000001299997c10 */ /* 0x008fc4000ff9e0ff */
[----:B------:R-:W-:Y:S02]  /*17500*/  IADD3.X R4, R4, UR9, RZ, P6, !PT ;  /* 0x0000000904047c10 */ /* 0x000fe4000b7fe4ff */
[----:B------:R-:W-:Y:S02]  /*17510*/  IADD3 R251, P6, R251, UR18, RZ ;  /* 0x00000012fbfb7c10 */ /* 0x000fe4000ffde0ff */
[----:B----4-:R-:W-:-:S05]  /*17520*/  IADD3 R247, P5, R247, UR18, RZ ;  /* 0x00000012f7f77c10 */ /* 0x010fca000ffbe0ff */
[----:B------:R0:W-:Y:S04]  /*17530*/  STL [R1+0x280], R247 ;  /* 0x000280f701007387 */ /* 0x0001e80000100800 */
[----:B0-----:R-:W2:Y:S04]  /*17540*/  LDL.LU R247, [R1+0x208] ;  /* 0x0002080001f77983 */ /* 0x001ea80000300800 */
[----:B------:R0:W-:Y:S04]  /*17550*/  STL [R1+0x2a4], R231 ;  /* 0x0002a4e701007387 */ /* 0x0001e80000100800 */
[----:B0-----:R1:W5:Y:S04]  /*17560*/  LDL.LU R231, [R1+0x87c] ;  /* 0x00087c0001e77983 */ /* 0x0013680000300800 */
[----:B------:R0:W-:Y:S04]  /*17570*/  STL [R1+0x278], R232 ;  /* 0x000278e801007387 */ /* 0x0001e80000100800 */
[----:B0-----:R1:W5:Y:S04]  /*17580*/  LDL.LU R232, [R1+0x878] ;  /* 0x0008780001e87983 */ /* 0x0013680000300800 */
[----:B------:R0:W-:Y:S04]  /*17590*/  STL [R1+0x29c], R233 ;  /* 0x00029ce901007387 */ /* 0x0001e80000100800 */
[----:B0-----:R1:W5:Y:S04]  /*175a0*/  LDL.LU R233, [R1+0x874] ;  /* 0x0008740001e97983 */ /* 0x0013680000300800 */
[----:B------:R0:W-:Y:S01]  /*175b0*/  STL [R1+0x270], R234 ;  /* 0x000270ea01007387 */ /* 0x0001e20000100800 */
[----:B------:R-:W-:-:S03]  /*175c0*/  IADD3.X R248, R248, UR9, RZ, P5, !PT ;  /* 0x00000009f8f87c10 */ /* 0x000fc6000affe4ff */
[----:B0-----:R1:W5:Y:S04]  /*175d0*/  LDL.LU R234, [R1+0x870] ;  /* 0x0008700001ea7983 */ /* 0x0013680000300800 */
[----:B------:R0:W-:Y:S01]  /*175e0*/  STL [R1+0x294], R236 ;  /* 0x000294ec01007387 */ /* 0x0001e20000100800 */
[----:B------:R-:W-:-:S03]  /*175f0*/  IADD3 R252, P5, R252, UR18, RZ ;  /* 0x00000012fcfc7c10 */ /* 0x000fc6000ffbe0ff */
[----:B0-----:R1:W5:Y:S04]  /*17600*/  LDL.LU R236, [R1+0x86c] ;  /* 0x00086c0001ec7983 */ /* 0x0013680000300800 */
[----:B------:R0:W-:Y:S04]  /*17610*/  STL [R1+0x268], R237 ;  /* 0x000268ed01007387 */ /* 0x0001e80000100800 */
[----:B0-----:R1:W5:Y:S04]  /*17620*/  LDL.LU R237, [R1+0x868] ;  /* 0x0008680001ed7983 */ /* 0x0013680000300800 */
[----:B------:R0:W-:Y:S04]  /*17630*/  STL [R1+0x28c], R238 ;  /* 0x00028cee01007387 */ /* 0x0001e80000100800 */
[----:B0-----:R1:W5:Y:S04]  /*17640*/  LDL.LU R238, [R1+0x864] ;  /* 0x0008640001ee7983 */ /* 0x0013680000300800 */
[----:B------:R0:W-:Y:S04]  /*17650*/  STL [R1+0x260], R239 ;  /* 0x000260ef01007387 */ /* 0x0001e80000100800 */
[----:B0-----:R1:W5:Y:S04]  /*17660*/  LDL.LU R239, [R1+0x860] ;  /* 0x0008600001ef7983 */ /* 0x0013680000300800 */
[----:B------:R0:W-:Y:S04]  /*17670*/  STL [R1+0x284], R249 ;  /* 0x000284f901007387 */ /* 0x0001e80000100800 */
[----:B0-----:R-:W3:Y:S04]  /*17680*/  LDL.LU R249, [R1+0x85c] ;  /* 0x00085c0001f97983 */ /* 0x001ee80000300800 */
[----:B------:R0:W-:Y:S04]  /*17690*/  STL [R1+0x258], R153 ;  /* 0x0002589901007387 */ /* 0x0001e80000100800 */
[----:B0-----:R-:W4:Y:S04]  /*176a0*/  LDL.LU R153, [R1+0x204] ;  /* 0x0002040001997983 */ /* 0x001f280000300800 */
[----:B------:R0:W-:Y:S04]  /*176b0*/  STL [R1+0x27c], R248 ;  /* 0x00027cf801007387 */ /* 0x0001e80000100800 */
[----:B0-----:R-:W3:Y:S04]  /*176c0*/  LDL.LU R248, [R1+0x858] ;  /* 0x0008580001f87983 */ /* 0x001ee80000300800 */
[----:B------:R0:W-:Y:S04]  /*176d0*/  STL [R1+0x250], R252 ;  /* 0x000250fc01007387 */ /* 0x0001e80000100800 */
[----:B0-----:R-:W2:Y:S04]  /*176e0*/  LDL.LU R252, [R1+0x854] ;  /* 0x0008540001fc7983 */ /* 0x001ea80000300800 */
[----:B------:R0:W-:Y:S04]  /*176f0*/  STL [R1+0x274], R4 ;  /* 0x0002740401007387 */ /* 0x0001e80000100800 */
[----:B0-----:R-:W4:Y:S04]  /*17700*/  LDL.LU R4, [R1+0x850] ;  /* 0x0008500001047983 */ /* 0x001f280000300800 */
[----:B------:R0:W-:Y:S04]  /*17710*/  STL [R1+0x248], R251 ;  /* 0x000248fb01007387 */ /* 0x0001e80000100800 */
[----:B0-----:R-:W3:Y:S01]  /*17720*/  LDL.LU R251, [R1+0x84c] ;  /* 0x00084c0001fb7983 */ /* 0x001ee20000300800 */
[----:B------:R-:W-:-:S02]  /*17730*/  IADD3.X R246, R246, UR9, RZ, P1, !PT ;  /* 0x00000009f6f67c10 */ /* 0x000fc40008ffe4ff */
[----:B------:R-:W-:Y:S02]  /*17740*/  IADD3 R240, P1, R240, UR18, RZ ;  /* 0x00000012f0f07c10 */ /* 0x000fe4000ff3e0ff */
[----:B------:R-:W-:Y:S01]  /*17750*/  IADD3.X R2, R2, UR9, RZ, P2, !PT ;  /* 0x0000000902027c10 */ /* 0x000fe200097fe4ff */
[----:B------:R0:W-:Y:S01]  /*17760*/  STL [R1+0x26c], R246 ;  /* 0x00026cf601007387 */ /* 0x0001e20000100800 */
[----:B------:R-:W-:Y:S02]  /*17770*/  IADD3 R243, P2, R243, UR18, RZ ;  /* 0x00000012f3f37c10 */ /* 0x000fe4000ff5e0ff */
[----:B------:R-:W-:Y:S01]  /*17780*/  IADD3.X R242, R242, UR9, RZ, P3, !PT ;  /* 0x00000009f2f27c10 */ /* 0x000fe20009ffe4ff */
[----:B0-----:R-:W4:Y:S04]  /*17790*/  LDL.LU R246, [R1+0x848] ;  /* 0x0008480001f67983 */ /* 0x001f280000300800 */
[----:B------:R0:W-:Y:S01]  /*177a0*/  STL [R1+0x240], R240 ;  /* 0x000240f001007387 */ /* 0x0001e20000100800 */
[----:B------:R-:W-:-:S02]  /*177b0*/  IADD3.X R250, R250, UR9, RZ, P4, !PT ;  /* 0x00000009fafa7c10 */ /* 0x000fc4000a7fe4ff */
[----:B------:R-:W-:Y:S01]  /*177c0*/  IADD3 R244, P4, R244, UR18, RZ ;  /* 0x00000012f4f47c10 */ /* 0x000fe2000ff9e0ff */
[----:B0-----:R-:W2:Y:S04]  /*177d0*/  LDL.LU R240, [R1+0x844] ;  /* 0x0008440001f07983 */ /* 0x001ea80000300800 */
[----:B------:R0:W-:Y:S04]  /*177e0*/  STL [R1+0x264], R2 ;  /* 0x0002640201007387 */ /* 0x0001e80000100800 */
[----:B0-----:R1:W5:Y:S04]  /*177f0*/  LDL.LU R2, [R1+0x840] ;  /* 0x0008400001027983 */ /* 0x0013680000300800 */
[----:B------:R0:W-:Y:S04]  /*17800*/  STL [R1+0x238], R243 ;  /* 0x000238f301007387 */ /* 0x0001e80000100800 */
[----:B0-----:R-:W4:Y:S04]  /*17810*/  LDL.LU R243, [R1+0x83c] ;  /* 0x00083c0001f37983 */ /* 0x001f280000300800 */
[----:B------:R0:W-:Y:S04]  /*17820*/  STL [R1+0x25c], R242 ;  /* 0x00025cf201007387 */ /* 0x0001e80000100800 */
[----:B0-----:R-:W4:Y:S01]  /*17830*/  LDL.LU R242, [R1+0x838] ;  /* 0x0008380001f27983 */ /* 0x001f220000300800 */
[----:B---3--:R-:W-:-:S05]  /*17840*/  IADD3 R251, P3, R251, UR18, RZ ;  /* 0x00000012fbfb7c10 */ /* 0x008fca000ff7e0ff */
[----:B------:R0:W-:Y:S04]  /*17850*/  STL [R1+0x230], R251 ;  /* 0x000230fb01007387 */ /* 0x0001e80000100800 */
[----:B0-----:R-:W3:Y:S04]  /*17860*/  LDL.LU R251, [R1+0x834] ;  /* 0x0008340001fb7983 */ /* 0x001ee80000300800 */
[----:B------:R0:W-:Y:S04]  /*17870*/  STL [R1+0x254], R250 ;  /* 0x000254fa01007387 */ /* 0x0001e80000100800 */
[----:B0-----:R-:W3:Y:S04]  /*17880*/  LDL.LU R250, [R1+0x830] ;  /* 0x0008300001fa7983 */ /* 0x001ee80000300800 */
[----:B------:R0:W-:Y:S04]  /*17890*/  STL [R1+0x228], R244 ;  /* 0x000228f401007387 */ /* 0x0001e80000100800 */
[----:B0-----:R-:W4:Y:S01]  /*178a0*/  LDL.LU R244, [R1+0x82c] ;  /* 0x00082c0001f47983 */ /* 0x001f220000300800 */
[----:B--2---:R-:W-:-:S02]  /*178b0*/  IADD3.X R240, R240, UR9, RZ, P5, !PT ;  /* 0x00000009f0f07c10 */ /* 0x004fc4000affe4ff */
[----:B------:R-:W-:Y:S02]  /*178c0*/  IADD3 R241, P5, R241, UR18, RZ ;  /* 0x00000012f1f17c10 */ /* 0x000fe4000ffbe0ff */
[----:B------:R-:W-:Y:S01]  /*178d0*/  IADD3.X R245, R245, UR9, RZ, P6, !PT ;  /* 0x00000009f5f57c10 */ /* 0x000fe2000b7fe4ff */
[----:B------:R0:W-:Y:S01]  /*178e0*/  STL [R1+0x24c], R240 ;  /* 0x00024cf001007387 */ /* 0x0001e20000100800 */
[----:B------:R-:W-:-:S03]  /*178f0*/  IADD3.X R3, R3, UR9, RZ, P1, !PT ;  /* 0x0000000903037c10 */ /* 0x000fc60008ffe4ff */
[----:B0-----:R-:W2:Y:S04]  /*17900*/  LDL.LU R240, [R1+0x828] ;  /* 0x0008280001f07983 */ /* 0x001ea80000300800 */
[----:B------:R0:W-:Y:S04]  /*17910*/  STL [R1+0x220], R241 ;  /* 0x000220f101007387 */ /* 0x0001e80000100800 */
[----:B0-----:R-:W3:Y:S04]  /*17920*/  LDL.LU R241, [R1+0x824] ;  /* 0x0008240001f17983 */ /* 0x001ee80000300800 */
[----:B------:R0:W-:Y:S04]  /*17930*/  STL [R1+0x244], R245 ;  /* 0x000244f501007387 */ /* 0x0001e80000100800 */
[----:B0-----:R-:W2:Y:S01]  /*17940*/  LDL.LU R245, [R1+0x820] ;  /* 0x0008200001f57983 */ /* 0x001ea20000300800 */
[----:B------:R-:W-:Y:S01]  /*17950*/  WARPGROUP.ARRIVE ;  /* 0x00000000000079c5 */ /* 0x000fe20000000000 */
[----:B------:R-:W-:Y:S01]  /*17960*/  UMOV UR30, UR14 ;  /* 0x0000000e001e7c82 */ /* 0x000fe20008000000 */
[----:B------:R-:W-:-:S04]  /*17970*/  UMOV UR31, UR15 ;  /* 0x0000000f001f7c82 */ /* 0x000fc80008000000 */
[----:B------:R-:W-:Y:S01]  /*17980*/  HGMMA.64x256x16.F32.BF16 R24, gdesc[UR28].tnspA, R24, gsb0 ;  /* 0x23e000001c1879f0 */ /* 0x000fe20008001818 */
[----:B----4-:R-:W-:-:S05]  /*17990*/  IADD3 R244, P6, R244, UR18, RZ ;  /* 0x00000012f4f47c10 */ /* 0x010fca000ffde0ff */
[----:B------:R0:W-:Y:S04]  /*179a0*/  STL [R1+0x218], R244 ;  /* 0x000218f401007387 */ /* 0x0001e80000100800 */
[----:B0-----:R-:W4:Y:S04]  /*179b0*/  LDL.LU R244, [R1+0x81c] ;  /* 0x00081c0001f47983 */ /* 0x001f280000300800 */
[----:B------:R0:W-:Y:S04]  /*179c0*/  STL [R1+0x23c], R3 ;  /* 0x00023c0301007387 */ /* 0x0001e80000100800 */
[----:B0-----:R-:W2:Y:S01]  /*179d0*/  LDL.LU R3, [R1+0x818] ;  /* 0x0008180001037983 */ /* 0x001ea20000300800 */
[----:B------:R-:W-:-:S02]  /*179e0*/  IADD3 R252, P1, R252, UR18, RZ ;  /* 0x00000012fcfc7c10 */ /* 0x000fc4000ff3e0ff */
[----:B---3--:R-:W-:Y:S02]  /*179f0*/  IADD3.X R241, R241, UR9, RZ, P2, !PT ;  /* 0x00000009f1f17c10 */ /* 0x008fe400097fe4ff */
[----:B------:R-:W-:Y:S01]  /*17a00*/  IADD3 R247, P2, R247, UR18, RZ ;  /* 0x00000012f7f77c10 */ /* 0x000fe2000ff5e0ff */
[----:B------:R0:W-:Y:S01]  /*17a10*/  STL [R1+0x210], R252 ;  /* 0x000210fc01007387 */ /* 0x0001e20000100800 */
[----:B------:R-:W-:-:S03]  /*17a20*/  IADD3.X R246, R246, UR9, RZ, P3, !PT ;  /* 0x00000009f6f67c10 */ /* 0x000fc60009ffe4ff */
[----:B0-----:R-:W3:Y:S04]  /*17a30*/  LDL.LU R252, [R1+0x814] ;  /* 0x0008140001fc7983 */ /* 0x001ee80000300800 */
[----:B------:R0:W-:Y:S04]  /*17a40*/  STL [R1+0x234], R241 ;  /* 0x000234f101007387 */ /* 0x0001e80000100800 */
[----:B0-----:R-:W4:Y:S04]  /*17a50*/  LDL.LU R241, [R1+0x810] ;  /* 0x0008100001f17983 */ /* 0x001f280000300800 */
[----:B------:R0:W-:Y:S04]  /*17a60*/  STL [R1+0x208], R247 ;  /* 0x000208f701007387 */ /* 0x0001e80000100800 */
[----:B0-----:R-:W3:Y:S04]  /*17a70*/  LDL.LU R247, [R1+0x80c] ;  /* 0x00080c0001f77983 */ /* 0x001ee80000300800 */
[----:B------:R0:W-:Y:S04]  /*17a80*/  STL [R1+0x22c], R246 ;  /* 0x00022cf601007387 */ /* 0x0001e80000100800 */
[----:B0-----:R-:W3:Y:S01]  /*17a90*/  LDL.LU R246, [R1+0x808] ;  /* 0x0008080001f67983 */ /* 0x001ee20000300800 */
[----:B------:R-:W-:-:S02]  /*17aa0*/  WARPGROUP.DEPBAR.LE gsb0, 0x0 ;  /* 0x00008000000079c5 */ /* 0x000fc40000010000 */
[----:B------:R-:W-:Y:S01]  /*17ab0*/  WARPGROUP.ARRIVE ;  /* 0x00000000000079c5 */ /* 0x000fe20000000000 */
[----:B------:R-:W-:Y:S01]  /*17ac0*/  UMOV UR34, UR6 ;  /* 0x0000000600227c82 */ /* 0x000fe20008000000 */
[----:B------:R-:W-:-:S04]  /*17ad0*/  UMOV UR35, UR7 ;  /* 0x0000000700237c82 */ /* 0x000fc80008000000 */
[----:B------:R-:W-:Y:S01]  /*17ae0*/  HGMMA.64x256x16.F32.BF16 R24, gdesc[UR32].tnspA, R24, gsb0 ;  /* 0x23e00000201879f0 */ /* 0x000fe20008001818 */
[----:B--2---:R-:W-:-:S05]  /*17af0*/  IADD3 R3, P3, R3, UR18, RZ ;  /* 0x0000001203037c10 */ /* 0x004fca000ff7e0ff */
[----:B------:R0:W-:Y:S04]  /*17b00*/  STL [R1+0x200], R3 ;  /* 0x0002000301007387 */ /* 0x0001e80000100800 */
[----:B0-----:R-:W2:Y:S01]  /*17b10*/  LDL.LU R3, [R1+0x804] ;  /* 0x0008040001037983 */ /* 0x001ea20000300800 */
[----:B------:R-:W-:Y:S01]  /*17b20*/  UMOV UR38, UR26 ;  /* 0x0000001a00267c82 */ /* 0x000fe20008000000 */
[----:B------:R-:W-:Y:S01]  /*17b30*/  UMOV UR39, UR27 ;  /* 0x0000001b00277c82 */ /* 0x000fe20008000000 */
[----:B------:R-:W-:Y:S02]  /*17b40*/  WARPGROUP.DEPBAR.LE gsb0, 0x0 ;  /* 0x00008000000079c5 */ /* 0x000fe40000010000 */
[----:B------:R-:W-:-:S13]  /*17b50*/  WARPGROUP.ARRIVE ;  /* 0x00000000000079c5 */ /* 0x000fda0000000000 */
[----:B------:R-:W-:Y:S01]  /*17b60*/  HGMMA.64x256x16.F32.BF16 R24, gdesc[UR36].tnspA, R24, gsb0 ;  /* 0x23e00000241879f0 */ /* 0x000fe20008001818 */
[----:B----4-:R-:W-:Y:S02]  /*17b70*/  IADD3.X R241, R241, UR9, RZ, P5, !PT ;  /* 0x00000009f1f17c10 */ /* 0x010fe4000affe4ff */
[----:B------:R-:W-:Y:S01]  /*17b80*/  IADD3.X R240, R240, UR9, RZ, P6, !PT ;  /* 0x00000009f0f07c10 */ /* 0x000fe2000b7fe4ff */
[----:B------:R-:W-:Y:S01]  /*17b90*/  UMOV UR42, UR22 ;  /* 0x00000016002a7c82 */ /* 0x000fe20008000000 */
[----:B------:R-:W-:Y:S01]  /*17ba0*/  UMOV UR43, UR23 ;  /* 0x00000017002b7c82 */ /* 0x000fe20008000000 */
[----:B--2---:R-:W-:-:S05]  /*17bb0*/  IADD3.X R3, R3, UR9, RZ, P4, !PT ;  /* 0x0000000903037c10 */ /* 0x004fca000a7fe4ff */
[----:B------:R0:W-:Y:S04]  /*17bc0*/  STL [R1+0x224], R3 ;  /* 0x0002240301007387 */ /* 0x0001e80000100800 */
[----:B0-----:R1:W5:Y:S04]  /*17bd0*/  LDL.LU R3, [R1+0x800] ;  /* 0x0008000001037983 */ /* 0x0013680000300800 */
[----:B------:R0:W-:Y:S04]  /*17be0*/  STL [R1+0x21c], R241 ;  /* 0x00021cf101007387 */ /* 0x0001e80000100800 */
[----:B0-----:R-:W2:Y:S04]  /*17bf0*/  LDL.LU R241, [R1+0x7fc] ;  /* 0x0007fc0001f17983 */ /* 0x001ea80000300800 */
[----:B------:R0:W-:Y:S04]  /*17c00*/  STL [R1+0x214], R240 ;  /* 0x000214f001007387 */ /* 0x0001e80000100800 */
[----:B0-----:R-:W4:Y:S01]  /*17c10*/  LDL.LU R240, [R1+0x7f8] ;  /* 0x0007f80001f07983 */ /* 0x001f220000300800 */
[----:B------:R-:W-:-:S02]  /*17c20*/  WARPGROUP.DEPBAR.LE gsb0, 0x0 ;  /* 0x00008000000079c5 */ /* 0x000fc40000010000 */
[----:B------:R-:W-:-:S06]  /*17c30*/  WARPGROUP.ARRIVE ;  /* 0x00000000000079c5 */ /* 0x000fcc0000000000 */
[----:B------:R-:W-:Y:S01]  /*17c40*/  HGMMA.64x256x16.F32.BF16 R24, gdesc[UR40].tnspA, R24, gsb0 ;  /* 0x23e00000281879f0 */ /* 0x000fe20008001818 */
[----:B------:R-:W-:Y:S02]  /*17c50*/  IADD3.X R4, R4, UR9, RZ, P1, !PT ;  /* 0x0000000904047c10 */ /* 0x000fe40008ffe4ff */
[----:B------:R-:W-:-:S03]  /*17c60*/  IADD3.X R153, R153, UR9, RZ, P2, !PT ;  /* 0x0000000999997c10 */ /* 0x000fc600097fe4ff */
[----:B------:R0:W-:Y:S04]  /*17c70*/  STL [R1+0x20c], R4 ;  /* 0x00020c0401007387 */ /* 0x0001e80000100800 */
[----:B0-----:R1:W5:Y:S04]  /*17c80*/  LDL.LU R4, [R1+0x7f4] ;  /* 0x0007f40001047983 */ /* 0x0013680000300800 */
[----:B------:R0:W-:Y:S02]  /*17c90*/  STL [R1+0x204], R153 ;  /* 0x0002049901007387 */ /* 0x0001e40000100800 */
[----:B0-----:R-:W0:Y:S01]  /*17ca0*/  LDC R153, c[0x0][0x238] ;  /* 0x00008e00ff997b82 */ /* 0x001e220000000800 */
[----:B---3--:R-:W-:-:S02]  /*17cb0*/  IADD3.X R252, R252, UR9, RZ, P3, !PT ;  /* 0x00000009fcfc7c10 */ /* 0x008fc40009ffe4ff */
[----:B------:R-:W-:Y:S02]  /*17cc0*/  IADD3 R251, P4, R251, UR18, RZ ;  /* 0x00000012fbfb7c10 */ /* 0x000fe4000ff9e0ff */
[----:B------:R-:W-:Y:S02]  /*17cd0*/  IADD3 R249, P5, R249, UR18, RZ ;  /* 0x00000012f9f97c10 */ /* 0x000fe4000ffbe0ff */
[----:B------:R-:W-:Y:S02]  /*17ce0*/  IADD3 R247, P6, R247, UR18, RZ ;  /* 0x00000012f7f77c10 */ /* 0x000fe4000ffde0ff */
[----:B------:R-:W-:Y:S02]  /*17cf0*/  IADD3 R245, P1, R245, UR18, RZ ;  /* 0x00000012f5f57c10 */ /* 0x000fe4000ff3e0ff */
[----:B------:R-:W-:Y:S02]  /*17d00*/  IADD3 R243, P2, R243, UR18, RZ ;  /* 0x00000012f3f37c10 */ /* 0x000fe4000ff5e0ff */
[----:B------:R-:W-:-:S02]  /*17d10*/  IADD3.X R250, R250, UR9, RZ, P4, !PT ;  /* 0x00000009fafa7c10 */ /* 0x000fc4000a7fe4ff */
[----:B------:R-:W-:Y:S02]  /*17d20*/  IADD3.X R248, R248, UR9, RZ, P5, !PT ;  /* 0x00000009f8f87c10 */ /* 0x000fe4000affe4ff */
[----:B------:R-:W-:Y:S02]  /*17d30*/  IADD3.X R246, R246, UR9, RZ, P6, !PT ;  /* 0x00000009f6f67c10 */ /* 0x000fe4000b7fe4ff */
[----:B------:R-:W-:Y:S02]  /*17d40*/  IADD3.X R244, R244, UR9, RZ, P1, !PT ;  /* 0x00000009f4f47c10 */ /* 0x000fe40008ffe4ff */
[----:B------:R-:W-:Y:S01]  /*17d50*/  IADD3.X R242, R242, UR9, RZ, P2, !PT ;  /* 0x00000009f2f27c10 */ /* 0x000fe200097fe4ff */
[----:B0-----:R-:W-:-:S04]  /*17d60*/  IMAD.SHL.U32 R153, R153, 0x40, RZ ;  /* 0x0000004099997824 */ /* 0x001fc800078e00ff */
[----:B------:R-:W-:Y:S01]  /*17d70*/  IMAD.SHL.U32 R153, R153, 0x2, RZ ;  /* 0x0000000299997824 */ /* 0x000fe200078e00ff */
[----:B------:R-:W-:Y:S02]  /*17d80*/  WARPGROUP.DEPBAR.LE gsb0, 0x0 ;  /* 0x00008000000079c5 */ /* 0x000fe40000010000 */
[----:B--2---:R-:W-:-:S04]  /*17d90*/  IADD3 R241, P3, R241, UR18, RZ ;  /* 0x00000012f1f17c10 */ /* 0x004fc8000ff7e0ff */
[----:B----4-:R-:W-:Y:S01]  /*17da0*/  IADD3.X R240, R240, UR9, RZ, P3, !PT ;  /* 0x00000009f0f07c10 */ /* 0x010fe20009ffe4ff */
[----:B-1----:R-:W-:Y:S08]  /*17db0*/  @P0 BRA `(.L_x_1) ;  /* 0xffffff3c00040947 */ /* 0x002ff0000383ffff */
[----:B------:R0:W-:Y:S04]  /*17dc0*/  STL [R1+0x7f8], R6 ;  /* 0x0007f80601007387 */ /* 0x0001e80000100800 */
[----:B0-----:R-:W2:Y:S04]  /*17dd0*/  LDL.LU R6, [R1+0x1fc] ;  /* 0x0001fc0001067983 */ /* 0x001ea80000300800 */
[----:B-----5:R0:W-:Y:S04]  /*17de0*/  STL [R1+0x7f4], R4 ;  /* 0x0007f40401007387 */ /* 0x0201e80000100800 */
[----:B0-----:R-:W3:Y:S04]  /*17df0*/  LDL.LU R4, [R1+0x1f4] ;  /* 0x0001f40001047983 */ /* 0x001ee80000300800 */
[----:B------:R-:W4:Y:S04]  /*17e00*/  LDL.LU R3, [R1+0x1e8] ;  /* 0x0001e80001037983 */ /* 0x000f280000300800 */
        /* <DEDUP_REMOVED lines=13> */
[----:B------:R-:W4:Y:S01]  /*17ee0*/  LDL.LU R252, [R1+0x1b0] ;  /* 0x0001b00001fc7983 */ /* 0x000f220000300800 */
[----:B------:R-:W-:-:S03]  /*17ef0*/  F2FP.BF16.F32.PACK_AB R151, R151, R150 ;  /* 0x000000969797723e */ /* 0x000fc600000010ff */
[----:B------:R-:W4:Y:S01]  /*17f00*/  LDL.LU R13, [R1+0x1ac] ;  /* 0x0001ac00010d7983 */ /* 0x000f220000300800 */
[----:B------:R-:W-:-:S03]  /*17f10*/  F2FP.BF16.F32.PACK_AB R150, R149, R148 ;  /* 0x000000949596723e */ /* 0x000fc600000010ff */
[----:B------:R-:W4:Y:S04]  /*17f20*/  LDL.LU R12, [R1+0x1a8] ;  /* 0x0001a800010c7983 */ /* 0x000f280000300800 */
[----:B------:R-:W4:Y:S04]  /*17f30*/  LDL.LU R235, [R1+0x1a4] ;  /* 0x0001a40001eb7983 */ /* 0x000f280000300800 */
[----:B------:R-:W4:Y:S04]  /*17f40*/  LDL.LU R0, [R1+0x1a0] ;  /* 0x0001a00001007983 */ /* 0x000f280000300800 */
[----:B------:R-:W4:Y:S04]  /*17f50*/  LDL.LU R153, [R1+0x19c] ;  /* 0x00019c0001997983 */ /* 0x000f280000300800 */
[----:B------:R-:W2:Y:S04]  /*17f60*/  LDL.LU R149, [R1+0x1f8] ;  /* 0x0001f80001957983 */ /* 0x000ea80000300800 */
[----:B------:R-:W3:Y:S01]  /*17f70*/  LDL.LU R148, [R1+0x1f0] ;  /* 0x0001f00001947983 */ /* 0x000ee20000300800 */
[----:B------:R-:W-:-:S02]  /*17f80*/  F2FP.BF16.F32.PACK_AB R147, R147, R146 ;  /* 0x000000929393723e */ /* 0x000fc400000010ff */
[----:B------:R-:W-:Y:S02]  /*17f90*/  F2FP.BF16.F32.PACK_AB R146, R145, R144 ;  /* 0x000000909192723e */ /* 0x000fe400000010ff */
[----:B--2---:R-:W-:Y:S02]  /*17fa0*/  F2FP.BF16.F32.PACK_AB R149, R6, R149 ;  /* 0x000000950695723e */ /* 0x004fe400000010ff */
[----:B------:R-:W2:Y:S01]  /*17fb0*/  LDL.LU R6, [R1+0x7f8] ;  /* 0x0007f80001067983 */ /* 0x000ea20000300800 */
[----:B---3--:R-:W-:-:S03]  /*17fc0*/  F2FP.BF16.F32.PACK_AB R148, R4, R148 ;  /* 0x000000940494723e */ /* 0x008fc600000010ff */
[----:B------:R0:W5:Y:S04]  /*17fd0*/  LDL.LU R4, [R1+0x7f4] ;  /* 0x0007f40001047983 */ /* 0x0001680000300800 */
[----:B------:R-:W3:Y:S01]  /*17fe0*/  LDL.LU R145, [R1+0x1ec] ;  /* 0x0001ec0001917983 */ /* 0x000ee20000300800 */
[----:B------:R-:W-:Y:S02]  /*17ff0*/  F2FP.BF16.F32.PACK_AB R143, R143, R142 ;  /* 0x0000008e8f8f723e */ /* 0x000fe400000010ff */
[----:B------:R-:W-:Y:S02]  /*18000*/  F2FP.BF16.F32.PACK_AB R139, R139, R138 ;  /* 0x0000008a8b8b723e */ /* 0x000fe400000010ff */
[----:B------:R-:W-:Y:S02]  /*18010*/  F2FP.BF16.F32.PACK_AB R135, R135, R134 ;  /* 0x000000868787723e */ /* 0x000fe400000010ff */
[----:B------:R-:W-:-:S02]  /*18020*/  F2FP.BF16.F32.PACK_AB R131, R131, R130 ;  /* 0x000000828383723e */ /* 0x000fc400000010ff */
[----:B------:R-:W-:Y:S02]  /*18030*/  F2FP.BF16.F32.PACK_AB R127, R127, R126 ;  /* 0x0000007e7f7f723e */ /* 0x000fe400000010ff */
[----:B------:R-:W-:Y:S02]  /*18040*/  F2FP.BF16.F32.PACK_AB R123, R123, R122 ;  /* 0x0000007a7b7b723e */ /* 0x000fe400000010ff */
        /* <DEDUP_REMOVED lines=54> */
[----:B----4-:R-:W-:Y:S02]  /*183b0*/  F2FP.BF16.F32.PACK_AB R144, R2, R241 ;  /* 0x000000f10290723e */ /* 0x010fe400000010ff */
        /* <DEDUP_REMOVED lines=59> */
[----:B--2---:R-:W-:Y:S02]  /*18770*/  F2FP.BF16.F32.PACK_AB R24, R6, R5 ;  /* 0x000000050618723e */ /* 0x004fe400000010ff */
[----:B0--3--:R-:W-:-:S07]  /*18780*/  F2FP.BF16.F32.PACK_AB R145, R145, R3 ;  /* 0x000000039191723e */ /* 0x009fce00000010ff */
.L_x_0:
[----:B------:R-:W2:Y:S01]  /*18790*/  LDL.LU R7, [R1+0x7f0] ;  /* 0x0007f00001077983 */ /* 0x000ea20000300800 */
[----:B------:R-:W-:Y:S01]  /*187a0*/  ULDC.64 UR6, c[0x0][0x228] ;  /* 0x00008a0000067ab9 */ /* 0x000fe20000000a00 */
[C---:B-----5:R-:W-:Y:S01]  /*187b0*/  VIADD R3, R4.reuse, 0x1 ;  /* 0x0000000104037836 */ /* 0x060fe20000000000 */
[----:B------:R-:W-:Y:S01]  /*187c0*/  ULDC UR4, c[0x0][0x22c] ;  /* 0x00008b0000047ab9 */ /* 0x000fe20000000800 */
[----:B------:R-:W0:Y:S01]  /*187d0*/  S2R R5, SR_TID.X ;  /* 0x0000000000057919 */ /* 0x000e220000002100 */
[----:B------:R-:W-:Y:S02]  /*187e0*/  VIADD R6, R4, 0x2 ;  /* 0x0000000204067836 */ /* 0x000fe40000000000 */
[C---:B0-----:R-:W-:Y:S02]  /*187f0*/  IMAD.SHL.U32 R2, R5.reuse, 0x40, RZ ;  /* 0x0000004005027824 */ /* 0x041fe400078e00ff */
[----:B------:R-:W-:-:S05]  /*18800*/  IMAD.SHL.U32 R0, R5, 0x10, RZ ;  /* 0x0000001005007824 */ /* 0x000fca00078e00ff */
[----:B------:R-:W-:Y:S01]  /*18810*/  LOP3.LUT R0, R0, 0xf0, RZ, 0xc0, !PT ;  /* 0x000000f000007812 */ /* 0x000fe200078ec0ff */
[----:B------:R-:W-:Y:S01]  /*18820*/  BAR.SYNC.DEFER_BLOCKING 0x0 ;  /* 0x0000000000007b1d */ /* 0x000fe20000010000 */
[----:B--2---:R-:W-:-:S05]  /*18830*/  ISETP.GE.AND P0, PT, R7, UR6, PT ;  /* 0x0000000607007c0c */ /* 0x004fca000bf06270 */
[----:B------:R-:W-:Y:S01]  /*18840*/  ULDC UR6, c[0x0][0x248] ;  /* 0x0000920000067ab9 */ /* 0x000fe20000000800 */
[----:B------:R-:W-:Y:S01]  /*18850*/  ISETP.LT.AND P5, PT, R3, UR4, !P0 ;  /* 0x0000000403007c0c */ /* 0x000fe2000c7a1270 */
[----:B------:R-:W-:Y:S01]  /*18860*/  ULDC UR4, c[0x0][0x22c] ;  /* 0x00008b0000047ab9 */ /* 0x000fe20000000800 */
[----:B------:R-:W-:Y:S01]  /*18870*/  LOP3.LUT R3, R2, 0x400, RZ, 0xc0, !PT ;  /* 0x0000040002037812 */ /* 0x000fe200078ec0ff */
[----:B------:R-:W-:Y:S01]  /*18880*/  IMAD.SHL.U32 R2, R5, 0x8, RZ ;  /* 0x0000000805027824 */ /* 0x000fe200078e00ff */
[----:B------:R-:W-:Y:S01]  /*18890*/  ISETP.LT.AND P2, PT, R6, UR4, !P0 ;  /* 0x0000000406007c0c */ /* 0x000fe2000c741270 */
[----:B------:R-:W-:Y:S01]  /*188a0*/  VIADD R6, R4, 0x3 ;  /* 0x0000000304067836 */ /* 0x000fe20000000000 */
[----:B------:R-:W-:Y:S01]  /*188b0*/  IADD3 R3, R3, UR8, R0 ;  /* 0x0000000803037c10 */ /* 0x000fe2000fffe000 */
[----:B------:R-:W-:Y:S01]  /*188c0*/  ULDC UR4, c[0x0][0x22c] ;  /* 0x00008b0000047ab9 */ /* 0x000fe20000000800 */
[----:B------:R-:W-:Y:S02]  /*188d0*/  LOP3.LUT R2, R2, 0x300, RZ, 0xc0, !PT ;  /* 0x0000030002027812 */ /* 0x000fe400078ec0ff */
[----:B------:R-:W-:-:S02]  /*188e0*/  LOP3.LUT R0, R5, 0x7f, RZ, 0xc0, !PT ;  /* 0x0000007f05007812 */ /* 0x000fc400078ec0ff */
[----:B------:R-:W-:Y:S01]  /*188f0*/  ISETP.LT.AND P1, PT, R6, UR4, !P0 ;  /* 0x0000000406007c0c */ /* 0x000fe2000c721270 */
[----:B------:R-:W-:Y:S01]  /*18900*/  IMAD.IADD R5, R2, 0x1, R3 ;  /* 0x0000000102057824 */ /* 0x000fe200078e0203 */
[----:B------:R-:W-:Y:S01]  /*18910*/  LEA R0, R0, UR8, 0x4 ;  /* 0x0000000800007c11 */ /* 0x000fe2000f8e20ff */
[C---:B------:R-:W-:Y:S01]  /*18920*/  VIADD R6, R4.reuse, 0x4 ;  /* 0x0000000404067836 */ /* 0x040fe20000000000 */
[----:B------:R-:W-:Y:S01]  /*18930*/  ULDC UR4, c[0x0][0x22c] ;  /* 0x00008b0000047ab9 */ /* 0x000fe20000000800 */
[----:B------:R-:W-:Y:S01]  /*18940*/  ISETP.LT.AND P4, PT, R4, UR7, !P0 ;  /* 0x0000000704007c0c */ /* 0x000fe2000c781270 */
[----:B------:R-:W-:Y:S01]  /*18950*/  STSM.16.M88.4 [R5], R24 ;  /* 0x0000001805007844 */ /* 0x000fe20000000200 */
[----:B------:R-:W-:Y:S01]  /*18960*/  ULDC UR7, c[0x0][0x22c] ;  /* 0x00008b0000077ab9 */ /* 0x000fe20000000800 */
[----:B------:R-:W-:Y:S01]  /*18970*/  BAR.SYNC.DEFER_BLOCKING 0x0 ;  /* 0x0000000000007b1d */ /* 0x000fe20000010000 */
[----:B------:R-:W-:-:S05]  /*18980*/  ISETP.LT.AND P3, PT, R6, UR4, !P0 ;  /* 0x0000000406007c0c */ /* 0x000fca000c761270 */
[----:B------:R-:W-:Y:S02]  /*18990*/  ULDC UR4, c[0x0][0x244] ;  /* 0x0000910000047ab9 */ /* 0x000fe40000000800 */
[----:B------:R-:W-:Y:S01]  /*189a0*/  IMAD R3, R7, UR4, RZ ;  /* 0x0000000407037c24 */ /* 0x000fe2000f8e02ff */
[----:B------:R-:W-:Y:S01]  /*189b0*/  ULDC.64 UR4, c[0x0][0x220] ;  /* 0x0000880000047ab9 */ /* 0x000fe20000000a00 */
[----:B------:R-:W-:Y:S01]  /*189c0*/  IMAD R7, R4, UR6, RZ ;  /* 0x0000000604077c24 */ /* 0x000fe2000f8e02ff */
[----:B------:R-:W-:Y:S02]  /*189d0*/  ULDC UR6, c[0x0][0x248] ;  /* 0x0000920000067ab9 */ /* 0x000fe40000000800 */
[----:B------:R-:W-:Y:S01]  /*189e0*/  LEA R2, P6, R3, UR4, 0x1 ;  /* 0x0000000403027c11 */ /* 0x000fe2000f8c08ff */
[----:B------:R-:W-:-:S03]  /*189f0*/  ULDC UR4, c[0x0][0x248] ;  /* 0x0000920000047ab9 */ /* 0x000fc60000000800 */
[----:B------:R-:W-:Y:S01]  /*18a00*/  LEA.HI.X.SX32 R3, R3, UR5, 0x1, P6 ;  /* 0x0000000503037c11 */ /* 0x000fe2000b0f0eff */
[----:B------:R-:W-:Y:S01]  /*18a10*/  ULDC UR5, c[0x0][0x22c] ;  /* 0x00008b0000057ab9 */ /* 0x000fe20000000800 */
[C---:B------:R-:W-:Y:S01]  /*18a20*/  LEA R6, P6, R7.reuse, R2, 0x1 ;  /* 0x0000000207067211 */ /* 0x040fe200078c08ff */
[----:B------:R-:W0:Y:S01]  /*18a30*/  LDS.128 R8, [R0] ;  /* 0x0000000000087984 */ /* 0x000e220000000c00 */
[----:B------:R-:W-:Y:S06]  /*18a40*/  BAR.SYNC.DEFER_BLOCKING 0x0 ;  /* 0x0000000000007b1d */ /* 0x000fec0000010000 */
[----:B------:R-:W-:Y:S02]  /*18a50*/  STSM.16.M88.4 [R5], R28 ;  /* 0x0000001c05007844 */ /* 0x000fe40000000200 */
[----:B------:R-:W-:Y:S06]  /*18a60*/  BAR.SYNC.DEFER_BLOCKING 0x0 ;  /* 0x0000000000007b1d */ /* 0x000fec0000010000 */
[----:B------:R-:W1:Y:S02]  /*18a70*/  LDS.128 R12, [R0] ;  /* 0x00000000000c7984 */ /* 0x000e640000000c00 */
[----:B------:R-:W-:Y:S06]  /*18a80*/  BAR.SYNC.DEFER_BLOCKING 0x0 ;  /* 0x0000000000007b1d */ /* 0x000fec0000010000 */
[----:B------:R-:W-:Y:S02]  /*18a90*/  STSM.16.M88.4 [R5], R32 ;  /* 0x0000002005007844 */ /* 0x000fe40000000200 */
[----:B------:R-:W-:Y:S06]  /*18aa0*/  BAR.SYNC.DEFER_BLOCKING 0x0 ;  /* 0x0000000000007b1d */ /* 0x000fec0000010000 */
[----:B------:R-:W2:Y:S02]  /*18ab0*/  LDS.128 R16, [R0] ;  /* 0x0000000000107984 */ /* 0x000ea40000000c00 */
[----:B------:R-:W-:Y:S06]  /*18ac0*/  BAR.SYNC.DEFER_BLOCKING 0x0 ;  /* 0x0000000000007b1d */ /* 0x000fec0000010000 */
[----:B------:R-:W-:Y:S02]  /*18ad0*/  STSM.16.M88.4 [R5], R36 ;  /* 0x0000002405007844 */ /* 0x000fe40000000200 */
[----:B------:R-:W-:Y:S06]  /*18ae0*/  BAR.SYNC.DEFER_BLOCKING 0x0 ;  /* 0x0000000000007b1d */ /* 0x000fec0000010000 */
[----:B------:R-:W3:Y:S02]  /*18af0*/  LDS.128 R20, [R0] ;  /* 0x0000000000147984 */ /* 0x000ee40000000c00 */
[----:B------:R-:W-:Y:S06]  /*18b00*/  BAR.SYNC.DEFER_BLOCKING 0x0 ;  /* 0x0000000000007b1d */ /* 0x000fec0000010000 */
[----:B------:R-:W-:Y:S02]  /*18b10*/  STSM.16.M88.4 [R5], R40 ;  /* 0x0000002805007844 */ /* 0x000fe40000000200 */
[----:B------:R-:W-:Y:S06]  /*18b20*/  BAR.SYNC.DEFER_BLOCKING 0x0 ;  /* 0x0000000000007b1d */ /* 0x000fec0000010000 */
[----:B------:R-:W4:Y:S02]  /*18b30*/  LDS.128 R24, [R0] ;  /* 0x0000000000187984 */ /* 0x000f240000000c00 */
        /* <DEDUP_REMOVED lines=89> */
[----:B------:R0:W-:Y:S02]  /*190d0*/  STSM.16.M88.4 [R5], R132 ;  /* 0x0000008405007844 */ /* 0x0001e40000000200 */
[----:B------:R-:W-:Y:S01]  /*190e0*/  BAR.SYNC.DEFER_BLOCKING 0x0 ;  /* 0x0000000000007b1d */ /* 0x000fe20000010000 */
[----:B0-----:R-:W-:-:S05]  /*190f0*/  VIADD R133, R7, UR4 ;  /* 0x0000000407857c36 */ /* 0x001fca0008000000 */
[----:B------:R-:W-:Y:S01]  /*19100*/  ULDC UR4, c[0x0][0x248] ;  /* 0x0000920000047ab9 */ /* 0x000fe20000000800 */
[-C--:B------:R-:W-:Y:S01]  /*19110*/  LEA.HI.X.SX32 R7, R7, R3.reuse, 0x1, P6 ;  /* 0x0000000307077211 */ /* 0x080fe200030f0eff */
[----:B------:R-:W-:Y:S01]  /*19120*/  VIADD R134, R4, 0x5 ;  /* 0x0000000504867836 */ /* 0x000fe20000000000 */
[----:B------:R-:W-:Y:S02]  /*19130*/  PRMT R135, R8, 0x7632, R135 ;  /* 0x0000763208877816 */ /* 0x000fe40000000087 */
[C---:B------:R-:W-:Y:S01]  /*19140*/  LEA R132, P6, R133.reuse, R2, 0x1 ;  /* 0x0000000285847211 */ /* 0x040fe200078c08ff */
[----:B------:R-:W0:Y:S01]  /*19150*/  LDS.128 R116, [R0] ;  /* 0x0000000000747984 */ /* 0x000e220000000c00 */
[----:B------:R-:W-:Y:S06]  /*19160*/  BAR.SYNC.DEFER_BLOCKING 0x0 ;  /* 0x0000000000007b1d */ /* 0x000fec0000010000 */
[----:B------:R1:W-:Y:S02]  /*19170*/  STSM.16.M88.4 [R5], R136 ;  /* 0x0000008805007844 */ /* 0x0003e40000000200 */
[----:B------:R-:W-:Y:S01]  /*19180*/  BAR.SYNC.DEFER_BLOCKING 0x0 ;  /* 0x0000000000007b1d */ /* 0x000fe20000010000 */
[C---:B-1----:R-:W-:Y:S01]  /*19190*/  VIADD R136, R133.reuse, UR4 ;  /* 0x0000000485887c36 */ /* 0x042fe20008000000 */
[----:B------:R-:W-:-:S04]  /*191a0*/  LEA.HI.X.SX32 R133, R133, R3, 0x1, P6 ;  /* 0x0000000385857211 */ /* 0x000fc800030f0eff */
[----:B------:R-:W-:Y:S01]  /*191b0*/  ULDC UR4, c[0x0][0x248] ;  /* 0x0000920000047ab9 */ /* 0x000fe20000000800 */
[----:B------:R-:W1:Y:S01]  /*191c0*/  LDS.128 R120, [R0] ;  /* 0x0000000000787984 */ /* 0x000e620000000c00 */
[----:B------:R-:W-:Y:S06]  /*191d0*/  BAR.SYNC.DEFER_BLOCKING 0x0 ;  /* 0x0000000000007b1d */ /* 0x000fec0000010000 */
[----:B------:R-:W-:Y:S02]  /*191e0*/  STSM.16.M88.4 [R5], R140 ;  /* 0x0000008c05007844 */ /* 0x000fe40000000200 */
[----:B------:R-:W-:Y:S06]  /*191f0*/  BAR.SYNC.DEFER_BLOCKING 0x0 ;  /* 0x0000000000007b1d */ /* 0x000fec0000010000 */
[----:B------:R-:W1:Y:S02]  /*19200*/  LDS.128 R124, [R0] ;  /* 0x00000000007c7984 */ /* 0x000e640000000c00 */
[----:B------:R-:W-:Y:S06]  /*19210*/  BAR.SYNC.DEFER_BLOCKING 0x0 ;  /* 0x0000000000007b1d */ /* 0x000fec0000010000 */
[----:B------:R-:W-:Y:S02]  /*19220*/  STSM.16.M88.4 [R5], R144 ;  /* 0x0000009005007844 */ /* 0x000fe40000000200 */
[----:B------:R-:W-:Y:S06]  /*19230*/  BAR.SYNC.DEFER_BLOCKING 0x0 ;  /* 0x0000000000007b1d */ /* 0x000fec0000010000 */
[----:B------:R-:W1:Y:S02]  /*19240*/  LDS.128 R128, [R0] ;  /* 0x0000000000807984 */ /* 0x000e640000000c00 */
[----:B------:R-:W-:Y:S06]  /*19250*/  BAR.SYNC.DEFER_BLOCKING 0x0 ;  /* 0x0000000000007b1d */ /* 0x000fec0000010000 */
[----:B------:R2:W-:Y:S02]  /*19260*/  STSM.16.M88.4 [R5], R148 ;  /* 0x0000009405007844 */ /* 0x0005e40000000200 */
[----:B------:R-:W-:Y:S01]  /*19270*/  BAR.SYNC.DEFER_BLOCKING 0x0 ;  /* 0x0000000000007b1d */ /* 0x000fe20000010000 */
[----:B--2---:R-:W-:-:S05]  /*19280*/  VIADD R5, R4, 0x6 ;  /* 0x0000000604057836 */ /* 0x004fca0000000000 */
[----:B------:R-:W-:Y:S01]  /*19290*/  @P4 STG.E.U16 desc[UR16][R6.64], R8 ;  /* 0x0000000806004986 */ /* 0x000fe2000c101510 */
[----:B------:R-:W-:Y:S01]  /*192a0*/  ISETP.LT.AND P4, PT, R134, UR5, !P0 ;  /* 0x0000000586007c0c */ /* 0x000fe2000c781270 */
[----:B------:R-:W-:Y:S01]  /*192b0*/  ULDC UR5, c[0x0][0x22c] ;  /* 0x00008b0000057ab9 */ /* 0x000fe20000000800 */
[----:B------:R-:W-:Y:S01]  /*192c0*/  LEA R134, P6, R136, R2, 0x1 ;  /* 0x0000000288867211 */ /* 0x000fe200078c08ff */
[----:B------:R2:W-:Y:S01]  /*192d0*/  @P5 STG.E.U16 desc[UR16][R132.64], R135 ;  /* 0x0000008784005986 */ /* 0x0005e2000c101510 */
[----:B------:R-:W-:Y:S01]  /*192e0*/  ISETP.LT.AND P5, PT, R5, UR5, !P0 ;  /* 0x0000000505007c0c */ /* 0x000fe2000c7a1270 */
[----:B------:R-:W-:Y:S01]  /*192f0*/  VIADD R5, R4, 0x7 ;  /* 0x0000000704057836 */ /* 0x000fe20000000000 */
[----:B------:R-:W-:Y:S01]  /*19300*/  ULDC UR5, c[0x0][0x22c] ;  /* 0x00008b0000057ab9 */ /* 0x000fe20000000800 */
[C---:B--2---:R-:W-:Y:S01]  /*19310*/  LEA.HI.X.SX32 R135, R136.reuse, R3, 0x1, P6 ;  /* 0x0000000388877211 */ /* 0x044fe200030f0eff */
[----:B------:R-:W-:Y:S01]  /*19320*/  VIADD R136, R136, UR4 ;  /* 0x0000000488887c36 */ /* 0x000fe20008000000 */
[----:B------:R-:W-:Y:S01]  /*19330*/  ULDC UR4, c[0x0][0x248] ;  /* 0x0000920000047ab9 */ /* 0x000fe20000000800 */
[----:B------:R-:W-:-:S02]  /*19340*/  PRMT R133, R9, 0x7632, R133 ;  /* 0x0000763209857816 */ /* 0x000fc40000000085 */
[----:B------:R2:W-:Y:S01]  /*19350*/  @P2 STG.E.U16 desc[UR16][R134.64], R9 ;  /* 0x0000000986002986 */ /* 0x0005e2000c101510 */
[CC--:B------:R-:W-:Y:S01]  /*19360*/  LEA R6, P2, R136.reuse, R2.reuse, 0x1 ;  /* 0x0000000288067211 */ /* 0x0c0fe200078408ff */
[C---:B------:R-:W-:Y:S01]  /*19370*/  VIADD R8, R136.reuse, UR4 ;  /* 0x0000000488087c36 */ /* 0x040fe20008000000 */
[----:B------:R-:W-:Y:S02]  /*19380*/  ULDC UR4, c[0x0][0x22c] ;  /* 0x00008b0000047ab9 */ /* 0x000fe40000000800 */
[----:B------:R-:W-:Y:S02]  /*19390*/  LEA.HI.X.SX32 R7, R136, R3, 0x1, P2 ;  /* 0x0000000388077211 */ /* 0x000fe400010f0eff */
[----:B------:R-:W-:Y:S01]  /*193a0*/  ISETP.LT.AND P2, PT, R5, UR5, !P0 ;  /* 0x0000000505007c0c */ /* 0x000fe2000c741270 */
[----:B------:R-:W-:Y:S01]  /*193b0*/  VIADD R5, R4, 0x8 ;  /* 0x0000000804057836 */ /* 0x000fe20000000000 */
[----:B------:R-:W-:Y:S01]  /*193c0*/  LEA R132, P6, R8, R2, 0x1 ;  /* 0x0000000208847211 */ /* 0x000fe200078c08ff */
[----:B------:R3:W-:Y:S01]  /*193d0*/  @P1 STG.E.U16 desc[UR16][R6.64], R133 ;  /* 0x0000008506001986 */ /* 0x0007e2000c101510 */
[----:B------:R-:W-:-:S02]  /*193e0*/  ULDC UR5, c[0x0][0x22c] ;  /* 0x00008b0000057ab9 */ /* 0x000fc40000000800 */
[----:B------:R-:W-:Y:S01]  /*193f0*/  ISETP.LT.AND P1, PT, R5, UR4, !P0 ;  /* 0x0000000405007c0c */ /* 0x000fe2000c721270 */
[----:B------:R-:W-:Y:S01]  /*19400*/  ULDC UR4, c[0x0][0x248] ;  /* 0x0000920000047ab9 */ /* 0x000fe20000000800 */
[----:B------:R-:W-:Y:S02]  /*19410*/  VIADD R5, R4, 0x9 ;  /* 0x0000000904057836 */ /* 0x000fe40000000000 */
[C---:B--2---:R-:W-:Y:S01]  /*19420*/  VIADD R134, R8.reuse, UR4 ;  /* 0x0000000408867c36 */ /* 0x044fe20008000000 */
[----:B------:R-:W-:Y:S01]  /*19430*/  ULDC UR4, c[0x0][0x22c] ;  /* 0x00008b0000047ab9 */ /* 0x000fe20000000800 */
[----:B---3--:R-:W-:-:S03]  /*19440*/  LEA.HI.X.SX32 R133, R8, R3, 0x1, P6 ;  /* 0x0000000308857211 */ /* 0x008fc600030f0eff */
[-C--:B------:R-:W-:Y:S02]  /*19450*/  LEA R8, P6, R134, R2.reuse, 0x1 ;  /* 0x0000000286087211 */ /* 0x080fe400078c08ff */
[----:B------:R-:W-:Y:S01]  /*19460*/  PRMT R7, R10, 0x7632, R7 ;  /* 0x000076320a077816 */ /* 0x000fe20000000007 */
[----:B------:R2:W-:Y:S01]  /*19470*/  @P3 STG.E.U16 desc[UR16][R132.64], R10 ;  /* 0x0000000a84003986 */ /* 0x0005e2000c101510 */
[----:B------:R-:W-:Y:S01]  /*19480*/  ISETP.LT.AND P3, PT, R5, UR4, !P0 ;  /* 0x0000000405007c0c */ /* 0x000fe2000c761270 */
[----:B------:R-:W-:Y:S01]  /*19490*/  ULDC UR4, c[0x0][0x248] ;  /* 0x0000920000047ab9 */ /* 0x000fe20000000800 */
[C---:B------:R-:W-:Y:S01]  /*194a0*/  LEA.HI.X.SX32 R9, R134.reuse, R3, 0x1, P6 ;  /* 0x0000000386097211 */ /* 0x040fe200030f0eff */
[----:B------:R-:W-:Y:S01]  /*194b0*/  VIADD R134, R134, UR4 ;  /* 0x0000000486867c36 */ /* 0x000fe20008000000 */
[----:B------:R-:W-:Y:S01]  /*194c0*/  ULDC UR4, c[0x0][0x248] ;  /* 0x0000920000047ab9 */ /* 0x000fe20000000800 */
[----:B------:R-:W-:Y:S02]  /*194d0*/  VIADD R5, R4, 0xa ;  /* 0x0000000a04057836 */ /* 0x000fe40000000000 */
[----:B------:R3:W-:Y:S01]  /*194e0*/  @P4 STG.E.U16 desc[UR16][R8.64], R7 ;  /* 0x0000000708004986 */ /* 0x0007e2000c101510 */
[----:B------:R-:W-:-:S02]  /*194f0*/  LEA R6, P4, R134, R2, 0x1 ;  /* 0x0000000286067211 */ /* 0x000fc400078808ff */
[----:B------:R-:W-:Y:S01]  /*19500*/  ISETP.LT.AND P6, PT, R5, UR5, !P0 ;  /* 0x0000000505007c0c */ /* 0x000fe2000c7c1270 */
[----:B--2---:R-:W-:Y:S01]  /*19510*/  VIADD R10, R134, UR4 ;  /* 0x00000004860a7c36 */ /* 0x004fe20008000000 */
[----:B------:R-:W-:Y:S01]  /*19520*/  ULDC UR5, c[0x0][0x248] ;  /* 0x0000920000057ab9 */ /* 0x000fe20000000800 */
[----:B------:R-:W-:Y:S01]  /*19530*/  VIADD R5, R4, 0xb ;  /* 0x0000000b04057836 */ /* 0x000fe20000000000 */
[----:B------:R-:W-:Y:S01]  /*19540*/  ULDC UR4, c[0x0][0x22c] ;  /* 0x00008b0000047ab9 */ /* 0x000fe20000000800 */
[-C--:B---3--:R-:W-:Y:S01]  /*19550*/  LEA.HI.X.SX32 R7, R134, R3.reuse, 0x1, P4 ;  /* 0x0000000386077211 */ /* 0x088fe200020f0eff */
[C---:B------:R-:W-:Y:S01]  /*19560*/  VIADD R134, R10.reuse, UR5 ;  /* 0x000000050a867c36 */ /* 0x040fe20008000000 */
[C---:B------:R-:W-:Y:S01]  /*19570*/  LEA R132, P4, R10.reuse, R2, 0x1 ;  /* 0x000000020a847211 */ /* 0x040fe200078808ff */
[----:B------:R-:W-:Y:S01]  /*19580*/  ULDC UR5, c[0x0][0x22c] ;  /* 0x00008b0000057ab9 */ /* 0x000fe20000000800 */
[----:B------:R-:W-:Y:S01]  /*19590*/  PRMT R9, R11, 0x7632, R9 ;  /* 0x000076320b097816 */ /* 0x000fe20000000009 */
[----:B------:R-:W-:Y:S01]  /*195a0*/  @P5 STG.E.U16 desc[UR16][R6.64], R11 ;  /* 0x0000000b06005986 */ /* 0x000fe2000c101510 */
[----:B------:R-:W-:-:S02]  /*195b0*/  LEA.HI.X.SX32 R133, R10, R3, 0x1, P4 ;  /* 0x000000030a857211 */ /* 0x000fc400020f0eff */
[----:B------:R-:W-:Y:S01]  /*195c0*/  ISETP.LT.AND P5, PT, R5, UR4, !P0 ;  /* 0x0000000405007c0c */ /* 0x000fe2000c7a1270 */
[----:B------:R-:W-:Y:S01]  /*195d0*/  VIADD R5, R4, 0xc ;  /* 0x0000000c04057836 */ /* 0x000fe20000000000 */
[C---:B------:R-:W-:Y:S01]  /*195e0*/  LEA R8, P4, R134.reuse, R2, 0x1 ;  /* 0x0000000286087211 */ /* 0x040fe200078808ff */
[----:B------:R2:W-:Y:S01]  /*195f0*/  @P2 STG.E.U16 desc[UR16][R132.64], R9 ;  /* 0x0000000984002986 */ /* 0x0005e2000c101510 */
[----:B------:R-:W-:Y:S02]  /*19600*/  ULDC UR4, c[0x0][0x22c] ;  /* 0x00008b0000047ab9 */ /* 0x000fe40000000800 */
[----:B--2---:R-:W-:Y:S02]  /*19610*/  LEA.HI.X.SX32 R9, R134, R3, 0x1, P4 ;  /* 0x0000000386097211 */ /* 0x004fe400020f0eff */
[----:B------:R-:W-:Y:S01]  /*19620*/  ISETP.LT.AND P4, PT, R5, UR4, !P0 ;  /* 0x0000000405007c0c */ /* 0x000fe2000c781270 */
[----:B------:R-:W-:Y:S01]  /*19630*/  ULDC UR4, c[0x0][0x248] ;  /* 0x0000920000047ab9 */ /* 0x000fe20000000800 */
[----:B------:R-:W-:Y:S01]  /*19640*/  VIADD R5, R4, 0xd ;  /* 0x0000000d04057836 */ /* 0x000fe20000000000 */
[----:B------:R2:W-:Y:S01]  /*19650*/  @P1 STG.E.U16 desc[UR16][R8.64], R12 ;  /* 0x0000000c08001986 */ /* 0x0005e2000c101510 */
[----:B------:R-:W-:Y:S01]  /*19660*/  VIADD R134, R134, UR4 ;  /* 0x0000000486867c36 */ /* 0x000fe20008000000 */
[----:B------:R-:W-:-:S02]  /*19670*/  ULDC UR4, c[0x0][0x22c] ;  /* 0x00008b0000047ab9 */ /* 0x000fc40000000800 */
[----:B------:R-:W-:Y:S01]  /*19680*/  ISETP.LT.AND P2, PT, R5, UR4, !P0 ;  /* 0x0000000405007c0c */ /* 0x000fe2000c741270 */
[----:B------:R-:W-:Y:S01]  /*19690*/  ULDC UR4, c[0x0][0x248] ;  /* 0x0000920000047ab9 */ /* 0x000fe20000000800 */
[----:B------:R-:W-:Y:S01]  /*196a0*/  LEA R6, P1, R134, R2, 0x1 ;  /* 0x0000000286067211 */ /* 0x000fe200078208ff */
[----:B------:R-:W-:-:S03]  /*196b0*/  VIADD R5, R4, 0xe ;  /* 0x0000000e04057836 */ /* 0x000fc60000000000 */
[CC--:B------:R-:W-:Y:S01]  /*196c0*/  LEA.HI.X.SX32 R7, R134.reuse, R3.reuse, 0x1, P1 ;  /* 0x0000000386077211 */ /* 0x0c0fe200008f0eff */
[----:B------:R-:W-:Y:S01]  /*196d0*/  VIADD R134, R134, UR4 ;  /* 0x0000000486867c36 */ /* 0x000fe20008000000 */
[----:B--2---:R-:W-:Y:S01]  /*196e0*/  PRMT R9, R12, 0x7632, R9 ;  /* 0x000076320c097816 */ /* 0x004fe20000000009 */
[----:B------:R-:W-:Y:S01]  /*196f0*/  ULDC UR4, c[0x0][0x248] ;  /* 0x0000920000047ab9 */ /* 0x000fe20000000800 */
[----:B------:R-:W-:Y:S01]  /*19700*/  ISETP.LT.AND P1, PT, R5, UR5, !P0 ;  /* 0x0000000505007c0c */ /* 0x000fe2000c721270 */
[C---:B------:R-:W-:Y:S01]  /*19710*/  VIADD R11, R134.reuse, UR4 ;  /* 0x00000004860b7c36 */ /* 0x040fe20008000000 */
[----:B------:R-:W-:Y:S01]  /*19720*/  ULDC UR4, c[0x0][0x248] ;  /* 0x0000920000047ab9 */ /* 0x000fe20000000800 */
[----:B------:R2:W-:Y:S01]  /*19730*/  @P3 STG.E.U16 desc[UR16][R6.64], R9 ;  /* 0x0000000906003986 */ /* 0x0005e2000c101510 */
[----:B------:R-:W-:Y:S01]  /*19740*/  LEA R8, P3, R134, R2, 0x1 ;  /* 0x0000000286087211 */ /* 0x000fe200078608ff */
[----:B------:R-:W-:Y:S01]  /*19750*/  VIADD R12, R11, UR4 ;  /* 0x000000040b0c7c36 */ /* 0x000fe20008000000 */
[----:B------:R-:W-:Y:S01]  /*19760*/  ULDC UR5, c[0x0][0x22c] ;  /* 0x00008b0000057ab9 */ /* 0x000fe20000000800 */
[----:B------:R-:W-:Y:S01]  /*19770*/  VIADD R5, R4, 0xf ;  /* 0x0000000f04057836 */ /* 0x000fe20000000000 */
[----:B------:R-:W-:Y:S01]  /*19780*/  ULDC UR4, c[0x0][0x248] ;  /* 0x0000920000047ab9 */ /* 0x000fe20000000800 */
[----:B--2---:R-:W-:-:S02]  /*19790*/  LEA.HI.X.SX32 R9, R134, R3, 0x1, P3 ;  /* 0x0000000386097211 */ /* 0x004fc400018f0eff */
[-C--:B------:R-:W-:Y:S02]  /*197a0*/  LEA R10, P3, R11, R2.reuse, 0x1 ;  /* 0x000000020b0a7211 */ /* 0x080fe400078608ff */
[----:B------:R-:W-:Y:S01]  /*197b0*/  PRMT R7, R13, 0x7632, R7 ;  /* 0x000076320d077816 */ /* 0x000fe20000000007 */
[----:B------:R-:W-:Y:S01]  /*197c0*/  @P6 STG.E.U16 desc[UR16][R8.64], R13 ;  /* 0x0000000d08006986 */ /* 0x000fe2000c101510 */
[-C--:B------:R-:W-:Y:S02]  /*197d0*/  LEA.HI.X.SX32 R11, R11, R3.reuse, 0x1, P3 ;  /* 0x000000030b0b7211 */ /* 0x080fe400018f0eff */
[----:B------:R-:W-:Y:S02]  /*197e0*/  LEA R6, P6, R12, R2, 0x1 ;  /* 0x000000020c067211 */ /* 0x000fe400078c08ff */
[----:B------:R-:W-:Y:S01]  /*197f0*/  ISETP.LT.AND P3, PT, R5, UR5, !P0 ;  /* 0x0000000505007c0c */ /* 0x000fe2000c761270 */
[----:B------:R2:W-:Y:S01]  /*19800*/  @P5 STG.E.U16 desc[UR16][R10.64], R7 ;  /* 0x000000070a005986 */ /* 0x0005e2000c101510 */
[----:B------:R-:W-:Y:S01]  /*19810*/  VIADD R5, R4, 0x10 ;  /* 0x0000001004057836 */ /* 0x000fe20000000000 */
[----:B------:R-:W-:Y:S01]  /*19820*/  ULDC UR5, c[0x0][0x22c] ;  /* 0x00008b0000057ab9 */ /* 0x000fe20000000800 */
[C---:B--2---:R-:W-:Y:S01]  /*19830*/  LEA.HI.X.SX32 R7, R12.reuse, R3, 0x1, P6 ;  /* 0x000000030c077211 */ /* 0x044fe200030f0eff */
[----:B------:R-:W-:-:S02]  /*19840*/  VIADD R12, R12, UR4 ;  /* 0x000000040c0c7c36 */ /* 0x000fc40008000000 */
[----:B------:R-:W-:Y:S01]  /*19850*/  ISETP.LT.AND P6, PT, R5, UR5, !P0 ;  /* 0x0000000505007c0c */ /* 0x000fe2000c7c1270 */
[----:B------:R-:W-:Y:S01]  /*19860*/  VIADD R5, R4, 0x11 ;  /* 0x0000001104057836 */ /* 0x000fe20000000000 */
[----:B------:R-:W-:Y:S01]  /*19870*/  ULDC UR4, c[0x0][0x248] ;  /* 0x0000920000047ab9 */ /* 0x000fe20000000800 */
[----:B------:R2:W-:Y:S01]  /*19880*/  @P4 STG.E.U16 desc[UR16][R6.64], R14 ;  /* 0x0000000e06004986 */ /* 0x0005e2000c101510 */
[CC--:B------:R-:W-:Y:S01]  /*19890*/  LEA R8, P4, R12.reuse, R2.reuse, 0x1 ;  /* 0x000000020c087211 */ /* 0x0c0fe200078808ff */
[----:B------:R-:W-:Y:S01]  /*198a0*/  ULDC UR5, c[0x0][0x22c] ;  /* 0x00008b0000057ab9 */ /* 0x000fe20000000800 */
[----:B------:R-:W-:Y:S01]  /*198b0*/  VIADD R13, R12, UR4 ;  /* 0x000000040c0d7c36 */ /* 0x000fe20008000000 */
[----:B------:R-:W-:Y:S01]  /*198c0*/  ISETP.LT.AND P5, PT, R5, UR5, !P0 ;  /* 0x0000000505007c0c */ /* 0x000fe2000c7a1270 */
[----:B------:R-:W-:Y:S01]  /*198d0*/  VIADD R5, R4, 0x12 ;  /* 0x0000001204057836 */ /* 0x000fe20000000000 */
[-C--:B------:R-:W-:Y:S01]  /*198e0*/  LEA.HI.X.SX32 R9, R12, R3.reuse, 0x1, P4 ;  /* 0x000000030c097211 */ /* 0x080fe200020f0eff */
[----:B------:R-:W-:Y:S01]  /*198f0*/  ULDC UR4, c[0x0][0x22c] ;  /* 0x00008b0000047ab9 */ /* 0x000fe20000000800 */
[C---:B------:R-:W-:Y:S01]  /*19900*/  LEA R10, P4, R13.reuse, R2, 0x1 ;  /* 0x000000020d0a7211 */ /* 0x040fe200078808ff */
[----:B------:R-:W-:Y:S01]  /*19910*/  ULDC UR5, c[0x0][0x22c] ;  /* 0x00008b0000057ab9 */ /* 0x000fe20000000800 */
[----:B--2---:R-:W-:Y:S01]  /*19920*/  PRMT R7, R14, 0x7632, R7 ;  /* 0x000076320e077816 */ /* 0x004fe20000000007 */
[----:B------:R-:W-:Y:S01]  /*19930*/  VIADD R14, R4, 0xfe ;  /* 0x000000fe040e7836 */ /* 0x000fe20000000000 */
[----:B------:R-:W-:-:S03]  /*19940*/  LEA.HI.X.SX32 R11, R13, R3, 0x1, P4 ;  /* 0x000000030d0b7211 */ /* 0x000fc600020f0eff */
[----:B------:R2:W-:Y:S01]  /*19950*/  @P2 STG.E.U16 desc[UR16][R8.64], R7 ;  /* 0x0000000708002986 */ /* 0x0005e2000c101510 */
[----:B------:R-:W-:Y:S01]  /*19960*/  ISETP.LT.AND P2, PT, R5, UR4, !P0 ;  /* 0x0000000405007c0c */ /* 0x000fe2000c741270 */
[----:B------:R-:W-:Y:S01]  /*19970*/  ULDC UR4, c[0x0][0x248] ;  /* 0x0000920000047ab9 */ /* 0x000fe20000000800 */
[C---:B------:R-:W-:Y:S01]  /*19980*/  VIADD R5, R4.reuse, 0x13 ;  /* 0x0000001304057836 */ /* 0x040fe20000000000 */
[----:B------:R3:W-:Y:S01]  /*19990*/  @P1 STG.E.U16 desc[UR16][R10.64], R15 ;  /* 0x0000000f0a001986 */ /* 0x0007e2000c101510 */
[----:B------:R-:W-:Y:S01]  /*199a0*/  VIADD R13, R13, UR4 ;  /* 0x000000040d0d7c36 */ /* 0x000fe20008000000 */
[----:B------:R-:W-:Y:S02]  /*199b0*/  ULDC UR4, c[0x0][0x22c] ;  /* 0x00008b0000047ab9 */ /* 0x000fe40000000800 */
[----:B------:R-:W-:Y:S01]  /*199c0*/  ISETP.LT.AND P1, PT, R5, UR4, !P0 ;  /* 0x0000000405007c0c */ /* 0x000fe2000c721270 */
[----:B------:R-:W-:Y:S01]  /*199d0*/  ULDC UR4, c[0x0][0x248] ;  /* 0x0000920000047ab9 */ /* 0x000fe20000000800 */
[----:B------:R-:W-:Y:S01]  /*199e0*/  LEA R6, P4, R13, R2, 0x1 ;  /* 0x000000020d067211 */ /* 0x000fe200078808ff */
[----:B------:R-:W-:Y:S01]  /*199f0*/  VIADD R5, R4, 0x14 ;  /* 0x0000001404057836 */ /* 0x000fe20000000000 */
[----:B--2---:R-:W-:-:S02]  /*19a00*/  PRMT R9, R15, 0x7632, R9 ;  /* 0x000076320f097816 */ /* 0x004fc40000000009 */
[CC--:B------:R-:W-:Y:S01]  /*19a10*/  LEA.HI.X.SX32 R7, R13.reuse, R3.reuse, 0x1, P4 ;  /* 0x000000030d077211 */ /* 0x0c0fe200020f0eff */
[----:B------:R-:W-:Y:S01]  /*19a20*/  VIADD R13, R13, UR4 ;  /* 0x000000040d0d7c36 */ /* 0x000fe20008000000 */
[----:B------:R-:W-:Y:S01]  /*19a30*/  ULDC UR4, c[0x0][0x248] ;  /* 0x0000920000047ab9 */ /* 0x000fe20000000800 */
[----:B------:R-:W-:Y:S01]  /*19a40*/  ISETP.LT.AND P4, PT, R5, UR5, !P0 ;  /* 0x0000000505007c0c */ /* 0x000fe2000c781270 */
[----:B------:R-:W-:Y:S01]  /*19a50*/  VIADD R5, R4, 0x15 ;  /* 0x0000001504057836 */ /* 0x000fe20000000000 */
[----:B------:R2:W-:Y:S01]  /*19a60*/  @P3 STG.E.U16 desc[UR16][R6.64], R9 ;  /* 0x0000000906003986 */ /* 0x0005e2000c101510 */
[C---:B------:R-:W-:Y:S01]  /*19a70*/  LEA R8, P3, R13.reuse, R2, 0x1 ;  /* 0x000000020d087211 */ /* 0x040fe200078608ff */
[----:B---3--:R-:W-:Y:S01]  /*19a80*/  VIADD R11, R13, UR4 ;  /* 0x000000040d0b7c36 */ /* 0x008fe20008000000 */
[----:B------:R-:W-:Y:S01]  /*19a90*/  ULDC UR4, c[0x0][0x248] ;  /* 0x0000920000047ab9 */ /* 0x000fe20000000800 */
[----:B------:R-:W-:Y:S02]  /*19aa0*/  ULDC UR5, c[0x0][0x22c] ;  /* 0x00008b0000057ab9 */ /* 0x000fe40000000800 */
[----:B------:R-:W-:Y:S01]  /*19ab0*/  VIADD R12, R11, UR4 ;  /* 0x000000040b0c7c36 */ /* 0x000fe20008000000 */
[----:B------:R-:W-:Y:S01]  /*19ac0*/  ULDC UR4, c[0x0][0x248] ;  /* 0x0000920000047ab9 */ /* 0x000fe20000000800 */
[----:B--2---:R-:W-:-:S02]  /*19ad0*/  LEA.HI.X.SX32 R9, R13, R3, 0x1, P3 ;  /* 0x000000030d097211 */ /* 0x004fc400018f0eff */
[CC--:B------:R-:W-:Y:S02]  /*19ae0*/  LEA R10, P3, R11.reuse, R2.reuse, 0x1 ;  /* 0x000000020b0a7211 */ /* 0x0c0fe400078608ff */
[----:B------:R-:W-:Y:S01]  /*19af0*/  PRMT R7, R16, 0x7632, R7 ;  /* 0x0000763210077816 */ /* 0x000fe20000000007 */
[----:B------:R-:W-:Y:S01]  /*19b00*/  @P6 STG.E.U16 desc[UR16][R8.64], R16 ;  /* 0x0000001008006986 */ /* 0x000fe2000c101510 */
[----:B------:R-:W-:Y:S02]  /*19b10*/  LEA.HI.X.SX32 R11, R11, R3, 0x1, P3 ;  /* 0x000000030b0b7211 */ /* 0x000fe400018f0eff */
[----:B------:R-:W-:Y:S02]  /*19b20*/  LEA R6, P6, R12, R2, 0x1 ;  /* 0x000000020c067211 */ /* 0x000fe400078c08ff */
[----:B------:R-:W-:Y:S01]  /*19b30*/  ISETP.LT.AND P3, PT, R5, UR5, !P0 ;  /* 0x0000000505007c0c */ /* 0x000fe2000c761270 */
[----:B------:R2:W-:Y:S01]  /*19b40*/  @P5 STG.E.U16 desc[UR16][R10.64], R7 ;  /* 0x000000070a005986 */ /* 0x0005e2000c101510 */
[----:B------:R-:W-:Y:S01]  /*19b50*/  VIADD R5, R4, 0x16 ;  /* 0x0000001604057836 */ /* 0x000fe20000000000 */
[----:B------:R-:W-:-:S04]  /*19b60*/  ULDC UR5, c[0x0][0x22c] ;  /* 0x00008b0000057ab9 */ /* 0x000fc80000000800 */
[----:B------:R-:W-:Y:S01]  /*19b70*/  ISETP.LT.AND P5, PT, R5, UR5, !P0 ;  /* 0x0000000505007c0c */ /* 0x000fe2000c7a1270 */
[----:B------:R-:W-:Y:S01]  /*19b80*/  VIADD R5, R4, 0x17 ;  /* 0x0000001704057836 */ /* 0x000fe20000000000 */
[----:B------:R-:W-:Y:S01]  /*19b90*/  ULDC UR5, c[0x0][0x22c] ;  /* 0x00008b0000057ab9 */ /* 0x000fe20000000800 */
[C---:B--2---:R-:W-:Y:S01]  /*19ba0*/  LEA.HI.X.SX32 R7, R12.reuse, R3, 0x1, P6 ;  /* 0x000000030c077211 */ /* 0x044fe200030f0eff */
[----:B------:R-:W-:Y:S01]  /*19bb0*/  VIADD R12, R12, UR4 ;  /* 0x000000040c0c7c36 */ /* 0x000fe20008000000 */
[----:B------:R-:W-:-:S03]  /*19bc0*/  ULDC UR4, c[0x0][0x248] ;  /* 0x0000920000047ab9 */ /* 0x000fc60000000800 */
        /* <DEDUP_REMOVED lines=8> */
[----:B------:R-:W-:Y:S01]  /*19c50*/  ULDC UR5, c[0x0][0x22c] ;  /* 0x00008b0000057ab9 */ /* 0x000fe20000000800 */
[----:B--2---:R-:W-:-:S02]  /*19c60*/  PRMT R7, R17, 0x7632, R7 ;  /* 0x0000763211077816 */ /* 0x004fc40000000007 */
        /* <DEDUP_REMOVED lines=17> */
[----:B------:R-:W-:Y:S01]  /*19d80*/  ULDC UR5, c[0x0][0x248] ;  /* 0x0000920000057ab9 */ /* 0x000fe20000000800 */
[----:B------:R2:W-:Y:S01]  /*19d90*/  @P3 STG.E.U16 desc[UR16][R6.64], R9 ;  /* 0x0000000906003986 */ /* 0x0005e2000c101510 */
[C---:B------:R-:W-:Y:S01]  /*19da0*/  LEA R8, P3, R13.reuse, R2, 0x1 ;  /* 0x000000020d087211 */ /* 0x040fe200078608ff */
[----:B---3--:R-:W-:Y:S01]  /*19db0*/  VIADD R11, R13, UR4 ;  /* 0x000000040d0b7c36 */ /* 0x008fe20008000000 */
[----:B------:R-:W-:Y:S01]  /*19dc0*/  ULDC UR4, c[0x0][0x22c] ;  /* 0x00008b0000047ab9 */ /* 0x000fe20000000800 */
[----:B------:R-:W-:Y:S02]  /*19dd0*/  VIADD R5, R4, 0x1b ;  /* 0x0000001b04057836 */ /* 0x000fe40000000000 */
[----:B------:R-:W-:Y:S01]  /*19de0*/  VIADD R12, R11, UR5 ;  /* 0x000000050b0c7c36 */ /* 0x000fe20008000000 */
[----:B------:R-:W-:Y:S01]  /*19df0*/  ULDC UR5, c[0x0][0x22c] ;  /* 0x00008b0000057ab9 */ /* 0x000fe20000000800 */
[----:B--2---:R-:W-:-:S02]  /*19e00*/  LEA.HI.X.SX32 R9, R13, R3, 0x1, P3 ;  /* 0x000000030d097211 */ /* 0x004fc400018f0eff */
[-C--:B------:R-:W-:Y:S02]  /*19e10*/  LEA R10, P3, R11, R2.reuse, 0x1 ;  /* 0x000000020b0a7211 */ /* 0x080fe400078608ff */
[----:B------:R-:W-:Y:S01]  /*19e20*/  PRMT R7, R19, 0x7632, R7 ;  /* 0x0000763213077816 */ /* 0x000fe20000000007 */
[----:B------:R-:W-:Y:S01]  /*19e30*/  @P5 STG.E.U16 desc[UR16][R8.64], R19 ;  /* 0x0000001308005986 */ /* 0x000fe2000c101510 */
[----:B------:R-:W-:Y:S02]  /*19e40*/  LEA.HI.X.SX32 R11, R11, R3, 0x1, P3 ;  /* 0x000000030b0b7211 */ /* 0x000fe400018f0eff */
[----:B------:R-:W-:Y:S01]  /*19e50*/  ISETP.LT.AND P5, PT, R5, UR4, !P0 ;  /* 0x0000000405007c0c */ /* 0x000fe2000c7a1270 */
[----:B------:R-:W-:Y:S01]  /*19e60*/  VIADD R5, R4, 0x1c ;  /* 0x0000001c04057836 */ /* 0x000fe20000000000 */
[----:B------:R-:W-:Y:S01]  /*19e70*/  LEA R6, P3, R12, R2, 0x1 ;  /* 0x000000020c067211 */ /* 0x000fe200078608ff */
[----:B------:R2:W-:Y:S01]  /*19e80*/  @P2 STG.E.U16 desc[UR16][R10.64], R7 ;  /* 0x000000070a002986 */ /* 0x0005e2000c101510 */
[----:B------:R-:W-:-:S03]  /*19e90*/  ULDC UR4, c[0x0][0x22c] ;  /* 0x00008b0000047ab9 */ /* 0x000fc60000000800 */
[----:B------:R3:W1:Y:S01]  /*19ea0*/  LDS.128 R16, [R0] ;  /* 0x0000000000107984 */ /* 0x0006620000000c00 */
[----:B--2---:R-:W-:Y:S01]  /*19eb0*/  LEA.HI.X.SX32 R7, R12, R3, 0x1, P3 ;  /* 0x000000030c077211 */ /* 0x004fe200018f0eff */
[C---:B---3--:R-:W-:Y:S01]  /*19ec0*/  VIADD R0, R4.reuse, 0xfb ;  /* 0x000000fb04007836 */ /* 0x048fe20000000000 */
[----:B------:R-:W-:Y:S01]  /*19ed0*/  ISETP.LT.AND P3, PT, R5, UR4, !P0 ;  /* 0x0000000405007c0c */ /* 0x000fe2000c761270 */
[----:B------:R-:W-:Y:S01]  /*19ee0*/  ULDC UR4, c[0x0][0x248] ;  /* 0x0000920000047ab9 */ /* 0x000fe20000000800 */
[----:B------:R-:W-:Y:S01]  /*19ef0*/  VIADD R5, R4, 0x1d ;  /* 0x0000001d04057836 */ /* 0x000fe20000000000 */
[----:B------:R2:W-:Y:S01]  /*19f00*/  @P1 STG.E.U16 desc[UR16][R6.64], R20 ;  /* 0x0000001406001986 */ /* 0x0005e2000c101510 */
[----:B------:R-:W-:Y:S01]  /*19f10*/  VIADD R12, R12, UR4 ;  /* 0x000000040c0c7c36 */ /* 0x000fe20008000000 */
[----:B------:R-:W-:Y:S02]  /*19f20*/  ULDC UR4, c[0x0][0x22c] ;  /* 0x00008b0000047ab9 */ /* 0x000fe40000000800 */
[----:B------:R-:W-:Y:S01]  /*19f30*/  ISETP.LT.AND P2, PT, R5, UR4, !P0 ;  /* 0x0000000405007c0c */ /* 0x000fe2000c741270 */
[----:B------:R-:W-:Y:S01]  /*19f40*/  ULDC UR4, c[0x0][0x248] ;  /* 0x0000920000047ab9 */ /* 0x000fe20000000800 */
[----:B------:R-:W-:Y:S01]  /*19f50*/  LEA R8, P1, R12, R2, 0x1 ;  /* 0x000000020c087211 */ /* 0x000fe200078208ff */
[----:B------:R-:W-:-:S03]  /*19f60*/  VIADD R5, R4, 0x1e ;  /* 0x0000001e04057836 */ /* 0x000fc60000000000 */
[C---:B------:R-:W-:Y:S01]  /*19f70*/  LEA.HI.X.SX32 R9, R12.reuse, R3, 0x1, P1 ;  /* 0x000000030c097211 */ /* 0x040fe200008f0eff */
        /* <DEDUP_REMOVED lines=8> */
[----:B------:R-:W-:Y:S01]  /*1a000*/  VIADD R5, R4, 0x1f ;  /* 0x0000001f04057836 */ /* 0x000fe20000000000 */
[----:B------:R-:W-:-:S02]  /*1a010*/  ULDC UR5, c[0x0][0x22c] ;  /* 0x00008b0000057ab9 */ /* 0x000fc40000000800 */
[-C--:B--2---:R-:W-:Y:S01]  /*1a020*/  LEA.HI.X.SX32 R7, R12, R3.reuse, 0x1, P4 ;  /* 0x000000030c077211 */ /* 0x084fe200020f0eff */
[C---:B------:R-:W-:Y:S01]  /*1a030*/  VIADD R12, R11.reuse, UR4 ;  /* 0x000000040b0c7c36 */ /* 0x040fe20008000000 */
[-C--:B------:R-:W-:Y:S01]  /*1a040*/  LEA R10, P4, R11, R2.reuse, 0x1 ;  /* 0x000000020b0a7211 */ /* 0x080fe200078808ff */
[----:B------:R-:W-:Y:S01]  /*1a050*/  ULDC UR4, c[0x0][0x248] ;  /* 0x0000920000047ab9 */ /* 0x000fe20000000800 */
        /* <DEDUP_REMOVED lines=19> */
[----:B------:R-:W-:Y:S01]  /*1a190*/  LEA.HI.X.SX32 R7, R12, R3, 0x1, P3 ;  /* 0x000000030c077211 */ /* 0x000fe200018f0eff */
[----:B------:R-:W-:Y:S01]  /*1a1a0*/  ULDC UR4, c[0x0][0x22c] ;  /* 0x00008b0000047ab9 */ /* 0x000fe20000000800 */
        /* <DEDUP_REMOVED lines=30> */
[----:B----4-:R-:W-:Y:S01]  /*1a390*/  PRMT R9, R24, 0x7632, R9 ;  /* 0x0000763218097816 */ /* 0x010fe20000000009 */
        /* <DEDUP_REMOVED lines=57> */
[----:B------:R-:W-:-:S02]  /*1a730*/  ULDC UR4, c[0x0][0x22c] ;  /* 0x00008b0000047ab9 */ /* 0x000fc40000000800 */
[----:B--2---:R-:W-:Y:S02]  /*1a740*/  LEA.HI.X.SX32 R9, R12, R3, 0x1, P4 ;  /* 0x000000030c097211 */ /* 0x004fe400020f0eff */
        /* <DEDUP_REMOVED lines=1499> */
[----:B0-----:R0:W-:Y:S01]  /*20500*/  @P1 STG.E.U16 desc[UR16][R6.64], R116 ;  /* 0x0000007406001986 */ /* 0x0011e2000c101510 */
        /* <DEDUP_REMOVED lines=8> */
[----:B0-----:R-:W-:Y:S01]  /*20590*/  PRMT R7, R116, 0x7632, R7 ;  /* 0x0000763274077816 */ /* 0x001fe20000000007 */
        /* <DEDUP_REMOVED lines=8> */
[-C--:B0-----:R-:W-:Y:S01]  /*20620*/  LEA.HI.X.SX32 R7, R12, R3.reuse, 0x1, P4 ;  /* 0x000000030c077211 */ /* 0x081fe200020f0eff */
        /* <DEDUP_REMOVED lines=11> */
[C---:B0-----:R-:W-:Y:S01]  /*206e0*/  LEA.HI.X.SX32 R9, R12.reuse, R3, 0x1, P6 ;  /* 0x000000030c097211 */ /* 0x041fe200030f0eff */
[----:B------:R-:W-:-:S02]  /*206f0*/  VIADD R12, R12, UR4 ;  /* 0x000000040c0c7c36 */ /* 0x000fc40008000000 */
[----:B------:R-:W-:Y:S01]  /*20700*/  ISETP.LT.AND P6, PT, R5, UR5, !P0 ;  /* 0x0000000505007c0c */ /* 0x000fe2000c7c1270 */
[----:B------:R-:W-:Y:S01]  /*20710*/  ULDC UR4, c[0x0][0x248] ;  /* 0x0000920000047ab9 */ /* 0x000fe20000000800 */
[----:B------:R-:W-:Y:S01]  /*20720*/  VIADD R5, R4, 0xe1 ;  /* 0x000000e104057836 */ /* 0x000fe20000000000 */
[----:B------:R0:W-:Y:S01]  /*20730*/  @P3 STG.E.U16 desc[UR16][R8.64], R118 ;  /* 0x0000007608003986 */ /* 0x0001e2000c101510 */
[CC--:B------:R-:W-:Y:S01]  /*20740*/  LEA R6, P3, R12.reuse, R2.reuse, 0x1 ;  /* 0x000000020c067211 */ /* 0x0c0fe200078608ff */
[C---:B------:R-:W-:Y:S01]  /*20750*/  VIADD R13, R12.reuse, UR4 ;  /* 0x000000040c0d7c36 */ /* 0x040fe20008000000 */
[----:B------:R-:W-:Y:S01]  /*20760*/  ULDC UR5, c[0x0][0x22c] ;  /* 0x00008b0000057ab9 */ /* 0x000fe20000000800 */
[----:B------:R-:W-:Y:S01]  /*20770*/  ULDC UR4, c[0x0][0x22c] ;  /* 0x00008b0000047ab9 */ /* 0x000fe20000000800 */
[----:B------:R-:W-:Y:S02]  /*20780*/  LEA.HI.X.SX32 R7, R12, R3, 0x1, P3 ;  /* 0x000000030c077211 */ /* 0x000fe400018f0eff */
[----:B------:R-:W-:Y:S01]  /*20790*/  ISETP.LT.AND P5, PT, R5, UR5, !P0 ;  /* 0x0000000505007c0c */ /* 0x000fe2000c7a1270 */
[----:B------:R-:W-:Y:S01]  /*207a0*/  VIADD R5, R4, 0xe2 ;  /* 0x000000e204057836 */ /* 0x000fe20000000000 */
[----:B------:R-:W-:Y:S01]  /*207b0*/  LEA R10, P3, R13, R2, 0x1 ;  /* 0x000000020d0a7211 */ /* 0x000fe200078608ff */
[----:B------:R-:W-:Y:S01]  /*207c0*/  ULDC UR5, c[0x0][0x22c] ;  /* 0x00008b0000057ab9 */ /* 0x000fe20000000800 */
[----:B0-----:R-:W-:-:S02]  /*207d0*/  PRMT R9, R118, 0x7632, R9 ;  /* 0x0000763276097816 */ /* 0x001fc40000000009 */
[----:B------:R-:W-:Y:S02]  /*207e0*/  LEA.HI.X.SX32 R11, R13, R3, 0x1, P3 ;  /* 0x000000030d0b7211 */ /* 0x000fe400018f0eff */
[----:B------:R-:W-:Y:S01]  /*207f0*/  ISETP.LT.AND P3, PT, R5, UR4, !P0 ;  /* 0x0000000405007c0c */ /* 0x000fe2000c761270 */
[----:B------:R-:W-:Y:S01]  /*20800*/  ULDC UR4, c[0x0][0x248] ;  /* 0x0000920000047ab9 */ /* 0x000fe20000000800 */
[C---:B------:R-:W-:Y:S01]  /*20810*/  VIADD R5, R4.reuse, 0xe3 ;  /* 0x000000e304057836 */ /* 0x040fe20000000000 */
[----:B------:R0:W-:Y:S01]  /*20820*/  @P2 STG.E.U16 desc[UR16][R6.64], R9 ;  /* 0x0000000906002986 */ /* 0x0001e2000c101510 */
[----:B------:R-:W-:Y:S01]  /*20830*/  VIADD R13, R13, UR4 ;  /* 0x000000040d0d7c36 */ /* 0x000fe20008000000 */
[----:B------:R-:W-:Y:S02]  /*20840*/  ULDC UR4, c[0x0][0x22c] ;  /* 0x00008b0000047ab9 */ /* 0x000fe40000000800 */
[----:B------:R2:W-:Y:S01]  /*20850*/  @P1 STG.E.U16 desc[UR16][R10.64], R119 ;  /* 0x000000770a001986 */ /* 0x0005e2000c101510 */
[----:B------:R-:W-:Y:S01]  /*20860*/  ISETP.LT.AND P2, PT, R5, UR4, !P0 ;  /* 0x0000000405007c0c */ /* 0x000fe2000c741270 */
[----:B------:R-:W-:Y:S01]  /*20870*/  ULDC UR4, c[0x0][0x248] ;  /* 0x0000920000047ab9 */ /* 0x000fe20000000800 */
[----:B------:R-:W-:Y:S01]  /*20880*/  LEA R8, P1, R13, R2, 0x1 ;  /* 0x000000020d087211 */ /* 0x000fe200078208ff */
[----:B------:R-:W-:Y:S01]  /*20890*/  VIADD R5, R4, 0xe4 ;  /* 0x000000e404057836 */ /* 0x000fe20000000000 */
[----:B0-----:R-:W-:-:S02]  /*208a0*/  PRMT R7, R119, 0x7632, R7 ;  /* 0x0000763277077816 */ /* 0x001fc40000000007 */
[CC--:B------:R-:W-:Y:S01]  /*208b0*/  LEA.HI.X.SX32 R9, R13.reuse, R3.reuse, 0x1, P1 ;  /* 0x000000030d097211 */ /* 0x0c0fe200008f0eff */
[----:B------:R-:W-:Y:S01]  /*208c0*/  VIADD R13, R13, UR4 ;  /* 0x000000040d0d7c36 */ /* 0x000fe20008000000 */
[----:B------:R-:W-:Y:S01]  /*208d0*/  ULDC UR4, c[0x0][0x248] ;  /* 0x0000920000047ab9 */ /* 0x000fe20000000800 */
[----:B------:R-:W-:Y:S01]  /*208e0*/  ISETP.LT.AND P1, PT, R5, UR5, !P0 ;  /* 0x0000000505007c0c */ /* 0x000fe2000c721270 */
[----:B------:R-:W-:Y:S01]  /*208f0*/  VIADD R5, R4, 0xe5 ;  /* 0x000000e504057836 */ /* 0x000fe20000000000 */
[----:B------:R0:W-:Y:S01]  /*20900*/  @P4 STG.E.U16 desc[UR16][R8.64], R7 ;  /* 0x0000000708004986 */ /* 0x0001e2000c101510 */
[C---:B------:R-:W-:Y:S01]  /*20910*/  LEA R6, P4, R13.reuse, R2, 0x1 ;  /* 0x000000020d067211 */ /* 0x040fe200078808ff */
[----:B--2---:R-:W-:Y:S01]  /*20920*/  VIADD R11, R13, UR4 ;  /* 0x000000040d0b7c36 */ /* 0x004fe20008000000 */
[----:B------:R-:W-:Y:S01]  /*20930*/  ULDC UR4, c[0x0][0x248] ;  /* 0x0000920000047ab9 */ /* 0x000fe20000000800 */
[----:B------:R-:W-:Y:S02]  /*20940*/  ULDC UR5, c[0x0][0x22c] ;  /* 0x00008b0000057ab9 */ /* 0x000fe40000000800 */
[----:B------:R-:W-:Y:S01]  /*20950*/  VIADD R12, R11, UR4 ;  /* 0x000000040b0c7c36 */ /* 0x000fe20008000000 */
[----:B------:R-:W-:Y:S01]  /*20960*/  ULDC UR4, c[0x0][0x248] ;  /* 0x0000920000047ab9 */ /* 0x000fe20000000800 */
[----:B0-----:R-:W-:-:S02]  /*20970*/  LEA.HI.X.SX32 R7, R13, R3, 0x1, P4 ;  /* 0x000000030d077211 */ /* 0x001fc400020f0eff */
[CC--:B------:R-:W-:Y:S02]  /*20980*/  LEA R10, P4, R11.reuse, R2.reuse, 0x1 ;  /* 0x000000020b0a7211 */ /* 0x0c0fe400078808ff */
[----:B-1----:R-:W-:Y:S01]  /*20990*/  PRMT R9, R120, 0x7632, R9 ;  /* 0x0000763278097816 */ /* 0x002fe20000000009 */
        /* <DEDUP_REMOVED lines=43> */
[----:B-1----:R-:W-:Y:S01]  /*20c50*/  VIADD R11, R13, UR4 ;  /* 0x000000040d0b7c36 */ /* 0x002fe20008000000 */
[----:B------:R-:W-:Y:S01]  /*20c60*/  ULDC UR4, c[0x0][0x248] ;  /* 0x0000920000047ab9 */ /* 0x000fe20000000800 */
[----:B------:R-:W-:Y:S02]  /*20c70*/  ULDC UR5, c[0x0][0x22c] ;  /* 0x00008b0000057ab9 */ /* 0x000fe40000000800 */
[----:B------:R-:W-:Y:S01]  /*20c80*/  VIADD R12, R11, UR4 ;  /* 0x000000040b0c7c36 */ /* 0x000fe20008000000 */
[----:B------:R-:W-:Y:S01]  /*20c90*/  ULDC UR4, c[0x0][0x248] ;  /* 0x0000920000047ab9 */ /* 0x000fe20000000800 */
[----:B0-----:R-:W-:-:S02]  /*20ca0*/  LEA.HI.X.SX32 R7, R13, R3, 0x1, P4 ;  /* 0x000000030d077211 */ /* 0x001fc400020f0eff */
        /* <DEDUP_REMOVED lines=12> */
[----:B------:R-:W-:Y:S01]  /*20d70*/  VIADD R5, R4, 0xed ;  /* 0x000000ed04057836 */ /* 0x000fe20000000000 */
[----:B------:R-:W-:Y:S01]  /*20d80*/  ULDC UR4, c[0x0][0x248] ;  /* 0x0000920000047ab9 */ /* 0x000fe20000000800 */
[----:B------:R0:W-:Y:S01]  /*20d90*/  @P3 STG.E.U16 desc[UR16][R8.64], R124 ;  /* 0x0000007c08003986 */ /* 0x0001e2000c101510 */
[CC--:B------:R-:W-:Y:S01]  /*20da0*/  LEA R6, P3, R12.reuse, R2.reuse, 0x1 ;  /* 0x000000020c067211 */ /* 0x0c0fe200078608ff */
[----:B------:R-:W-:Y:S01]  /*20db0*/  ULDC UR5, c[0x0][0x22c] ;  /* 0x00008b0000057ab9 */ /* 0x000fe20000000800 */
[C---:B------:R-:W-:Y:S01]  /*20dc0*/  VIADD R13, R12.reuse, UR4 ;  /* 0x000000040c0d7c36 */ /* 0x040fe20008000000 */
[----:B------:R-:W-:Y:S01]  /*20dd0*/  ULDC UR4, c[0x0][0x22c] ;  /* 0x00008b0000047ab9 */ /* 0x000fe20000000800 */
[----:B------:R-:W-:Y:S02]  /*20de0*/  LEA.HI.X.SX32 R7, R12, R3, 0x1, P3 ;  /* 0x000000030c077211 */ /* 0x000fe400018f0eff */
[----:B------:R-:W-:Y:S01]  /*20df0*/  ISETP.LT.AND P3, PT, R5, UR5, !P0 ;  /* 0x0000000505007c0c */ /* 0x000fe2000c761270 */
[----:B------:R-:W-:Y:S01]  /*20e00*/  VIADD R5, R4, 0xee ;  /* 0x000000ee04057836 */ /* 0x000fe20000000000 */
[----:B------:R-:W-:Y:S01]  /*20e10*/  LEA R10, P5, R13, R2, 0x1 ;  /* 0x000000020d0a7211 */ /* 0x000fe200078a08ff */
[----:B------:R-:W-:Y:S01]  /*20e20*/  ULDC UR5, c[0x0][0x22c] ;  /* 0x00008b0000057ab9 */ /* 0x000fe20000000800 */
[----:B0-----:R-:W-:-:S02]  /*20e30*/  PRMT R9, R124, 0x7632, R9 ;  /* 0x000076327c097816 */ /* 0x001fc40000000009 */
        /* <DEDUP_REMOVED lines=38> */
[C---:B0-----:R-:W-:Y:S01]  /*210a0*/  LEA.HI.X.SX32 R9, R12.reuse, R3, 0x1, P4 ;  /* 0x000000030c097211 */ /* 0x041fe200020f0eff */
[----:B------:R-:W-:Y:S01]  /*210b0*/  VIADD R12, R12, UR4 ;  /* 0x000000040c0c7c36 */ /* 0x000fe20008000000 */
[----:B------:R-:W-:-:S03]  /*210c0*/  ULDC UR4, c[0x0][0x248] ;  /* 0x0000920000047ab9 */ /* 0x000fc60000000800 */
[----:B------:R0:W-:Y:S01]  /*210d0*/  @P2 STG.E.U16 desc[UR16][R8.64], R127 ;  /* 0x0000007f08002986 */ /* 0x0001e2000c101510 */
[CC--:B------:R-:W-:Y:S01]  /*210e0*/  LEA R6, P4, R12.reuse, R2.reuse, 0x1 ;  /* 0x000000020c067211 */ /* 0x0c0fe200078808ff */
[----:B------:R-:W-:Y:S01]  /*210f0*/  VIADD R10, R12, UR4 ;  /* 0x000000040c0a7c36 */ /* 0x000fe20008000000 */
[----:B------:R-:W-:Y:S01]  /*21100*/  ISETP.LT.AND P2, PT, R5, UR5, !P0 ;  /* 0x0000000505007c0c */ /* 0x000fe2000c741270 */
[----:B------:R-:W-:Y:S01]  /*21110*/  VIADD R5, R4, 0xf4 ;  /* 0x000000f404057836 */ /* 0x000fe20000000000 */
[----:B------:R-:W-:Y:S01]  /*21120*/  LEA.HI.X.SX32 R7, R12, R3, 0x1, P4 ;  /* 0x000000030c077211 */ /* 0x000fe200020f0eff */
[----:B------:R-:W-:Y:S01]  /*21130*/  ULDC UR4, c[0x0][0x22c] ;  /* 0x00008b0000047ab9 */ /* 0x000fe20000000800 */
[----:B------:R-:W-:Y:S01]  /*21140*/  ULDC UR5, c[0x0][0x22c] ;  /* 0x00008b0000057ab9 */ /* 0x000fe20000000800 */
[----:B0-----:R-:W-:Y:S02]  /*21150*/  PRMT R9, R127, 0x7632, R9 ;  /* 0x000076327f097816 */ /* 0x001fe40000000009 */
[----:B------:R-:W-:-:S03]  /*21160*/  LEA R8, P4, R10, R2, 0x1 ;  /* 0x000000020a087211 */ /* 0x000fc600078808ff */
[----:B------:R0:W-:Y:S01]  /*21170*/  @P1 STG.E.U16 desc[UR16][R6.64], R9 ;  /* 0x0000000906001986 */ /* 0x0001e2000c101510 */
[----:B------:R-:W-:Y:S01]  /*21180*/  ISETP.LT.AND P1, PT, R5, UR4, !P0 ;  /* 0x0000000405007c0c */ /* 0x000fe2000c721270 */
[----:B------:R-:W-:Y:S01]  /*21190*/  VIADD R5, R4, 0xf5 ;  /* 0x000000f504057836 */ /* 0x000fe20000000000 */
[----:B------:R-:W-:Y:S01]  /*211a0*/  ULDC UR4, c[0x0][0x248] ;  /* 0x0000920000047ab9 */ /* 0x000fe20000000800 */
[----:B0-----:R-:W-:-:S03]  /*211b0*/  LEA.HI.X.SX32 R9, R10, R3, 0x1, P4 ;  /* 0x000000030a097211 */ /* 0x001fc600020f0eff */
[----:B------:R-:W-:Y:S01]  /*211c0*/  ISETP.LT.AND P4, PT, R5, UR5, !P0 ;  /* 0x0000000505007c0c */ /* 0x000fe2000c781270 */
[----:B------:R-:W-:Y:S01]  /*211d0*/  VIADD R5, R10, UR4 ;  /* 0x000000040a057c36 */ /* 0x000fe20008000000 */
[----:B------:R-:W-:Y:S01]  /*211e0*/  ULDC UR4, c[0x0][0x248] ;  /* 0x0000920000047ab9 */ /* 0x000fe20000000800 */
[----:B------:R0:W-:Y:S01]  /*211f0*/  @P5 STG.E.U16 desc[UR16][R8.64], R128 ;  /* 0x0000008008005986 */ /* 0x0001e2000c101510 */
[----:B------:R-:W-:Y:S01]  /*21200*/  ULDC UR5, c[0x0][0x22c] ;  /* 0x00008b0000057ab9 */ /* 0x000fe20000000800 */
[C---:B------:R-:W-:Y:S01]  /*21210*/  VIADD R7, R5.reuse, UR4 ;  /* 0x0000000405077c36 */ /* 0x040fe20008000000 */
[-C--:B------:R-:W-:Y:S01]  /*21220*/  LEA R10, P5, R5, R2.reuse, 0x1 ;  /* 0x00000002050a7211 */ /* 0x080fe200078a08ff */
[----:B------:R-:W-:Y:S02]  /*21230*/  ULDC UR4, c[0x0][0x248] ;  /* 0x0000920000047ab9 */ /* 0x000fe40000000800 */
[----:B------:R-:W-:Y:S01]  /*21240*/  VIADD R12, R7, UR4 ;  /* 0x00000004070c7c36 */ /* 0x000fe20008000000 */
[----:B------:R-:W-:Y:S01]  /*21250*/  LEA.HI.X.SX32 R11, R5, R3, 0x1, P5 ;  /* 0x00000003050b7211 */ /* 0x000fe200028f0eff */
[----:B------:R-:W-:Y:S01]  /*21260*/  VIADD R5, R4, 0xf6 ;  /* 0x000000f604057836 */ /* 0x000fe20000000000 */
[----:B------:R-:W-:Y:S01]  /*21270*/  LEA R6, P5, R7, R2, 0x1 ;  /* 0x0000000207067211 */ /* 0x000fe200078a08ff */
[----:B------:R-:W-:Y:S01]  /*21280*/  ULDC UR4, c[0x0][0x248] ;  /* 0x0000920000047ab9 */ /* 0x000fe20000000800 */
[----:B0-----:R-:W-:-:S02]  /*21290*/  PRMT R9, R128, 0x7632, R9 ;  /* 0x0000763280097816 */ /* 0x001fc40000000009 */
[-C--:B------:R-:W-:Y:S02]  /*212a0*/  LEA.HI.X.SX32 R7, R7, R3.reuse, 0x1, P5 ;  /* 0x0000000307077211 */ /* 0x080fe400028f0eff */
[----:B------:R-:W-:Y:S01]  /*212b0*/  LEA R8, P5, R12, R2, 0x1 ;  /* 0x000000020c087211 */ /* 0x000fe200078a08ff */
[----:B------:R0:W-:Y:S01]  /*212c0*/  @P6 STG.E.U16 desc[UR16][R10.64], R9 ;  /* 0x000000090a006986 */ /* 0x0001e2000c101510 */
[----:B------:R-:W-:Y:S01]  /*212d0*/  ISETP.LT.AND P6, PT, R5, UR5, !P0 ;  /* 0x0000000505007c0c */ /* 0x000fe2000c7c1270 */
[C---:B------:R-:W-:Y:S01]  /*212e0*/  VIADD R5, R4.reuse, 0xf7 ;  /* 0x000000f704057836 */ /* 0x040fe20000000000 */
[----:B------:R-:W-:Y:S01]  /*212f0*/  ULDC UR5, c[0x0][0x22c] ;  /* 0x00008b0000057ab9 */ /* 0x000fe20000000800 */
[----:B------:R1:W-:Y:S03]  /*21300*/  @P3 STG.E.U16 desc[UR16][R6.64], R129 ;  /* 0x0000008106003986 */ /* 0x0003e6000c101510 */
[----:B------:R-:W-:Y:S01]  /*21310*/  ISETP.LT.AND P3, PT, R5, UR5, !P0 ;  /* 0x0000000505007c0c */ /* 0x000fe2000c761270 */
[----:B------:R-:W-:Y:S01]  /*21320*/  VIADD R5, R4, 0xf8 ;  /* 0x000000f804057836 */ /* 0x000fe20000000000 */
[----:B------:R-:W-:Y:S01]  /*21330*/  ULDC UR5, c[0x0][0x22c] ;  /* 0x00008b0000057ab9 */ /* 0x000fe20000000800 */
[C---:B0-----:R-:W-:Y:S01]  /*21340*/  LEA.HI.X.SX32 R9, R12.reuse, R3, 0x1, P5 ;  /* 0x000000030c097211 */ /* 0x041fe200028f0eff */
[----:B------:R-:W-:Y:S01]  /*21350*/  VIADD R12, R12, UR4 ;  /* 0x000000040c0c7c36 */ /* 0x000fe20008000000 */
[----:B------:R-:W-:Y:S01]  /*21360*/  ULDC UR4, c[0x0][0x248] ;  /* 0x0000920000047ab9 */ /* 0x000fe20000000800 */
[----:B-1----:R-:W-:-:S02]  /*21370*/  PRMT R7, R129, 0x7632, R7 ;  /* 0x0000763281077816 */ /* 0x002fc40000000007 */
[C---:B------:R-:W-:Y:S01]  /*21380*/  VIADD R10, R12.reuse, UR4 ;  /* 0x000000040c0a7c36 */ /* 0x040fe20008000000 */
[-C--:B------:R-:W-:Y:S01]  /*21390*/  LEA R6, P5, R12, R2.reuse, 0x1 ;  /* 0x000000020c067211 */ /* 0x080fe200078a08ff */
[----:B------:R-:W-:Y:S01]  /*213a0*/  ULDC UR4, c[0x0][0x22c] ;  /* 0x00008b0000047ab9 */ /* 0x000fe20000000800 */
[----:B------:R0:W-:Y:S01]  /*213b0*/  @P2 STG.E.U16 desc[UR16][R8.64], R7 ;  /* 0x0000000708002986 */ /* 0x0001e2000c101510 */
[----:B------:R-:W-:Y:S01]  /*213c0*/  ISETP.LT.AND P2, PT, R5, UR5, !P0 ;  /* 0x0000000505007c0c */ /* 0x000fe2000c741270 */
[----:B------:R-:W-:Y:S01]  /*213d0*/  VIADD R5, R4, 0xf9 ;  /* 0x000000f904057836 */ /* 0x000fe20000000000 */
[----:B------:R-:W-:Y:S01]  /*213e0*/  ULDC UR5, c[0x0][0x22c] ;  /* 0x00008b0000057ab9 */ /* 0x000fe20000000800 */
[----:B0-----:R-:W-:Y:S02]  /*213f0*/  LEA.HI.X.SX32 R7, R12, R3, 0x1, P5 ;  /* 0x000000030c077211 */ /* 0x001fe400028f0eff */
[----:B------:R-:W-:-:S03]  /*21400*/  LEA R8, P5, R10, R2, 0x1 ;  /* 0x000000020a087211 */ /* 0x000fc600078a08ff */
[----:B------:R0:W-:Y:S01]  /*21410*/  @P1 STG.E.U16 desc[UR16][R6.64], R130 ;  /* 0x0000008206001986 */ /* 0x0001e2000c101510 */
[----:B------:R-:W-:Y:S01]  /*21420*/  ISETP.LT.AND P1, PT, R5, UR4, !P0 ;  /* 0x0000000405007c0c */ /* 0x000fe2000c721270 */
[----:B------:R-:W-:Y:S01]  /*21430*/  ULDC UR4, c[0x0][0x248] ;  /* 0x0000920000047ab9 */ /* 0x000fe20000000800 */
[C---:B------:R-:W-:Y:S01]  /*21440*/  LEA.HI.X.SX32 R9, R10.reuse, R3, 0x1, P5 ;  /* 0x000000030a097211 */ /* 0x040fe200028f0eff */
[----:B------:R-:W-:Y:S01]  /*21450*/  VIADD R12, R10, UR4 ;  /* 0x000000040a0c7c36 */ /* 0x000fe20008000000 */
[----:B------:R-:W-:Y:S01]  /*21460*/  ULDC UR4, c[0x0][0x22c] ;  /* 0x00008b0000047ab9 */ /* 0x000fe20000000800 */
[----:B------:R-:W-:-:S05]  /*21470*/  VIADD R5, R4, 0xfa ;  /* 0x000000fa04057836 */ /* 0x000fca0000000000 */
[----:B------:R-:W-:Y:S01]  /*21480*/  ISETP.LT.AND P5, PT, R5, UR4, !P0 ;  /* 0x0000000405007c0c */ /* 0x000fe2000c7a1270 */
[----:B------:R-:W-:Y:S01]  /*21490*/  ULDC UR4, c[0x0][0x248] ;  /* 0x0000920000047ab9 */ /* 0x000fe20000000800 */
[----:B0-----:R-:W-:-:S05]  /*214a0*/  PRMT R7, R130, 0x7632, R7 ;  /* 0x0000763282077816 */ /* 0x001fca0000000007 */
[----:B------:R0:W-:Y:S01]  /*214b0*/  @P4 STG.E.U16 desc[UR16][R8.64], R7 ;  /* 0x0000000708004986 */ /* 0x0001e2000c101510 */
[----:B------:R-:W-:-:S04]  /*214c0*/  LEA R10, P4, R12, R2, 0x1 ;  /* 0x000000020c0a7211 */ /* 0x000fc800078808ff */
[CC--:B------:R-:W-:Y:S01]  /*214d0*/  LEA.HI.X.SX32 R11, R12.reuse, R3.reuse, 0x1, P4 ;  /* 0x000000030c0b7211 */ /* 0x0c0fe200020f0eff */
[----:B------:R-:W-:Y:S01]  /*214e0*/  VIADD R12, R12, UR4 ;  /* 0x000000040c0c7c36 */ /* 0x000fe20008000000 */
[----:B------:R-:W-:Y:S01]  /*214f0*/  ULDC UR4, c[0x0][0x248] ;  /* 0x0000920000047ab9 */ /* 0x000fe20000000800 */
[----:B------:R-:W-:Y:S01]  /*21500*/  ISETP.LT.AND P4, PT, R0, UR5, !P0 ;  /* 0x0000000500007c0c */ /* 0x000fe2000c781270 */
[----:B------:R-:W-:Y:S01]  /*21510*/  VIADD R0, R4, 0xfc ;  /* 0x000000fc04007836 */ /* 0x000fe20000000000 */
[----:B------:R-:W-:Y:S01]  /*21520*/  @P6 STG.E.U16 desc[UR16][R10.64], R131 ;  /* 0x000000830a006986 */ /* 0x000fe2000c101510 */
[CC--:B------:R-:W-:Y:S01]  /*21530*/  LEA R6, P6, R12.reuse, R2.reuse, 0x1 ;  /* 0x000000020c067211 */ /* 0x0c0fe200078c08ff */
[C---:B------:R-:W-:Y:S01]  /*21540*/  VIADD R5, R12.reuse, UR4 ;  /* 0x000000040c057c36 */ /* 0x040fe20008000000 */
[----:B0-----:R-:W-:Y:S01]  /*21550*/  PRMT R9, R131, 0x7632, R9 ;  /* 0x0000763283097816 */ /* 0x001fe20000000009 */
[----:B------:R-:W-:Y:S01]  /*21560*/  ULDC UR5, c[0x0][0x248] ;  /* 0x0000920000057ab9 */ /* 0x000fe20000000800 */
[-C--:B------:R-:W-:Y:S01]  /*21570*/  LEA.HI.X.SX32 R7, R12, R3.reuse, 0x1, P6 ;  /* 0x000000030c077211 */ /* 0x080fe200030f0eff */
[----:B------:R-:W-:Y:S01]  /*21580*/  ULDC UR4, c[0x0][0x22c] ;  /* 0x00008b0000047ab9 */ /* 0x000fe20000000800 */
[C---:B------:R-:W-:Y:S01]  /*21590*/  LEA R8, P6, R5.reuse, R2, 0x1 ;  /* 0x0000000205087211 */ /* 0x040fe200078c08ff */
[C---:B------:R-:W-:Y:S01]  /*215a0*/  VIADD R12, R5.reuse, UR5 ;  /* 0x00000005050c7c36 */ /* 0x040fe20008000000 */
[----:B------:R-:W-:Y:S01]  /*215b0*/  ULDC UR5, c[0x0][0x248] ;  /* 0x0000920000057ab9 */ /* 0x000fe20000000800 */
[----:B------:R0:W-:Y:S01]  /*215c0*/  @P3 STG.E.U16 desc[UR16][R6.64], R9 ;  /* 0x0000000906003986 */ /* 0x0001e2000c101510 */
[----:B------:R-:W-:Y:S01]  /*215d0*/  ISETP.LT.AND P3, PT, R0, UR4, !P0 ;  /* 0x0000000400007c0c */ /* 0x000fe2000c761270 */
[----:B------:R-:W-:Y:S01]  /*215e0*/  VIADD R0, R4, 0xfd ;  /* 0x000000fd04007836 */ /* 0x000fe20000000000 */
[----:B------:R-:W-:Y:S01]  /*215f0*/  ULDC UR4, c[0x0][0x22c] ;  /* 0x00008b0000047ab9 */ /* 0x000fe20000000800 */
[----:B0-----:R-:W-:-:S02]  /*21600*/  LEA.HI.X.SX32 R9, R5, R3, 0x1, P6 ;  /* 0x0000000305097211 */ /* 0x001fc400030f0eff */
        /* <DEDUP_REMOVED lines=9> */
[C---:B------:R-:W-:Y:S01]  /*216a0*/  VIADD R5, R12.reuse, UR4 ;  /* 0x000000040c057c36 */ /* 0x040fe20008000000 */
[----:B------:R1:W-:Y:S01]  /*216b0*/  @P1 STG.E.U16 desc[UR16][R10.64], R7 ;  /* 0x000000070a001986 */ /* 0x0003e2000c101510 */
[----:B------:R-:W-:Y:S01]  /*216c0*/  ULDC UR4, c[0x0][0x248] ;  /* 0x0000920000047ab9 */ /* 0x000fe20000000800 */
[----:B------:R-:W-:Y:S01]  /*216d0*/  LEA R6, P1, R12, R2, 0x1 ;  /* 0x000000020c067211 */ /* 0x000fe200078208ff */
[----:B0-----:R-:W-:-:S05]  /*216e0*/  VIADD R9, R5, UR5 ;  /* 0x0000000505097c36 */ /* 0x001fca0008000000 */
[CC--:B------:R-:W-:Y:S01]  /*216f0*/  LEA R8, P6, R9.reuse, R2.reuse, 0x1 ;  /* 0x0000000209087211 */ /* 0x0c0fe200078c08ff */
[----:B-1----:R-:W-:Y:S01]  /*21700*/  VIADD R11, R9, UR4 ;  /* 0x00000004090b7c36 */ /* 0x002fe20008000000 */
[-C--:B------:R-:W-:Y:S01]  /*21710*/  LEA.HI.X.SX32 R7, R12, R3.reuse, 0x1, P1 ;  /* 0x000000030c077211 */ /* 0x080fe200008f0eff */
[----:B------:R-:W-:Y:S01]  /*21720*/  ULDC UR4, c[0x0][0x248] ;  /* 0x0000920000047ab9 */ /* 0x000fe20000000800 */
[-C--:B------:R-:W-:Y:S01]  /*21730*/  LEA R4, P1, R5, R2.reuse, 0x1 ;  /* 0x0000000205047211 */ /* 0x080fe200078208ff */
[----:B------:R-:W-:Y:S01]  /*21740*/  VIADD R13, R11, UR6 ;  /* 0x000000060b0d7c36 */ /* 0x000fe20008000000 */
[-C--:B------:R-:W-:Y:S01]  /*21750*/  LEA.HI.X.SX32 R9, R9, R3.reuse, 0x1, P6 ;  /* 0x0000000309097211 */ /* 0x080fe200030f0eff */
[----:B------:R0:W-:Y:S01]  /*21760*/  @P5 STG.E.U16 desc[UR16][R6.64], R17 ;  /* 0x0000001106005986 */ /* 0x0001e2000c101510 */
[----:B------:R-:W-:Y:S01]  /*21770*/  LEA.HI.X.SX32 R5, R5, R3, 0x1, P1 ;  /* 0x0000000305057211 */ /* 0x000fe200008f0eff */
[C---:B------:R-:W-:Y:S01]  /*21780*/  VIADD R15, R13.reuse, UR4 ;  /* 0x000000040d0f7c36 */ /* 0x040fe20008000000 */
[-C--:B------:R-:W-:Y:S01]  /*21790*/  LEA R12, P1, R13, R2.reuse, 0x1 ;  /* 0x000000020d0c7211 */ /* 0x080fe200078208ff */
[----:B------:R-:W-:Y:S01]  /*217a0*/  ULDC UR4, c[0x0][0x22c] ;  /* 0x00008b0000047ab9 */ /* 0x000fe20000000800 */
[----:B------:R-:W-:-:S02]  /*217b0*/  LEA R10, P6, R11, R2, 0x1 ;  /* 0x000000020b0a7211 */ /* 0x000fc400078c08ff */
[-C--:B------:R-:W-:Y:S02]  /*217c0*/  LEA.HI.X.SX32 R13, R13, R3.reuse, 0x1, P1 ;  /* 0x000000030d0d7211 */ /* 0x080fe400008f0eff */
[----:B------:R-:W-:Y:S02]  /*217d0*/  ISETP.LT.AND P1, PT, R14, UR4, !P0 ;  /* 0x000000040e007c0c */ /* 0x000fe4000c721270 */
[----:B------:R-:W-:Y:S02]  /*217e0*/  ISETP.LT.AND P0, PT, R0, UR7, !P0 ;  /* 0x0000000700007c0c */ /* 0x000fe4000c701270 */
[----:B------:R-:W-:Y:S02]  /*217f0*/  PRMT R0, R17, 0x7632, R0 ;  /* 0x0000763211007816 */ /* 0x000fe40000000000 */
[----:B------:R-:W-:Y:S02]  /*21800*/  LEA.HI.X.SX32 R11, R11, R3, 0x1, P6 ;  /* 0x000000030b0b7211 */ /* 0x000fe400030f0eff */
[----:B0-----:R-:W-:Y:S01]  /*21810*/  PRMT R7, R18, 0x7632, R7 ;  /* 0x0000763212077816 */ /* 0x001fe20000000007 */
[----:B------:R0:W-:Y:S01]  /*21820*/  @P4 STG.E.U16 desc[UR16][R4.64], R0 ;  /* 0x0000000004004986 */ /* 0x0001e2000c101510 */
[----:B------:R-:W-:-:S03]  /*21830*/  LEA R2, P6, R15, R2, 0x1 ;  /* 0x000000020f027211 */ /* 0x000fc600078c08ff */
[----:B------:R0:W-:Y:S01]  /*21840*/  @P3 STG.E.U16 desc[UR16][R8.64], R18 ;  /* 0x0000001208003986 */ /* 0x0001e2000c101510 */
[----:B------:R-:W-:-:S03]  /*21850*/  LEA.HI.X.SX32 R3, R15, R3, 0x1, P6 ;  /* 0x000000030f037211 */ /* 0x000fc600030f0eff */
[----:B------:R0:W-:Y:S04]  /*21860*/  @P2 STG.E.U16 desc[UR16][R10.64], R7 ;  /* 0x000000070a002986 */ /* 0x0001e8000c101510 */
[----:B------:R0:W-:Y:S01]  /*21870*/  @P1 STG.E.U16 desc[UR16][R12.64], R19 ;  /* 0x000000130c001986 */ /* 0x0001e2000c101510 */
[----:B------:R-:W-:Y:S05]  /*21880*/  @!P0 EXIT ;  /* 0x000000000000894d */ /* 0x000fea0003800000 */
[----:B0-----:R-:W-:-:S05]  /*21890*/  PRMT R19, R19, 0x7632, R19 ;  /* 0x0000763213137816 */ /* 0x001fca0000000013 */
[----:B------:R-:W-:Y:S01]  /*218a0*/  STG.E.U16 desc[UR16][R2.64], R19 ;  /* 0x0000001302007986 */ /* 0x000fe2000c101510 */
[----:B------:R-:W-:Y:S05]  /*218b0*/  EXIT ;  /* 0x000000000000794d */ /* 0x000fea0003800000 */
.L_x_2:
[----:B------:R-:W-:-:S00]  /*218c0*/  BRA `(.L_x_2) ;  /* 0xfffffffc00fc7947 */ /* 0x000fc0000383ffff */
[----:B------:R-:W-:-:S00]  /*218d0*/  NOP ;  /* 0x0000000000007918 */ /* 0x000fc00000000000 */
        /* <DEDUP_REMOVED lines=10> */
.L_x_3:


//--------------------- .nv.shared.matmul_kernel  --------------------------
	.section	.nv.shared.matmul_kernel,"aw",@nobits
	.sectionflags	@""
	.align	16
	.zero		1024


//--------------------- .nv.shared.reserved.0     --------------------------
	.section	.nv.shared.reserved.0,"aw",@nobits
	.weak		__nv_reservedSMEM_offset_0_alias
	.size		__nv_reservedSMEM_offset_0_alias, 0, 0
	.other		__nv_reservedSMEM_offset_0_alias,@"STO_CUDA_RESERVED_SHARED STV_DEFAULT"
__nv_reservedSMEM_offset_0_alias:
	.zero		0


//--------------------- .nv.constant0.matmul_kernel --------------------------
	.section	.nv.constant0.matmul_kernel,"a",@progbits
	.sectionflags	@""
	.align	4
.nv.constant0.matmul_kernel:
	.zero		608


//--------------------- SYMBOLS --------------------------

	.type		.nv.reservedSmem.offset0,@object
	.size		.nv.reservedSmem.offset0,0x4
